	.target	sm_90a

	.elftype	@"ET_EXEC"


//--------------------- .note.nv.tkinfo           --------------------------
	.section	.note.nv.tkinfo,"",@"SHT_NOTE"
	.sectionflags	@"SHF_NOTE_NV_TKINFO"
	.tkinfo
        /*0018*/ 	.word	0x00000002
        /*0030*/ 	.string	""
        /*0030*/ 	.string	"ptxas"
        /*0030*/ 	.string	"Cuda compilation tools, release 13.0, V13.0.88"
        /*0030*/ 	.string	"Build cuda_13.0.r13.0/compiler.36424714_0"
        /*0030*/ 	.string	"-arch sm_90a -m 64 "



//--------------------- .note.nv.cuinfo           --------------------------
	.section	.note.nv.cuinfo,"",@"SHT_NOTE"
	.sectionflags	@"SHF_NOTE_NV_CUINFO"
        /*0018*/ 	.short	0x0002
        /*001a*/ 	.short	0x005a
        /*001c*/ 	.short	0x0082
	.zero		2


//--------------------- .nv.info                  --------------------------
	.section	.nv.info,"",@"SHT_CUDA_INFO"
	.align	4


	//----- nvinfo : EIATTR_REGCOUNT
	.align		4
        /*0000*/ 	.byte	0x04, 0x2f
        /*0002*/ 	.short	(.L_18 - .L_17)
	.align		4
.L_17:
        /*0004*/ 	.word	index@(_ZN7cutlass13device_kernelINS_4gemm6kernel13GemmUniversalIN4cute5tupleIJiiiiEEENS1_10collective13CollectiveMmaINS1_34MainloopSm90TmaGmmaWarpSpecializedILi3ENS5_IJNS4_1CILi1EEESB_SB_EEENS1_35KernelTmaWarpSpecializedCooperativeEEENS5_IJNSA_ILi256EEESF_NSA_ILi64EEEEEENS_6half_tENS5_IJlSB_lEEESI_SJ_NS4_8TiledMMAINS4_8MMA_AtomIJNS4_4SM904GMMA26MMA_64x256x16_F32F16F16_SSILNSN_5MajorE0ELSP_0ELNSN_7ScaleInE1ELSQ_1EEEEEENS4_6LayoutINS5_IJNSA_ILi2EEESB_SB_EEENS5_IJSB_NSA_ILi0EEESW_EEEEENS5_IJNS4_10UnderscoreESZ_SZ_EEEEENS4_13SM90_TMA_LOADENS4_14ComposedLayoutINS4_7SwizzleILi3ELi4ELi3EEENS4_18smem_ptr_flag_bitsILi16EEENST_INS5_IJNSA_ILi8EEESG_EEENS5_IJSG_SB_EEEEEEEvNS4_8identityES12_S1C_vS1D_EENS_8epilogue10collective18CollectiveEpilogueINS1F_22Sm90TmaWarpSpecializedILi4ELi2ELi16ELb1ELb0EEEJSH_NS5_IJNSA_ILi128EEENSA_ILi32EEEEEESI_SJ_SI_SJ_NS1F_6fusion15FusionCallbacksIS1J_NS1N_13LinCombEltActINS1F_6thread4SiLuESI_fSI_fLNS_15FloatRoundStyleE2EEESH_S1M_JEEES12_NS13_INS14_ILi2ELi4ELi3EEES17_NST_INS5_IJS18_S1L_EEENS5_IJS1L_SB_EEEEEEENS4_17SM75_U32x4_LDSM_NENS4_14SM90_TMA_STOREES1Z_NS4_17SM90_U32x4_STSM_NENS4_9Copy_AtomIJS22_SI_EEEvEEEvvEEEEvNT_6ParamsE)
        /*0008*/ 	.word	0x000000a8


	//----- nvinfo : EIATTR_FRAME_SIZE
	.align		4
.L_18:
        /*000c*/ 	.byte	0x04, 0x11
        /*000e*/ 	.short	(.L_20 - .L_19)
	.align		4
.L_19:
        /*0010*/ 	.word	index@($__internal_0_$__cuda_sm20_rcp_rn_f32_slowpath)
        /*0014*/ 	.word	0x00000790


	//----- nvinfo : EIATTR_FRAME_SIZE
	.align		4
.L_20:
        /*0018*/ 	.byte	0x04, 0x11
        /*001a*/ 	.short	(.L_22 - .L_21)
	.align		4
.L_21:
        /*001c*/ 	.word	index@(_ZN7cutlass13device_kernelINS_4gemm6kernel13GemmUniversalIN4cute5tupleIJiiiiEEENS1_10collective13CollectiveMmaINS1_34MainloopSm90TmaGmmaWarpSpecializedILi3ENS5_IJNS4_1CILi1EEESB_SB_EEENS1_35KernelTmaWarpSpecializedCooperativeEEENS5_IJNSA_ILi256EEESF_NSA_ILi64EEEEEENS_6half_tENS5_IJlSB_lEEESI_SJ_NS4_8TiledMMAINS4_8MMA_AtomIJNS4_4SM904GMMA26MMA_64x256x16_F32F16F16_SSILNSN_5MajorE0ELSP_0ELNSN_7ScaleInE1ELSQ_1EEEEEENS4_6LayoutINS5_IJNSA_ILi2EEESB_SB_EEENS5_IJSB_NSA_ILi0EEESW_EEEEENS5_IJNS4_10UnderscoreESZ_SZ_EEEEENS4_13SM90_TMA_LOADENS4_14ComposedLayoutINS4_7SwizzleILi3ELi4ELi3EEENS4_18smem_ptr_flag_bitsILi16EEENST_INS5_IJNSA_ILi8EEESG_EEENS5_IJSG_SB_EEEEEEEvNS4_8identityES12_S1C_vS1D_EENS_8epilogue10collective18CollectiveEpilogueINS1F_22Sm90TmaWarpSpecializedILi4ELi2ELi16ELb1ELb0EEEJSH_NS5_IJNSA_ILi128EEENSA_ILi32EEEEEESI_SJ_SI_SJ_NS1F_6fusion15FusionCallbacksIS1J_NS1N_13LinCombEltActINS1F_6thread4SiLuESI_fSI_fLNS_15FloatRoundStyleE2EEESH_S1M_JEEES12_NS13_INS14_ILi2ELi4ELi3EEES17_NST_INS5_IJS18_S1L_EEENS5_IJS1L_SB_EEEEEEENS4_17SM75_U32x4_LDSM_NENS4_14SM90_TMA_STOREES1Z_NS4_17SM90_U32x4_STSM_NENS4_9Copy_AtomIJS22_SI_EEEvEEEvvEEEEvNT_6ParamsE)
        /*0020*/ 	.word	0x00000790


	//----- nvinfo : EIATTR_MIN_STACK_SIZE
	.align		4
.L_22:
        /*0024*/ 	.byte	0x04, 0x12
        /*0026*/ 	.short	(.L_24 - .L_23)
	.align		4
.L_23:
        /*0028*/ 	.word	index@(_ZN7cutlass13device_kernelINS_4gemm6kernel13GemmUniversalIN4cute5tupleIJiiiiEEENS1_10collective13CollectiveMmaINS1_34MainloopSm90TmaGmmaWarpSpecializedILi3ENS5_IJNS4_1CILi1EEESB_SB_EEENS1_35KernelTmaWarpSpecializedCooperativeEEENS5_IJNSA_ILi256EEESF_NSA_ILi64EEEEEENS_6half_tENS5_IJlSB_lEEESI_SJ_NS4_8TiledMMAINS4_8MMA_AtomIJNS4_4SM904GMMA26MMA_64x256x16_F32F16F16_SSILNSN_5MajorE0ELSP_0ELNSN_7ScaleInE1ELSQ_1EEEEEENS4_6LayoutINS5_IJNSA_ILi2EEESB_SB_EEENS5_IJSB_NSA_ILi0EEESW_EEEEENS5_IJNS4_10UnderscoreESZ_SZ_EEEEENS4_13SM90_TMA_LOADENS4_14ComposedLayoutINS4_7SwizzleILi3ELi4ELi3EEENS4_18smem_ptr_flag_bitsILi16EEENST_INS5_IJNSA_ILi8EEESG_EEENS5_IJSG_SB_EEEEEEEvNS4_8identityES12_S1C_vS1D_EENS_8epilogue10collective18CollectiveEpilogueINS1F_22Sm90TmaWarpSpecializedILi4ELi2ELi16ELb1ELb0EEEJSH_NS5_IJNSA_ILi128EEENSA_ILi32EEEEEESI_SJ_SI_SJ_NS1F_6fusion15FusionCallbacksIS1J_NS1N_13LinCombEltActINS1F_6thread4SiLuESI_fSI_fLNS_15FloatRoundStyleE2EEESH_S1M_JEEES12_NS13_INS14_ILi2ELi4ELi3EEES17_NST_INS5_IJS18_S1L_EEENS5_IJS1L_SB_EEEEEEENS4_17SM75_U32x4_LDSM_NENS4_14SM90_TMA_STOREES1Z_NS4_17SM90_U32x4_STSM_NENS4_9Copy_AtomIJS22_SI_EEEvEEEvvEEEEvNT_6ParamsE)
        /*002c*/ 	.word	0x00000790
.L_24:


//--------------------- .nv.compat                --------------------------
	.section	.nv.compat,"",@"SHT_CUDA_COMPAT_INFO"
	.align	4
        /*0000*/ 	.byte	0x02, 0x09, 0x01, 0x00, 0x02, 0x02, 0x04, 0x00, 0x02, 0x05, 0x05, 0x00, 0x03, 0x07, 0x01, 0x01
        /*0010*/ 	.byte	0x02, 0x03, 0x01, 0x00, 0x02, 0x06, 0x01, 0x00, 0x04, 0x0b, 0x08, 0x00, 0x00, 0x00, 0x00, 0x00
        /*0020*/ 	.byte	0x00, 0x00, 0x00, 0x00


//--------------------- .nv.info._ZN7cutlass13device_kernelINS_4gemm6kernel13GemmUniversalIN4cute5tupleIJiiiiEEENS1_10collective13CollectiveMmaINS1_34MainloopSm90TmaGmmaWarpSpecializedILi3ENS5_IJNS4_1CILi1EEESB_SB_EEENS1_35KernelTmaWarpSpecializedCooperativeEEENS5_IJNSA_ILi256EEESF_NSA_ILi64EEEEEENS_6half_tENS5_IJlSB_lEEESI_SJ_NS4_8TiledMMAINS4_8MMA_AtomIJNS4_4SM904GMMA26MMA_64x256x16_F32F16F16_SSILNSN_5MajorE0ELSP_0ELNSN_7ScaleInE1ELSQ_1EEEEEENS4_6LayoutINS5_IJNSA_ILi2EEESB_SB_EEENS5_IJSB_NSA_ILi0EEESW_EEEEENS5_IJNS4_10UnderscoreESZ_SZ_EEEEENS4_13SM90_TMA_LOADENS4_14ComposedLayoutINS4_7SwizzleILi3ELi4ELi3EEENS4_18smem_ptr_flag_bitsILi16EEENST_INS5_IJNSA_ILi8EEESG_EEENS5_IJSG_SB_EEEEEEEvNS4_8identityES12_S1C_vS1D_EENS_8epilogue10collective18CollectiveEpilogueINS1F_22Sm90TmaWarpSpecializedILi4ELi2ELi16ELb1ELb0EEEJSH_NS5_IJNSA_ILi128EEENSA_ILi32EEEEEESI_SJ_SI_SJ_NS1F_6fusion15FusionCallbacksIS1J_NS1N_13LinCombEltActINS1F_6thread4SiLuESI_fSI_fLNS_15FloatRoundStyleE2EEESH_S1M_JEEES12_NS13_INS14_ILi2ELi4ELi3EEES17_NST_INS5_IJS18_S1L_EEENS5_IJS1L_SB_EEEEEEENS4_17SM75_U32x4_LDSM_NENS4_14SM90_TMA_STOREES1Z_NS4_17SM90_U32x4_STSM_NENS4_9Copy_AtomIJS22_SI_EEEvEEEvvEEEEvNT_6ParamsE --------------------------
	.section	.nv.info._ZN7cutlass13device_kernelINS_4gemm6kernel13GemmUniversalIN4cute5tupleIJiiiiEEENS1_10collective13CollectiveMmaINS1_34MainloopSm90TmaGmmaWarpSpecializedILi3ENS5_IJNS4_1CILi1EEESB_SB_EEENS1_35KernelTmaWarpSpecializedCooperativeEEENS5_IJNSA_ILi256EEESF_NSA_ILi64EEEEEENS_6half_tENS5_IJlSB_lEEESI_SJ_NS4_8TiledMMAINS4_8MMA_AtomIJNS4_4SM904GMMA26MMA_64x256x16_F32F16F16_SSILNSN_5MajorE0ELSP_0ELNSN_7ScaleInE1ELSQ_1EEEEEENS4_6LayoutINS5_IJNSA_ILi2EEESB_SB_EEENS5_IJSB_NSA_ILi0EEESW_EEEEENS5_IJNS4_10UnderscoreESZ_SZ_EEEEENS4_13SM90_TMA_LOADENS4_14ComposedLayoutINS4_7SwizzleILi3ELi4ELi3EEENS4_18smem_ptr_flag_bitsILi16EEENST_INS5_IJNSA_ILi8EEESG_EEENS5_IJSG_SB_EEEEEEEvNS4_8identityES12_S1C_vS1D_EENS_8epilogue10collective18CollectiveEpilogueINS1F_22Sm90TmaWarpSpecializedILi4ELi2ELi16ELb1ELb0EEEJSH_NS5_IJNSA_ILi128EEENSA_ILi32EEEEEESI_SJ_SI_SJ_NS1F_6fusion15FusionCallbacksIS1J_NS1N_13LinCombEltActINS1F_6thread4SiLuESI_fSI_fLNS_15FloatRoundStyleE2EEESH_S1M_JEEES12_NS13_INS14_ILi2ELi4ELi3EEES17_NST_INS5_IJS18_S1L_EEENS5_IJS1L_SB_EEEEEEENS4_17SM75_U32x4_LDSM_NENS4_14SM90_TMA_STOREES1Z_NS4_17SM90_U32x4_STSM_NENS4_9Copy_AtomIJS22_SI_EEEvEEEvvEEEEvNT_6ParamsE,"",@"SHT_CUDA_INFO"
	.sectionflags	@""
	.align	4


	//----- nvinfo : EIATTR_CUDA_API_VERSION
	.align		4
        /*0000*/ 	.byte	0x04, 0x37
        /*0002*/ 	.short	(.L_26 - .L_25)
.L_25:
        /*0004*/ 	.word	0x00000082


	//----- nvinfo : EIATTR_KPARAM_INFO
	.align		4
.L_26:
        /*0008*/ 	.byte	0x04, 0x17
        /*000a*/ 	.short	(.L_28 - .L_27)
.L_27:
        /*000c*/ 	.word	0x00000000
        /*0010*/ 	.short	0x0000
        /*0012*/ 	.short	0x0070
        /*0014*/ 	.byte	0x00, 0xf0, 0x01, 0x1c


	//----- nvinfo : EIATTR_SPARSE_MMA_MASK
	.align		4
.L_28:
        /*0018*/ 	.byte	0x03, 0x50
        /*001a*/ 	.short	0x0000


	//----- nvinfo : EIATTR_MAXREG_COUNT
	.align		4
        /*001c*/ 	.byte	0x03, 0x1b
        /*001e*/ 	.short	0x00a8


	//----- nvinfo : EIATTR_NUM_BARRIERS
	.align		4
        /*0020*/ 	.byte	0x02, 0x4c
        /*0022*/ 	.byte	0x02
	.zero		1


	//----- nvinfo : EIATTR_EXTERNS
	.align		4
        /*0024*/ 	.byte	0x04, 0x0f
        /*0026*/ 	.short	(.L_30 - .L_29)


	//   ....[0]....
	.align		4
.L_29:
        /*0028*/ 	.word	index@(__assertfail)


	//----- nvinfo : EIATTR_ANNOTATIONS
	.align		4
.L_30:
        /*002c*/ 	.byte	0x04, 0x55
        /*002e*/ 	.short	(.L_32 - .L_31)


	//   ....[0]....
.L_31:
        /*0030*/ 	.word	0x00000001
        /*0034*/ 	.byte	0xe0, 0x0a, 0x00, 0x00, 0x01, 0x00, 0x00, 0x00, 0x30, 0x0c, 0x00, 0x00, 0x01, 0x00, 0x00, 0x00
        /* <DEDUP_REMOVED lines=657> */
        /*2954*/ 	.byte	0x90, 0xd1, 0x02, 0x00, 0x01, 0x00, 0x00, 0x00, 0x30, 0xd3, 0x02, 0x00


	//----- nvinfo : EIATTR_MERCURY_ISA_VERSION
	.align		4
.L_32:
        /*2960*/ 	.byte	0x03, 0x5f
        /*2962*/ 	.short	0x0101


	//----- nvinfo : EIATTR_INT_WARP_WIDE_INSTR_OFFSETS
	.align		4
        /*2964*/ 	.byte	0x04, 0x31
        /*2966*/ 	.short	(.L_34 - .L_33)


	//   ....[0]....
.L_33:
        /*2968*/ 	.word	0x000009a0


	//   ....[1]....
        /*296c*/ 	.word	0x000009c0


	//   ....[2]....
        /*2970*/ 	.word	0x000009d0


	//----- nvinfo : EIATTR_COOP_GROUP_MASK_REGIDS
	.align		4
.L_34:
        /*2974*/ 	.byte	0x04, 0x29
        /*2976*/ 	.short	(.L_36 - .L_35)


	//   ....[0]....
.L_35:
        /*2978*/ 	.word	0xffffffff


	//   ....[1]....
        /*297c*/ 	.word	0xffffffff


	//   ....[2]....
        /*2980*/ 	.word	0xffffffff


	//   ....[3]....
        /*2984*/ 	.word	0xffffffff


	//   ....[4]....
        /*2988*/ 	.word	0xffffffff


	//   ....[5]....
        /*298c*/ 	.word	0xffffffff


	//----- nvinfo : EIATTR_COOP_GROUP_INSTR_OFFSETS
	.align		4
.L_36:
        /*2990*/ 	.byte	0x04, 0x28
        /*2992*/ 	.short	(.L_38 - .L_37)


	//   ....[0]....
.L_37:
        /*2994*/ 	.word	0x00000060


	//   ....[1]....
        /*2998*/ 	.word	0x00000090


	//   ....[2]....
        /*299c*/ 	.word	0x000004e0


	//   ....[3]....
        /*29a0*/ 	.word	0x000006b0


	//   ....[4]....
        /*29a4*/ 	.word	0x000008a0


	//   ....[5]....
        /*29a8*/ 	.word	0x00001600


	//----- nvinfo : EIATTR_REG_RECONFIG
	.align		4
.L_38:
        /*29ac*/ 	.byte	0x01, 0x54
	.zero		2


	//----- nvinfo : EIATTR_SYSCALL_OFFSETS
	.align		4
        /*29b0*/ 	.byte	0x04, 0x46
        /*29b2*/ 	.short	(.L_40 - .L_39)


	//   ....[0]....
.L_39:
        /*29b4*/ 	.word	0x000017b0


	//   ....[1]....
        /*29b8*/ 	.word	0x000093b0


	//   ....[2]....
        /*29bc*/ 	.word	0x000094a0


	//----- nvinfo : EIATTR_MBARRIER_INSTR_OFFSETS
	.align		4
.L_40:
        /*29c0*/ 	.byte	0x04, 0x39
        /*29c2*/ 	.short	(.L_42 - .L_41)


	//   ....[0]....
.L_41:
        /*29c4*/ 	.word	0x00000640
        /*29c8*/ 	.word	0x000000ff
        /*29cc*/ 	.word	0x00000000
        /*29d0*/ 	.short	0x0100
        /*29d2*/ 	.byte	0x08
	.zero		1


	//   ....[1]....
        /*29d4*/ 	.word	0x00000650
        /*29d8*/ 	.word	0x000000ff
        /*29dc*/ 	.word	0x00000018
        /*29e0*/ 	.short	0x0100
        /*29e2*/ 	.byte	0x08
	.zero		1


	//   ....[2]....
        /*29e4*/ 	.word	0x00000660
        /*29e8*/ 	.word	0x000000ff
        /*29ec*/ 	.word	0x00000008
        /*29f0*/ 	.short	0x0100
        /*29f2*/ 	.byte	0x08
	.zero		1


	//   ....[3]....
        /*29f4*/ 	.word	0x00000670
        /*29f8*/ 	.word	0x000000ff
        /*29fc*/ 	.word	0x00000020
        /*2a00*/ 	.short	0x0100
        /*2a02*/ 	.byte	0x08
	.zero		1


	//   ....[4]....
        /*2a04*/ 	.word	0x00000680
        /*2a08*/ 	.word	0x000000ff
        /*2a0c*/ 	.word	0x00000010
        /*2a10*/ 	.short	0x0100
        /*2a12*/ 	.byte	0x08
	.zero		1


	//   ....[5]....
        /*2a14*/ 	.word	0x00000690
        /*2a18*/ 	.word	0x000000ff
        /*2a1c*/ 	.word	0x00000028
        /*2a20*/ 	.short	0x0100
        /*2a22*/ 	.byte	0x08
	.zero		1


	//   ....[6]....
        /*2a24*/ 	.word	0x000007d0
        /*2a28*/ 	.word	0x000000ff
        /*2a2c*/ 	.word	0x00000030
        /*2a30*/ 	.short	0x0100
        /*2a32*/ 	.byte	0x08
	.zero		1


	//   ....[7]....
        /*2a34*/ 	.word	0x000007e0
        /*2a38*/ 	.word	0x000000ff
        /*2a3c*/ 	.word	0x00000050
        /*2a40*/ 	.short	0x0100
        /*2a42*/ 	.byte	0x08
	.zero		1


	//   ....[8]....
        /*2a44*/ 	.word	0x000007f0
        /*2a48*/ 	.word	0x000000ff
        /*2a4c*/ 	.word	0x00000038
        /*2a50*/ 	.short	0x0100
        /*2a52*/ 	.byte	0x08
	.zero		1


	//   ....[9]....
        /*2a54*/ 	.word	0x00000800
        /*2a58*/ 	.word	0x000000ff
        /*2a5c*/ 	.word	0x00000058
        /*2a60*/ 	.short	0x0100
        /*2a62*/ 	.byte	0x08
	.zero		1


	//   ....[10]....
        /*2a64*/ 	.word	0x00000810
        /*2a68*/ 	.word	0x000000ff
        /*2a6c*/ 	.word	0x00000040
        /*2a70*/ 	.short	0x0100
        /*2a72*/ 	.byte	0x08
	.zero		1


	//   ....[11]....
        /*2a74*/ 	.word	0x00000820
        /*2a78*/ 	.word	0x000000ff
        /*2a7c*/ 	.word	0x00000060
        /*2a80*/ 	.short	0x0100
        /*2a82*/ 	.byte	0x08
	.zero		1


	//   ....[12]....
        /*2a84*/ 	.word	0x00000830
        /*2a88*/ 	.word	0x000000ff
        /*2a8c*/ 	.word	0x00000048
        /*2a90*/ 	.short	0x0100
        /*2a92*/ 	.byte	0x08
	.zero		1


	//   ....[13]....
        /*2a94*/ 	.word	0x00000840
        /*2a98*/ 	.word	0x000000ff
        /*2a9c*/ 	.word	0x00000068
        /*2aa0*/ 	.short	0x0100
        /*2aa2*/ 	.byte	0x08
	.zero		1


	//   ....[14]....
        /*2aa4*/ 	.word	0x00000b10
        /*2aa8*/ 	.word	0x000000ff
        /*2aac*/ 	.word	0x00000070
        /*2ab0*/ 	.short	0x0100
        /*2ab2*/ 	.byte	0x08
	.zero		1


	//   ....[15]....
        /*2ab4*/ 	.word	0x00000b20
        /*2ab8*/ 	.word	0x000000ff
        /*2abc*/ 	.word	0x00000078
        /*2ac0*/ 	.short	0x0100
        /*2ac2*/ 	.byte	0x08
	.zero		1


	//   ....[16]....
        /*2ac4*/ 	.word	0x00001840
        /*2ac8*/ 	.word	0x00000003
        /*2acc*/ 	.word	0x00000000
        /*2ad0*/ 	.short	0x010a
        /*2ad2*/ 	.byte	0x3f
	.zero		1


	//   ....[17]....
        /*2ad4*/ 	.word	0x00001880
        /*2ad8*/ 	.word	0x00000003
        /*2adc*/ 	.word	0x00000000
        /*2ae0*/ 	.short	0x010a
        /*2ae2*/ 	.byte	0x3f
	.zero		1


	//   ....[18]....
        /*2ae4*/ 	.word	0x00004e70
        /*2ae8*/ 	.word	0x000000ff
        /*2aec*/ 	.word	0x00000000
        /*2af0*/ 	.short	0x010a
        /*2af2*/ 	.byte	0x08
	.zero		1


	//   ....[19]....
        /*2af4*/ 	.word	0x00004eb0
        /*2af8*/ 	.word	0x000000ff
        /*2afc*/ 	.word	0x00000000
        /*2b00*/ 	.short	0x010a
        /*2b02*/ 	.byte	0x08
	.zero		1


	//   ....[20]....
        /*2b04*/ 	.word	0x00008fb0
        /*2b08*/ 	.word	0x000000ff
        /*2b0c*/ 	.word	0x00000000
        /*2b10*/ 	.short	0x0101
        /*2b12*/ 	.byte	0x08
	.zero		1


	//   ....[21]....
        /*2b14*/ 	.word	0x00009190
        /*2b18*/ 	.word	0x000000ff
        /*2b1c*/ 	.word	0x00000000
        /*2b20*/ 	.short	0x0101
        /*2b22*/ 	.byte	0x06
	.zero		1


	//   ....[22]....
        /*2b24*/ 	.word	0x00009970
        /*2b28*/ 	.word	0x000000ff
        /*2b2c*/ 	.word	0x00000030
        /*2b30*/ 	.short	0x010a
        /*2b32*/ 	.byte	0x2e
	.zero		1


	//   ....[23]....
        /*2b34*/ 	.word	0x0000ba90
        /*2b38*/ 	.word	0x000000ff
        /*2b3c*/ 	.word	0x00000000
        /*2b40*/ 	.short	0x0101
        /*2b42*/ 	.byte	0x04
	.zero		1


	//   ....[24]....
        /*2b44*/ 	.word	0x0000bb70
        /*2b48*/ 	.word	0x00000000
        /*2b4c*/ 	.word	0x00000030
        /*2b50*/ 	.short	0x010a
        /*2b52*/ 	.byte	0x3f
	.zero		1


	//   ....[25]....
        /*2b54*/ 	.word	0x0000d9c0
        /*2b58*/ 	.word	0x000000ff
        /*2b5c*/ 	.word	0x00000000
        /*2b60*/ 	.short	0x0101
        /*2b62*/ 	.byte	0x04
	.zero		1


	//   ....[26]....
        /*2b64*/ 	.word	0x0000dab0
        /*2b68*/ 	.word	0x00000000
        /*2b6c*/ 	.word	0x00000030
        /*2b70*/ 	.short	0x010a
        /*2b72*/ 	.byte	0x3f
	.zero		1


	//   ....[27]....
        /*2b74*/ 	.word	0x0000fa30
        /*2b78*/ 	.word	0x000000ff
        /*2b7c*/ 	.word	0x00000000
        /*2b80*/ 	.short	0x0101
        /*2b82*/ 	.byte	0x04
	.zero		1


	//   ....[28]....
        /*2b84*/ 	.word	0x0000fb10
        /*2b88*/ 	.word	0x00000003
        /*2b8c*/ 	.word	0x00000030
        /*2b90*/ 	.short	0x010a
        /*2b92*/ 	.byte	0x3f
	.zero		1


	//   ....[29]....
        /*2b94*/ 	.word	0x000119a0
        /*2b98*/ 	.word	0x000000ff
        /*2b9c*/ 	.word	0x00000000
        /*2ba0*/ 	.short	0x0101
        /*2ba2*/ 	.byte	0x04
	.zero		1


	//   ....[30]....
        /*2ba4*/ 	.word	0x00011a90
        /*2ba8*/ 	.word	0x00000000
        /*2bac*/ 	.word	0x00000030
        /*2bb0*/ 	.short	0x010a
        /*2bb2*/ 	.byte	0x3f
	.zero		1


	//   ....[31]....
        /*2bb4*/ 	.word	0x000139e0
        /*2bb8*/ 	.word	0x000000ff
        /*2bbc*/ 	.word	0x00000000
        /*2bc0*/ 	.short	0x0101
        /*2bc2*/ 	.byte	0x04
	.zero		1


	//   ....[32]....
        /*2bc4*/ 	.word	0x00013ad0
        /*2bc8*/ 	.word	0x00000000
        /*2bcc*/ 	.word	0x00000030
        /*2bd0*/ 	.short	0x010a
        /*2bd2*/ 	.byte	0x3f
	.zero		1


	//   ....[33]....
        /*2bd4*/ 	.word	0x00015930
        /*2bd8*/ 	.word	0x000000ff
        /*2bdc*/ 	.word	0x00000000
        /*2be0*/ 	.short	0x0101
        /*2be2*/ 	.byte	0x04
	.zero		1


	//   ....[34]....
        /*2be4*/ 	.word	0x00015a20
        /*2be8*/ 	.word	0x00000000
        /*2bec*/ 	.word	0x00000030
        /*2bf0*/ 	.short	0x010a
        /*2bf2*/ 	.byte	0x3f
	.zero		1


	//   ....[35]....
        /*2bf4*/ 	.word	0x00017970
        /*2bf8*/ 	.word	0x000000ff
        /*2bfc*/ 	.word	0x00000000
        /*2c00*/ 	.short	0x0101
        /*2c02*/ 	.byte	0x04
	.zero		1


	//   ....[36]....
        /*2c04*/ 	.word	0x00017a60
        /*2c08*/ 	.word	0x00000000
        /*2c0c*/ 	.word	0x00000030
        /*2c10*/ 	.short	0x010a
        /*2c12*/ 	.byte	0x3f
	.zero		1


	//   ....[37]....
        /*2c14*/ 	.word	0x000198b0
        /*2c18*/ 	.word	0x000000ff
        /*2c1c*/ 	.word	0x00000000
        /*2c20*/ 	.short	0x0101
        /*2c22*/ 	.byte	0x04
	.zero		1


	//   ....[38]....
        /*2c24*/ 	.word	0x000199a0
        /*2c28*/ 	.word	0x00000000
        /*2c2c*/ 	.word	0x00000030
        /*2c30*/ 	.short	0x010a
        /*2c32*/ 	.byte	0x3f
	.zero		1


	//   ....[39]....
        /*2c34*/ 	.word	0x0001b900
        /*2c38*/ 	.word	0x000000ff
        /*2c3c*/ 	.word	0x00000000
        /*2c40*/ 	.short	0x0101
        /*2c42*/ 	.byte	0x04
	.zero		1


	//   ....[40]....
        /*2c44*/ 	.word	0x0001b9f0
        /*2c48*/ 	.word	0x00000000
        /*2c4c*/ 	.word	0x00000030
        /*2c50*/ 	.short	0x010a
        /*2c52*/ 	.byte	0x3f
	.zero		1


	//   ....[41]....
        /*2c54*/ 	.word	0x0001d850
        /*2c58*/ 	.word	0x000000ff
        /*2c5c*/ 	.word	0x00000000
        /*2c60*/ 	.short	0x0101
        /*2c62*/ 	.byte	0x04
	.zero		1


	//   ....[42]....
        /*2c64*/ 	.word	0x0001d940
        /*2c68*/ 	.word	0x00000000
        /*2c6c*/ 	.word	0x00000030
        /*2c70*/ 	.short	0x010a
        /*2c72*/ 	.byte	0x3f
	.zero		1


	//   ....[43]....
        /*2c74*/ 	.word	0x0001f8a0
        /*2c78*/ 	.word	0x000000ff
        /*2c7c*/ 	.word	0x00000000
        /*2c80*/ 	.short	0x0101
        /*2c82*/ 	.byte	0x04
	.zero		1


	//   ....[44]....
        /*2c84*/ 	.word	0x0001f990
        /*2c88*/ 	.word	0x00000000
        /*2c8c*/ 	.word	0x00000030
        /*2c90*/ 	.short	0x010a
        /*2c92*/ 	.byte	0x3f
	.zero		1


	//   ....[45]....
        /*2c94*/ 	.word	0x000217f0
        /*2c98*/ 	.word	0x000000ff
        /*2c9c*/ 	.word	0x00000000
        /*2ca0*/ 	.short	0x0101
        /*2ca2*/ 	.byte	0x04
	.zero		1


	//   ....[46]....
        /*2ca4*/ 	.word	0x000218e0
        /*2ca8*/ 	.word	0x00000000
        /*2cac*/ 	.word	0x00000030
        /*2cb0*/ 	.short	0x010a
        /*2cb2*/ 	.byte	0x3f
	.zero		1


	//   ....[47]....
        /*2cb4*/ 	.word	0x00023840
        /*2cb8*/ 	.word	0x000000ff
        /*2cbc*/ 	.word	0x00000000
        /*2cc0*/ 	.short	0x0101
        /*2cc2*/ 	.byte	0x04
	.zero		1


	//   ....[48]....
        /*2cc4*/ 	.word	0x00023930
        /*2cc8*/ 	.word	0x00000000
        /*2ccc*/ 	.word	0x00000030
        /*2cd0*/ 	.short	0x010a
        /*2cd2*/ 	.byte	0x3f
	.zero		1


	//   ....[49]....
        /*2cd4*/ 	.word	0x00025790
        /*2cd8*/ 	.word	0x000000ff
        /*2cdc*/ 	.word	0x00000000
        /*2ce0*/ 	.short	0x0101
        /*2ce2*/ 	.byte	0x04
	.zero		1


	//   ....[50]....
        /*2ce4*/ 	.word	0x00025880
        /*2ce8*/ 	.word	0x00000000
        /*2cec*/ 	.word	0x00000030
        /*2cf0*/ 	.short	0x010a
        /*2cf2*/ 	.byte	0x3f
	.zero		1


	//   ....[51]....
        /*2cf4*/ 	.word	0x000277e0
        /*2cf8*/ 	.word	0x000000ff
        /*2cfc*/ 	.word	0x00000000
        /*2d00*/ 	.short	0x0101
        /*2d02*/ 	.byte	0x04
	.zero		1


	//   ....[52]....
        /*2d04*/ 	.word	0x000278d0
        /*2d08*/ 	.word	0x00000002
        /*2d0c*/ 	.word	0x00000030
        /*2d10*/ 	.short	0x010a
        /*2d12*/ 	.byte	0x3f
	.zero		1


	//   ....[53]....
        /*2d14*/ 	.word	0x000296e0
        /*2d18*/ 	.word	0x000000ff
        /*2d1c*/ 	.word	0x00000000
        /*2d20*/ 	.short	0x0101
        /*2d22*/ 	.byte	0x04
	.zero		1


	//   ....[54]....
        /*2d24*/ 	.word	0x0002a0b0
        /*2d28*/ 	.word	0x000000ff
        /*2d2c*/ 	.word	0x00000000
        /*2d30*/ 	.short	0x0101
        /*2d32*/ 	.byte	0x04
	.zero		1


	//   ....[55]....
        /*2d34*/ 	.word	0x0002a810
        /*2d38*/ 	.word	0x000000ff
        /*2d3c*/ 	.word	0x00000078
        /*2d40*/ 	.short	0x010a
        /*2d42*/ 	.byte	0x04
	.zero		1


	//   ....[56]....
        /*2d44*/ 	.word	0x0002ac50
        /*2d48*/ 	.word	0x000000ff
        /*2d4c*/ 	.word	0x00000050
        /*2d50*/ 	.short	0x010a
        /*2d52*/ 	.byte	0x04
	.zero		1


	//   ....[57]....
        /*2d54*/ 	.word	0x0002ad40
        /*2d58*/ 	.word	0x000000ff
        /*2d5c*/ 	.word	0x00000030
        /*2d60*/ 	.short	0x010b
        /*2d62*/ 	.byte	0x04
	.zero		1


	//   ....[58]....
        /*2d64*/ 	.word	0x0002ada0
        /*2d68*/ 	.word	0x000000ff
        /*2d6c*/ 	.word	0x00000000
        /*2d70*/ 	.short	0x0101
        /*2d72*/ 	.byte	0x0e
	.zero		1


	//   ....[59]....
        /*2d74*/ 	.word	0x0002add0
        /*2d78*/ 	.word	0x000000ff
        /*2d7c*/ 	.word	0x00000058
        /*2d80*/ 	.short	0x010a
        /*2d82*/ 	.byte	0x04
	.zero		1


	//   ....[60]....
        /*2d84*/ 	.word	0x0002aee0
        /*2d88*/ 	.word	0x000000ff
        /*2d8c*/ 	.word	0x00000038
        /*2d90*/ 	.short	0x010b
        /*2d92*/ 	.byte	0x04
	.zero		1


	//   ....[61]....
        /*2d94*/ 	.word	0x0002af50
        /*2d98*/ 	.word	0x000000ff
        /*2d9c*/ 	.word	0x00000000
        /*2da0*/ 	.short	0x0101
        /*2da2*/ 	.byte	0x0d
	.zero		1


	//   ....[62]....
        /*2da4*/ 	.word	0x0002af80
        /*2da8*/ 	.word	0x000000ff
        /*2dac*/ 	.word	0x00000060
        /*2db0*/ 	.short	0x010a
        /*2db2*/ 	.byte	0x04
	.zero		1


	//   ....[63]....
        /*2db4*/ 	.word	0x0002b080
        /*2db8*/ 	.word	0x000000ff
        /*2dbc*/ 	.word	0x00000040
        /*2dc0*/ 	.short	0x010b
        /*2dc2*/ 	.byte	0x04
	.zero		1


	//   ....[64]....
        /*2dc4*/ 	.word	0x0002b0e0
        /*2dc8*/ 	.word	0x000000ff
        /*2dcc*/ 	.word	0x00000000
        /*2dd0*/ 	.short	0x0101
        /*2dd2*/ 	.byte	0x0f
	.zero		1


	//   ....[65]....
        /*2dd4*/ 	.word	0x0002b110
        /*2dd8*/ 	.word	0x000000ff
        /*2ddc*/ 	.word	0x00000068
        /*2de0*/ 	.short	0x010a
        /*2de2*/ 	.byte	0x04
	.zero		1


	//   ....[66]....
        /*2de4*/ 	.word	0x0002b210
        /*2de8*/ 	.word	0x000000ff
        /*2dec*/ 	.word	0x00000048
        /*2df0*/ 	.short	0x010b
        /*2df2*/ 	.byte	0x04
	.zero		1


	//   ....[67]....
        /*2df4*/ 	.word	0x0002b280
        /*2df8*/ 	.word	0x000000ff
        /*2dfc*/ 	.word	0x00000000
        /*2e00*/ 	.short	0x0101
        /*2e02*/ 	.byte	0x05
	.zero		1


	//   ....[68]....
        /*2e04*/ 	.word	0x0002b2c0
        /*2e08*/ 	.word	0x000000ff
        /*2e0c*/ 	.word	0x00000050
        /*2e10*/ 	.short	0x010a
        /*2e12*/ 	.byte	0x04
	.zero		1


	//   ....[69]....
        /*2e14*/ 	.word	0x0002b3b0
        /*2e18*/ 	.word	0x000000ff
        /*2e1c*/ 	.word	0x00000030
        /*2e20*/ 	.short	0x010b
        /*2e22*/ 	.byte	0x04
	.zero		1


	//   ....[70]....
        /*2e24*/ 	.word	0x0002b3f0
        /*2e28*/ 	.word	0x000000ff
        /*2e2c*/ 	.word	0x00000000
        /*2e30*/ 	.short	0x0101
        /*2e32*/ 	.byte	0x0e
	.zero		1


	//   ....[71]....
        /*2e34*/ 	.word	0x0002b420
        /*2e38*/ 	.word	0x000000ff
        /*2e3c*/ 	.word	0x00000058
        /*2e40*/ 	.short	0x010a
        /*2e42*/ 	.byte	0x04
	.zero		1


	//   ....[72]....
        /*2e44*/ 	.word	0x0002b520
        /*2e48*/ 	.word	0x000000ff
        /*2e4c*/ 	.word	0x00000038
        /*2e50*/ 	.short	0x010b
        /*2e52*/ 	.byte	0x04
	.zero		1


	//   ....[73]....
        /*2e54*/ 	.word	0x0002b560
        /*2e58*/ 	.word	0x000000ff
        /*2e5c*/ 	.word	0x00000000
        /*2e60*/ 	.short	0x0101
        /*2e62*/ 	.byte	0x0d
	.zero		1


	//   ....[74]....
        /*2e64*/ 	.word	0x0002b5a0
        /*2e68*/ 	.word	0x000000ff
        /*2e6c*/ 	.word	0x00000060
        /*2e70*/ 	.short	0x010a
        /*2e72*/ 	.byte	0x04
	.zero		1


	//   ....[75]....
        /*2e74*/ 	.word	0x0002b690
        /*2e78*/ 	.word	0x000000ff
        /*2e7c*/ 	.word	0x00000040
        /*2e80*/ 	.short	0x010b
        /*2e82*/ 	.byte	0x04
	.zero		1


	//   ....[76]....
        /*2e84*/ 	.word	0x0002b6d0
        /*2e88*/ 	.word	0x000000ff
        /*2e8c*/ 	.word	0x00000000
        /*2e90*/ 	.short	0x0101
        /*2e92*/ 	.byte	0x0f
	.zero		1


	//   ....[77]....
        /*2e94*/ 	.word	0x0002b700
        /*2e98*/ 	.word	0x000000ff
        /*2e9c*/ 	.word	0x00000068
        /*2ea0*/ 	.short	0x010a
        /*2ea2*/ 	.byte	0x04
	.zero		1


	//   ....[78]....
        /*2ea4*/ 	.word	0x0002b800
        /*2ea8*/ 	.word	0x000000ff
        /*2eac*/ 	.word	0x00000048
        /*2eb0*/ 	.short	0x010b
        /*2eb2*/ 	.byte	0x04
	.zero		1


	//   ....[79]....
        /*2eb4*/ 	.word	0x0002b840
        /*2eb8*/ 	.word	0x000000ff
        /*2ebc*/ 	.word	0x00000000
        /*2ec0*/ 	.short	0x0101
        /*2ec2*/ 	.byte	0x05
	.zero		1


	//   ....[80]....
        /*2ec4*/ 	.word	0x0002b880
        /*2ec8*/ 	.word	0x000000ff
        /*2ecc*/ 	.word	0x00000050
        /*2ed0*/ 	.short	0x010a
        /*2ed2*/ 	.byte	0x04
	.zero		1


	//   ....[81]....
        /*2ed4*/ 	.word	0x0002b980
        /*2ed8*/ 	.word	0x000000ff
        /*2edc*/ 	.word	0x00000030
        /*2ee0*/ 	.short	0x010b
        /*2ee2*/ 	.byte	0x04
	.zero		1


	//   ....[82]....
        /*2ee4*/ 	.word	0x0002b9c0
        /*2ee8*/ 	.word	0x000000ff
        /*2eec*/ 	.word	0x00000000
        /*2ef0*/ 	.short	0x0101
        /*2ef2*/ 	.byte	0x0e
	.zero		1


	//   ....[83]....
        /*2ef4*/ 	.word	0x0002b9f0
        /*2ef8*/ 	.word	0x000000ff
        /*2efc*/ 	.word	0x00000058
        /*2f00*/ 	.short	0x010a
        /*2f02*/ 	.byte	0x04
	.zero		1


	//   ....[84]....
        /*2f04*/ 	.word	0x0002baf0
        /*2f08*/ 	.word	0x000000ff
        /*2f0c*/ 	.word	0x00000038
        /*2f10*/ 	.short	0x010b
        /*2f12*/ 	.byte	0x04
	.zero		1


	//   ....[85]....
        /*2f14*/ 	.word	0x0002bb30
        /*2f18*/ 	.word	0x000000ff
        /*2f1c*/ 	.word	0x00000000
        /*2f20*/ 	.short	0x0101
        /*2f22*/ 	.byte	0x0d
	.zero		1


	//   ....[86]....
        /*2f24*/ 	.word	0x0002bb70
        /*2f28*/ 	.word	0x000000ff
        /*2f2c*/ 	.word	0x00000060
        /*2f30*/ 	.short	0x010a
        /*2f32*/ 	.byte	0x04
	.zero		1


	//   ....[87]....
        /*2f34*/ 	.word	0x0002bc70
        /*2f38*/ 	.word	0x000000ff
        /*2f3c*/ 	.word	0x00000040
        /*2f40*/ 	.short	0x010b
        /*2f42*/ 	.byte	0x04
	.zero		1


	//   ....[88]....
        /*2f44*/ 	.word	0x0002bcb0
        /*2f48*/ 	.word	0x000000ff
        /*2f4c*/ 	.word	0x00000000
        /*2f50*/ 	.short	0x0101
        /*2f52*/ 	.byte	0x0f
	.zero		1


	//   ....[89]....
        /*2f54*/ 	.word	0x0002bce0
        /*2f58*/ 	.word	0x000000ff
        /*2f5c*/ 	.word	0x00000068
        /*2f60*/ 	.short	0x010a
        /*2f62*/ 	.byte	0x04
	.zero		1


	//   ....[90]....
        /*2f64*/ 	.word	0x0002bde0
        /*2f68*/ 	.word	0x000000ff
        /*2f6c*/ 	.word	0x00000048
        /*2f70*/ 	.short	0x010b
        /*2f72*/ 	.byte	0x04
	.zero		1


	//   ....[91]....
        /*2f74*/ 	.word	0x0002be20
        /*2f78*/ 	.word	0x000000ff
        /*2f7c*/ 	.word	0x00000000
        /*2f80*/ 	.short	0x0101
        /*2f82*/ 	.byte	0x05
	.zero		1


	//   ....[92]....
        /*2f84*/ 	.word	0x0002be60
        /*2f88*/ 	.word	0x000000ff
        /*2f8c*/ 	.word	0x00000050
        /*2f90*/ 	.short	0x010a
        /*2f92*/ 	.byte	0x04
	.zero		1


	//   ....[93]....
        /*2f94*/ 	.word	0x0002bf60
        /*2f98*/ 	.word	0x000000ff
        /*2f9c*/ 	.word	0x00000030
        /*2fa0*/ 	.short	0x010b
        /*2fa2*/ 	.byte	0x04
	.zero		1


	//   ....[94]....
        /*2fa4*/ 	.word	0x0002bfa0
        /*2fa8*/ 	.word	0x000000ff
        /*2fac*/ 	.word	0x00000000
        /*2fb0*/ 	.short	0x0101
        /*2fb2*/ 	.byte	0x0e
	.zero		1


	//   ....[95]....
        /*2fb4*/ 	.word	0x0002bfd0
        /*2fb8*/ 	.word	0x000000ff
        /*2fbc*/ 	.word	0x00000058
        /*2fc0*/ 	.short	0x010a
        /*2fc2*/ 	.byte	0x04
	.zero		1


	//   ....[96]....
        /*2fc4*/ 	.word	0x0002c0d0
        /*2fc8*/ 	.word	0x000000ff
        /*2fcc*/ 	.word	0x00000038
        /*2fd0*/ 	.short	0x010b
        /*2fd2*/ 	.byte	0x04
	.zero		1


	//   ....[97]....
        /*2fd4*/ 	.word	0x0002c110
        /*2fd8*/ 	.word	0x000000ff
        /*2fdc*/ 	.word	0x00000000
        /*2fe0*/ 	.short	0x0101
        /*2fe2*/ 	.byte	0x0d
	.zero		1


	//   ....[98]....
        /*2fe4*/ 	.word	0x0002c150
        /*2fe8*/ 	.word	0x000000ff
        /*2fec*/ 	.word	0x00000060
        /*2ff0*/ 	.short	0x010a
        /*2ff2*/ 	.byte	0x04
	.zero		1


	//   ....[99]....
        /*2ff4*/ 	.word	0x0002c250
        /*2ff8*/ 	.word	0x000000ff
        /*2ffc*/ 	.word	0x00000040
        /*3000*/ 	.short	0x010b
        /*3002*/ 	.byte	0x04
	.zero		1


	//   ....[100]....
        /*3004*/ 	.word	0x0002c290
        /*3008*/ 	.word	0x000000ff
        /*300c*/ 	.word	0x00000000
        /*3010*/ 	.short	0x0101
        /*3012*/ 	.byte	0x0f
	.zero		1


	//   ....[101]....
        /*3014*/ 	.word	0x0002c2c0
        /*3018*/ 	.word	0x000000ff
        /*301c*/ 	.word	0x00000068
        /*3020*/ 	.short	0x010a
        /*3022*/ 	.byte	0x04
	.zero		1


	//   ....[102]....
        /*3024*/ 	.word	0x0002c3c0
        /*3028*/ 	.word	0x000000ff
        /*302c*/ 	.word	0x00000048
        /*3030*/ 	.short	0x010b
        /*3032*/ 	.byte	0x04
	.zero		1


	//   ....[103]....
        /*3034*/ 	.word	0x0002c420
        /*3038*/ 	.word	0x000000ff
        /*303c*/ 	.word	0x00000000
        /*3040*/ 	.short	0x0101
        /*3042*/ 	.byte	0x05
	.zero		1


	//   ....[104]....
        /*3044*/ 	.word	0x0002cb00
        /*3048*/ 	.word	0x00000000
        /*304c*/ 	.word	0x00000050
        /*3050*/ 	.short	0x010a
        /*3052*/ 	.byte	0x3f
	.zero		1


	//   ....[105]....
        /*3054*/ 	.word	0x0002cb40
        /*3058*/ 	.word	0x00000000
        /*305c*/ 	.word	0x00000058
        /*3060*/ 	.short	0x010a
        /*3062*/ 	.byte	0x3f
	.zero		1


	//   ....[106]....
        /*3064*/ 	.word	0x0002cb80
        /*3068*/ 	.word	0x00000000
        /*306c*/ 	.word	0x00000060
        /*3070*/ 	.short	0x010a
        /*3072*/ 	.byte	0x3f
	.zero		1


	//   ....[107]....
        /*3074*/ 	.word	0x0002cbe0
        /*3078*/ 	.word	0x00000000
        /*307c*/ 	.word	0x00000068
        /*3080*/ 	.short	0x010a
        /*3082*/ 	.byte	0x3f
	.zero		1


	//   ....[108]....
        /*3084*/ 	.word	0x0002cf20
        /*3088*/ 	.word	0x0000000e
        /*308c*/ 	.word	0x00000018
        /*3090*/ 	.short	0x010a
        /*3092*/ 	.byte	0x3f
	.zero		1


	//   ....[109]....
        /*3094*/ 	.word	0x0002d240
        /*3098*/ 	.word	0x00000002
        /*309c*/ 	.word	0x00000078
        /*30a0*/ 	.short	0x0101
        /*30a2*/ 	.byte	0x3f
	.zero		1


	//   ....[110]....
        /*30a4*/ 	.word	0x0002d9f0
        /*30a8*/ 	.word	0x00000004
        /*30ac*/ 	.word	0x00000000
        /*30b0*/ 	.short	0x010a
        /*30b2*/ 	.byte	0x3f
	.zero		1


	//   ....[111]....
        /*30b4*/ 	.word	0x0002da80
        /*30b8*/ 	.word	0x00000003
        /*30bc*/ 	.word	0x00000000
        /*30c0*/ 	.short	0x010a
        /*30c2*/ 	.byte	0x3f
	.zero		1


	//   ....[112]....
        /*30c4*/ 	.word	0x0002db10
        /*30c8*/ 	.word	0x00000003
        /*30cc*/ 	.word	0x00000000
        /*30d0*/ 	.short	0x010a
        /*30d2*/ 	.byte	0x3f
	.zero		1


	//   ....[113]....
        /*30d4*/ 	.word	0x0002db70
        /*30d8*/ 	.word	0x00000003
        /*30dc*/ 	.word	0x00000000
        /*30e0*/ 	.short	0x010a
        /*30e2*/ 	.byte	0x3f
	.zero		1


	//   ....[114]....
        /*30e4*/ 	.word	0x0002dbd0
        /*30e8*/ 	.word	0x00000004
        /*30ec*/ 	.word	0x00000000
        /*30f0*/ 	.short	0x010a
        /*30f2*/ 	.byte	0x3f
	.zero		1


	//   ....[115]....
        /*30f4*/ 	.word	0x0002dc30
        /*30f8*/ 	.word	0x00000003
        /*30fc*/ 	.word	0x00000030
        /*3100*/ 	.short	0x010a
        /*3102*/ 	.byte	0x3f
	.zero		1


	//   ....[116]....
        /*3104*/ 	.word	0x0002dc80
        /*3108*/ 	.word	0x00000000
        /*310c*/ 	.word	0x00000030
        /*3110*/ 	.short	0x010a
        /*3112*/ 	.byte	0x3f
	.zero		1


	//   ....[117]....
        /*3114*/ 	.word	0x0002dcd0
        /*3118*/ 	.word	0x00000000
        /*311c*/ 	.word	0x00000030
        /*3120*/ 	.short	0x010a
        /*3122*/ 	.byte	0x3f
	.zero		1


	//   ....[118]....
        /*3124*/ 	.word	0x0002dd20
        /*3128*/ 	.word	0x00000003
        /*312c*/ 	.word	0x00000030
        /*3130*/ 	.short	0x010a
        /*3132*/ 	.byte	0x3f
	.zero		1


	//   ....[119]....
        /*3134*/ 	.word	0x0002dd70
        /*3138*/ 	.word	0x00000000
        /*313c*/ 	.word	0x00000030
        /*3140*/ 	.short	0x010a
        /*3142*/ 	.byte	0x3f
	.zero		1


	//   ....[120]....
        /*3144*/ 	.word	0x0002ddc0
        /*3148*/ 	.word	0x00000000
        /*314c*/ 	.word	0x00000030
        /*3150*/ 	.short	0x010a
        /*3152*/ 	.byte	0x3f
	.zero		1


	//   ....[121]....
        /*3154*/ 	.word	0x0002de10
        /*3158*/ 	.word	0x00000000
        /*315c*/ 	.word	0x00000030
        /*3160*/ 	.short	0x010a
        /*3162*/ 	.byte	0x3f
	.zero		1


	//   ....[122]....
        /*3164*/ 	.word	0x0002de60
        /*3168*/ 	.word	0x00000000
        /*316c*/ 	.word	0x00000030
        /*3170*/ 	.short	0x010a
        /*3172*/ 	.byte	0x3f
	.zero		1


	//   ....[123]....
        /*3174*/ 	.word	0x0002deb0
        /*3178*/ 	.word	0x00000000
        /*317c*/ 	.word	0x00000030
        /*3180*/ 	.short	0x010a
        /*3182*/ 	.byte	0x3f
	.zero		1


	//   ....[124]....
        /*3184*/ 	.word	0x0002df00
        /*3188*/ 	.word	0x00000000
        /*318c*/ 	.word	0x00000030
        /*3190*/ 	.short	0x010a
        /*3192*/ 	.byte	0x3f
	.zero		1


	//   ....[125]....
        /*3194*/ 	.word	0x0002df50
        /*3198*/ 	.word	0x00000000
        /*319c*/ 	.word	0x00000030
        /*31a0*/ 	.short	0x010a
        /*31a2*/ 	.byte	0x3f
	.zero		1


	//   ....[126]....
        /*31a4*/ 	.word	0x0002dfa0
        /*31a8*/ 	.word	0x00000000
        /*31ac*/ 	.word	0x00000030
        /*31b0*/ 	.short	0x010a
        /*31b2*/ 	.byte	0x3f
	.zero		1


	//   ....[127]....
        /*31b4*/ 	.word	0x0002dff0
        /*31b8*/ 	.word	0x00000000
        /*31bc*/ 	.word	0x00000030
        /*31c0*/ 	.short	0x010a
        /*31c2*/ 	.byte	0x3f
	.zero		1


	//   ....[128]....
        /*31c4*/ 	.word	0x0002e040
        /*31c8*/ 	.word	0x00000000
        /*31cc*/ 	.word	0x00000030
        /*31d0*/ 	.short	0x010a
        /*31d2*/ 	.byte	0x3f
	.zero		1


	//   ....[129]....
        /*31d4*/ 	.word	0x0002e090
        /*31d8*/ 	.word	0x00000000
        /*31dc*/ 	.word	0x00000030
        /*31e0*/ 	.short	0x010a
        /*31e2*/ 	.byte	0x3f
	.zero		1


	//   ....[130]....
        /*31e4*/ 	.word	0x0002e0e0
        /*31e8*/ 	.word	0x00000002
        /*31ec*/ 	.word	0x00000030
        /*31f0*/ 	.short	0x010a
        /*31f2*/ 	.byte	0x3f
	.zero		1


	//   ....[131]....
        /*31f4*/ 	.word	0x0002e140
        /*31f8*/ 	.word	0x00000005
        /*31fc*/ 	.word	0x00000078
        /*3200*/ 	.short	0x010a
        /*3202*/ 	.byte	0x3f
	.zero		1


	//   ....[132]....
        /*3204*/ 	.word	0x0002e1a0
        /*3208*/ 	.word	0x00000003
        /*320c*/ 	.word	0x00000050
        /*3210*/ 	.short	0x010a
        /*3212*/ 	.byte	0x3f
	.zero		1


	//   ....[133]....
        /*3214*/ 	.word	0x0002e200
        /*3218*/ 	.word	0x00000003
        /*321c*/ 	.word	0x00000058
        /*3220*/ 	.short	0x010a
        /*3222*/ 	.byte	0x3f
	.zero		1


	//   ....[134]....
        /*3224*/ 	.word	0x0002e260
        /*3228*/ 	.word	0x00000003
        /*322c*/ 	.word	0x00000060
        /*3230*/ 	.short	0x010a
        /*3232*/ 	.byte	0x3f
	.zero		1


	//   ....[135]....
        /*3234*/ 	.word	0x0002e2c0
        /*3238*/ 	.word	0x00000003
        /*323c*/ 	.word	0x00000068
        /*3240*/ 	.short	0x010a
        /*3242*/ 	.byte	0x3f
	.zero		1


	//   ....[136]....
        /*3244*/ 	.word	0x0002e320
        /*3248*/ 	.word	0x00000004
        /*324c*/ 	.word	0x00000050
        /*3250*/ 	.short	0x010a
        /*3252*/ 	.byte	0x3f
	.zero		1


	//   ....[137]....
        /*3254*/ 	.word	0x0002e380
        /*3258*/ 	.word	0x00000004
        /*325c*/ 	.word	0x00000058
        /*3260*/ 	.short	0x010a
        /*3262*/ 	.byte	0x3f
	.zero		1


	//   ....[138]....
        /*3264*/ 	.word	0x0002e3e0
        /*3268*/ 	.word	0x00000004
        /*326c*/ 	.word	0x00000060
        /*3270*/ 	.short	0x010a
        /*3272*/ 	.byte	0x3f
	.zero		1


	//   ....[139]....
        /*3274*/ 	.word	0x0002e440
        /*3278*/ 	.word	0x00000004
        /*327c*/ 	.word	0x00000068
        /*3280*/ 	.short	0x010a
        /*3282*/ 	.byte	0x3f
	.zero		1


	//   ....[140]....
        /*3284*/ 	.word	0x0002e4a0
        /*3288*/ 	.word	0x00000005
        /*328c*/ 	.word	0x00000050
        /*3290*/ 	.short	0x010a
        /*3292*/ 	.byte	0x3f
	.zero		1


	//   ....[141]....
        /*3294*/ 	.word	0x0002e500
        /*3298*/ 	.word	0x00000005
        /*329c*/ 	.word	0x00000058
        /*32a0*/ 	.short	0x010a
        /*32a2*/ 	.byte	0x3f
	.zero		1


	//   ....[142]....
        /*32a4*/ 	.word	0x0002e560
        /*32a8*/ 	.word	0x00000005
        /*32ac*/ 	.word	0x00000060
        /*32b0*/ 	.short	0x010a
        /*32b2*/ 	.byte	0x3f
	.zero		1


	//   ....[143]....
        /*32b4*/ 	.word	0x0002e5c0
        /*32b8*/ 	.word	0x00000005
        /*32bc*/ 	.word	0x00000068
        /*32c0*/ 	.short	0x010a
        /*32c2*/ 	.byte	0x3f
	.zero		1


	//   ....[144]....
        /*32c4*/ 	.word	0x0002e620
        /*32c8*/ 	.word	0x00000002
        /*32cc*/ 	.word	0x00000050
        /*32d0*/ 	.short	0x010a
        /*32d2*/ 	.byte	0x3f
	.zero		1


	//   ....[145]....
        /*32d4*/ 	.word	0x0002e680
        /*32d8*/ 	.word	0x00000002
        /*32dc*/ 	.word	0x00000058
        /*32e0*/ 	.short	0x010a
        /*32e2*/ 	.byte	0x3f
	.zero		1


	//   ....[146]....
        /*32e4*/ 	.word	0x0002e6e0
        /*32e8*/ 	.word	0x00000002
        /*32ec*/ 	.word	0x00000060
        /*32f0*/ 	.short	0x010a
        /*32f2*/ 	.byte	0x3f
	.zero		1


	//   ....[147]....
        /*32f4*/ 	.word	0x0002e740
        /*32f8*/ 	.word	0x00000002
        /*32fc*/ 	.word	0x00000068
        /*3300*/ 	.short	0x010a
        /*3302*/ 	.byte	0x3f
	.zero		1


	//   ....[148]....
        /*3304*/ 	.word	0x0002e790
        /*3308*/ 	.word	0x00000000
        /*330c*/ 	.word	0x00000050
        /*3310*/ 	.short	0x010a
        /*3312*/ 	.byte	0x3f
	.zero		1


	//   ....[149]....
        /*3314*/ 	.word	0x0002e7e0
        /*3318*/ 	.word	0x00000000
        /*331c*/ 	.word	0x00000058
        /*3320*/ 	.short	0x010a
        /*3322*/ 	.byte	0x3f
	.zero		1


	//   ....[150]....
        /*3324*/ 	.word	0x0002e830
        /*3328*/ 	.word	0x00000000
        /*332c*/ 	.word	0x00000060
        /*3330*/ 	.short	0x010a
        /*3332*/ 	.byte	0x3f
	.zero		1


	//   ....[151]....
        /*3334*/ 	.word	0x0002e900
        /*3338*/ 	.word	0x0000000e
        /*333c*/ 	.word	0x00000018
        /*3340*/ 	.short	0x010a
        /*3342*/ 	.byte	0x3f
	.zero		1


	//   ....[152]....
        /*3344*/ 	.word	0x0002e9d0
        /*3348*/ 	.word	0x00000004
        /*334c*/ 	.word	0x00000000
        /*3350*/ 	.short	0x010a
        /*3352*/ 	.byte	0x3f
	.zero		1


	//   ....[153]....
        /*3354*/ 	.word	0x0002ea20
        /*3358*/ 	.word	0x00000003
        /*335c*/ 	.word	0x00000000
        /*3360*/ 	.short	0x010a
        /*3362*/ 	.byte	0x3f
	.zero		1


	//----- nvinfo : EIATTR_NUM_MBARRIERS
	.align		4
.L_42:
        /*3364*/ 	.byte	0x03, 0x38
        /*3366*/ 	.short	0x0010


	//----- nvinfo : EIATTR_EXIT_INSTR_OFFSETS
	.align		4
        /*3368*/ 	.byte	0x04, 0x1c
        /*336a*/ 	.short	(.L_44 - .L_43)


	//   ....[0]....
.L_43:
        /*336c*/ 	.word	0x0002db60


	//----- nvinfo : EIATTR_MAX_THREADS
	.align		4
.L_44:
        /*3370*/ 	.byte	0x04, 0x05
        /*3372*/ 	.short	(.L_46 - .L_45)
.L_45:
        /*3374*/ 	.word	0x00000180
        /*3378*/ 	.word	0x00000001
        /*337c*/ 	.word	0x00000001


	//----- nvinfo : EIATTR_CRS_STACK_SIZE
	.align		4
.L_46:
        /*3380*/ 	.byte	0x04, 0x1e
        /*3382*/ 	.short	(.L_48 - .L_47)
.L_47:
        /*3384*/ 	.word	0x00000000


	//----- nvinfo : EIATTR_CBANK_PARAM_SIZE
	.align		4
.L_48:
        /*3388*/ 	.byte	0x03, 0x19
        /*338a*/ 	.short	0x0770


	//----- nvinfo : EIATTR_PARAM_CBANK
	.align		4
        /*338c*/ 	.byte	0x04, 0x0a
        /*338e*/ 	.short	(.L_50 - .L_49)
	.align		4
.L_49:
        /*3390*/ 	.word	index@(.nv.constant0._ZN7cutlass13device_kernelINS_4gemm6kernel13GemmUniversalIN4cute5tupleIJiiiiEEENS1_10collective13CollectiveMmaINS1_34MainloopSm90TmaGmmaWarpSpecializedILi3ENS5_IJNS4_1CILi1EEESB_SB_EEENS1_35KernelTmaWarpSpecializedCooperativeEEENS5_IJNSA_ILi256EEESF_NSA_ILi64EEEEEENS_6half_tENS5_IJlSB_lEEESI_SJ_NS4_8TiledMMAINS4_8MMA_AtomIJNS4_4SM904GMMA26MMA_64x256x16_F32F16F16_SSILNSN_5MajorE0ELSP_0ELNSN_7ScaleInE1ELSQ_1EEEEEENS4_6LayoutINS5_IJNSA_ILi2EEESB_SB_EEENS5_IJSB_NSA_ILi0EEESW_EEEEENS5_IJNS4_10UnderscoreESZ_SZ_EEEEENS4_13SM90_TMA_LOADENS4_14ComposedLayoutINS4_7SwizzleILi3ELi4ELi3EEENS4_18smem_ptr_flag_bitsILi16EEENST_INS5_IJNSA_ILi8EEESG_EEENS5_IJSG_SB_EEEEEEEvNS4_8identityES12_S1C_vS1D_EENS_8epilogue10collective18CollectiveEpilogueINS1F_22Sm90TmaWarpSpecializedILi4ELi2ELi16ELb1ELb0EEEJSH_NS5_IJNSA_ILi128EEENSA_ILi32EEEEEESI_SJ_SI_SJ_NS1F_6fusion15FusionCallbacksIS1J_NS1N_13LinCombEltActINS1F_6thread4SiLuESI_fSI_fLNS_15FloatRoundStyleE2EEESH_S1M_JEEES12_NS13_INS14_ILi2ELi4ELi3EEES17_NST_INS5_IJS18_S1L_EEENS5_IJS1L_SB_EEEEEEENS4_17SM75_U32x4_LDSM_NENS4_14SM90_TMA_STOREES1Z_NS4_17SM90_U32x4_STSM_NENS4_9Copy_AtomIJS22_SI_EEEvEEEvvEEEEvNT_6ParamsE)
        /*3394*/ 	.short	0x0210
        /*3396*/ 	.short	0x0770


	//----- nvinfo : EIATTR_SW_WAR
	.align		4
.L_50:
        /*3398*/ 	.byte	0x04, 0x36
        /*339a*/ 	.short	(.L_52 - .L_51)
.L_51:
        /*339c*/ 	.word	0x00000008
.L_52:


//--------------------- .nv.callgraph             --------------------------
	.section	.nv.callgraph,"",@"SHT_CUDA_CALLGRAPH"
	.align	4
	.sectionentsize	8
	.align		4
        /*0000*/ 	.word	0x00000000
	.align		4
        /*0004*/ 	.word	0xffffffff
	.align		4
        /*0008*/ 	.word	index@(_ZN7cutlass13device_kernelINS_4gemm6kernel13GemmUniversalIN4cute5tupleIJiiiiEEENS1_10collective13CollectiveMmaINS1_34MainloopSm90TmaGmmaWarpSpecializedILi3ENS5_IJNS4_1CILi1EEESB_SB_EEENS1_35KernelTmaWarpSpecializedCooperativeEEENS5_IJNSA_ILi256EEESF_NSA_ILi64EEEEEENS_6half_tENS5_IJlSB_lEEESI_SJ_NS4_8TiledMMAINS4_8MMA_AtomIJNS4_4SM904GMMA26MMA_64x256x16_F32F16F16_SSILNSN_5MajorE0ELSP_0ELNSN_7ScaleInE1ELSQ_1EEEEEENS4_6LayoutINS5_IJNSA_ILi2EEESB_SB_EEENS5_IJSB_NSA_ILi0EEESW_EEEEENS5_IJNS4_10UnderscoreESZ_SZ_EEEEENS4_13SM90_TMA_LOADENS4_14ComposedLayoutINS4_7SwizzleILi3ELi4ELi3EEENS4_18smem_ptr_flag_bitsILi16EEENST_INS5_IJNSA_ILi8EEESG_EEENS5_IJSG_SB_EEEEEEEvNS4_8identityES12_S1C_vS1D_EENS_8epilogue10collective18CollectiveEpilogueINS1F_22Sm90TmaWarpSpecializedILi4ELi2ELi16ELb1ELb0EEEJSH_NS5_IJNSA_ILi128EEENSA_ILi32EEEEEESI_SJ_SI_SJ_NS1F_6fusion15FusionCallbacksIS1J_NS1N_13LinCombEltActINS1F_6thread4SiLuESI_fSI_fLNS_15FloatRoundStyleE2EEESH_S1M_JEEES12_NS13_INS14_ILi2ELi4ELi3EEES17_NST_INS5_IJS18_S1L_EEENS5_IJS1L_SB_EEEEEEENS4_17SM75_U32x4_LDSM_NENS4_14SM90_TMA_STOREES1Z_NS4_17SM90_U32x4_STSM_NENS4_9Copy_AtomIJS22_SI_EEEvEEEvvEEEEvNT_6ParamsE)
	.align		4
        /*000c*/ 	.word	index@(__assertfail)
	.align		4
        /*0010*/ 	.word	0x00000000
	.align		4
        /*0014*/ 	.word	0xfffffffe
	.align		4
        /*0018*/ 	.word	0x00000000
	.align		4
        /*001c*/ 	.word	0xfffffffd
	.align		4
        /*0020*/ 	.word	0x00000000
	.align		4
        /*0024*/ 	.word	0xfffffffc


//--------------------- .nv.constant4             --------------------------
	.section	.nv.constant4,"a",@progbits
	.align	8
	.align		8
.nv.constant4:
        /*0000*/ 	.dword	__assertfail
	.align		8
        /*0008*/ 	.dword	__unnamed_1
	.align		8
        /*0010*/ 	.dword	__unnamed_2
	.align		8
        /*0018*/ 	.dword	_ZN39_INTERNAL_9ba15e29_4_k_cu_b927ed4c_27864cuda3std3__45__cpo5beginE
	.align		8
        /*0020*/ 	.dword	_ZN39_INTERNAL_9ba15e29_4_k_cu_b927ed4c_27864cuda3std3__45__cpo3endE
	.align		8
        /*0028*/ 	.dword	_ZN39_INTERNAL_9ba15e29_4_k_cu_b927ed4c_27864cuda3std3__45__cpo6cbeginE
	.align		8
        /*0030*/ 	.dword	_ZN39_INTERNAL_9ba15e29_4_k_cu_b927ed4c_27864cuda3std3__45__cpo4cendE
	.align		8
        /*0038*/ 	.dword	_ZN39_INTERNAL_9ba15e29_4_k_cu_b927ed4c_27864cuda3std3__441_GLOBAL__N__9ba15e29_4_k_cu_b927ed4c_27866ignoreE
	.align		8
        /*0040*/ 	.dword	_ZN39_INTERNAL_9ba15e29_4_k_cu_b927ed4c_27864cuda3std3__419piecewise_constructE
	.align		8
        /*0048*/ 	.dword	_ZN39_INTERNAL_9ba15e29_4_k_cu_b927ed4c_27864cuda3std3__48in_placeE
	.align		8
        /*0050*/ 	.dword	_ZN39_INTERNAL_9ba15e29_4_k_cu_b927ed4c_27864cuda3std6ranges3__45__cpo4swapE
	.align		8
        /*0058*/ 	.dword	_ZN39_INTERNAL_9ba15e29_4_k_cu_b927ed4c_27864cuda3std6ranges3__45__cpo9iter_moveE
	.align		8
        /*0060*/ 	.dword	_ZN39_INTERNAL_9ba15e29_4_k_cu_b927ed4c_27864cute7productE
	.align		8
        /*0068*/ 	.dword	_ZN39_INTERNAL_9ba15e29_4_k_cu_b927ed4c_27864cute1_E
	.align		8
        /*0070*/ 	.dword	$str$22
	.align		8
        /*0078*/ 	.dword	$str$23
	.align		8
        /*0080*/ 	.dword	$str$26
	.align		8
        /*0088*/ 	.dword	$str$27


//--------------------- .text._ZN7cutlass13device_kernelINS_4gemm6kernel13GemmUniversalIN4cute5tupleIJiiiiEEENS1_10collective13CollectiveMmaINS1_34MainloopSm90TmaGmmaWarpSpecializedILi3ENS5_IJNS4_1CILi1EEESB_SB_EEENS1_35KernelTmaWarpSpecializedCooperativeEEENS5_IJNSA_ILi256EEESF_NSA_ILi64EEEEEENS_6half_tENS5_IJlSB_lEEESI_SJ_NS4_8TiledMMAINS4_8MMA_AtomIJNS4_4SM904GMMA26MMA_64x256x16_F32F16F16_SSILNSN_5MajorE0ELSP_0ELNSN_7ScaleInE1ELSQ_1EEEEEENS4_6LayoutINS5_IJNSA_ILi2EEESB_SB_EEENS5_IJSB_NSA_ILi0EEESW_EEEEENS5_IJNS4_10UnderscoreESZ_SZ_EEEEENS4_13SM90_TMA_LOADENS4_14ComposedLayoutINS4_7SwizzleILi3ELi4ELi3EEENS4_18smem_ptr_flag_bitsILi16EEENST_INS5_IJNSA_ILi8EEESG_EEENS5_IJSG_SB_EEEEEEEvNS4_8identityES12_S1C_vS1D_EENS_8epilogue10collective18CollectiveEpilogueINS1F_22Sm90TmaWarpSpecializedILi4ELi2ELi16ELb1ELb0EEEJSH_NS5_IJNSA_ILi128EEENSA_ILi32EEEEEESI_SJ_SI_SJ_NS1F_6fusion15FusionCallbacksIS1J_NS1N_13LinCombEltActINS1F_6thread4SiLuESI_fSI_fLNS_15FloatRoundStyleE2EEESH_S1M_JEEES12_NS13_INS14_ILi2ELi4ELi3EEES17_NST_INS5_IJS18_S1L_EEENS5_IJS1L_SB_EEEEEEENS4_17SM75_U32x4_LDSM_NENS4_14SM90_TMA_STOREES1Z_NS4_17SM90_U32x4_STSM_NENS4_9Copy_AtomIJS22_SI_EEEvEEEvvEEEEvNT_6ParamsE --------------------------
	.section	.text._ZN7cutlass13device_kernelINS_4gemm6kernel13GemmUniversalIN4cute5tupleIJiiiiEEENS1_10collective13CollectiveMmaINS1_34MainloopSm90TmaGmmaWarpSpecializedILi3ENS5_IJNS4_1CILi1EEESB_SB_EEENS1_35KernelTmaWarpSpecializedCooperativeEEENS5_IJNSA_ILi256EEESF_NSA_ILi64EEEEEENS_6half_tENS5_IJlSB_lEEESI_SJ_NS4_8TiledMMAINS4_8MMA_AtomIJNS4_4SM904GMMA26MMA_64x256x16_F32F16F16_SSILNSN_5MajorE0ELSP_0ELNSN_7ScaleInE1ELSQ_1EEEEEENS4_6LayoutINS5_IJNSA_ILi2EEESB_SB_EEENS5_IJSB_NSA_ILi0EEESW_EEEEENS5_IJNS4_10UnderscoreESZ_SZ_EEEEENS4_13SM90_TMA_LOADENS4_14ComposedLayoutINS4_7SwizzleILi3ELi4ELi3EEENS4_18smem_ptr_flag_bitsILi16EEENST_INS5_IJNSA_ILi8EEESG_EEENS5_IJSG_SB_EEEEEEEvNS4_8identityES12_S1C_vS1D_EENS_8epilogue10collective18CollectiveEpilogueINS1F_22Sm90TmaWarpSpecializedILi4ELi2ELi16ELb1ELb0EEEJSH_NS5_IJNSA_ILi128EEENSA_ILi32EEEEEESI_SJ_SI_SJ_NS1F_6fusion15FusionCallbacksIS1J_NS1N_13LinCombEltActINS1F_6thread4SiLuESI_fSI_fLNS_15FloatRoundStyleE2EEESH_S1M_JEEES12_NS13_INS14_ILi2ELi4ELi3EEES17_NST_INS5_IJS18_S1L_EEENS5_IJS1L_SB_EEEEEEENS4_17SM75_U32x4_LDSM_NENS4_14SM90_TMA_STOREES1Z_NS4_17SM90_U32x4_STSM_NENS4_9Copy_AtomIJS22_SI_EEEvEEEvvEEEEvNT_6ParamsE,"ax",@progbits
	.align	128
.text._ZN7cutlass13device_kernelINS_4gemm6kernel13GemmUniversalIN4cute5tupleIJiiiiEEENS1_10collective13CollectiveMmaINS1_34MainloopSm90TmaGmmaWarpSpecializedILi3ENS5_IJNS4_1CILi1EEESB_SB_EEENS1_35KernelTmaWarpSpecializedCooperativeEEENS5_IJNSA_ILi256EEESF_NSA_ILi64EEEEEENS_6half_tENS5_IJlSB_lEEESI_SJ_NS4_8TiledMMAINS4_8MMA_AtomIJNS4_4SM904GMMA26MMA_64x256x16_F32F16F16_SSILNSN_5MajorE0ELSP_0ELNSN_7ScaleInE1ELSQ_1EEEEEENS4_6LayoutINS5_IJNSA_ILi2EEESB_SB_EEENS5_IJSB_NSA_ILi0EEESW_EEEEENS5_IJNS4_10UnderscoreESZ_SZ_EEEEENS4_13SM90_TMA_LOADENS4_14ComposedLayoutINS4_7SwizzleILi3ELi4ELi3EEENS4_18smem_ptr_flag_bitsILi16EEENST_INS5_IJNSA_ILi8EEESG_EEENS5_IJSG_SB_EEEEEEEvNS4_8identityES12_S1C_vS1D_EENS_8epilogue10collective18CollectiveEpilogueINS1F_22Sm90TmaWarpSpecializedILi4ELi2ELi16ELb1ELb0EEEJSH_NS5_IJNSA_ILi128EEENSA_ILi32EEEEEESI_SJ_SI_SJ_NS1F_6fusion15FusionCallbacksIS1J_NS1N_13LinCombEltActINS1F_6thread4SiLuESI_fSI_fLNS_15FloatRoundStyleE2EEESH_S1M_JEEES12_NS13_INS14_ILi2ELi4ELi3EEES17_NST_INS5_IJS18_S1L_EEENS5_IJS1L_SB_EEEEEEENS4_17SM75_U32x4_LDSM_NENS4_14SM90_TMA_STOREES1Z_NS4_17SM90_U32x4_STSM_NENS4_9Copy_AtomIJS22_SI_EEEvEEEvvEEEEvNT_6ParamsE:
        .type           _ZN7cutlass13device_kernelINS_4gemm6kernel13GemmUniversalIN4cute5tupleIJiiiiEEENS1_10collective13CollectiveMmaINS1_34MainloopSm90TmaGmmaWarpSpecializedILi3ENS5_IJNS4_1CILi1EEESB_SB_EEENS1_35KernelTmaWarpSpecializedCooperativeEEENS5_IJNSA_ILi256EEESF_NSA_ILi64EEEEEENS_6half_tENS5_IJlSB_lEEESI_SJ_NS4_8TiledMMAINS4_8MMA_AtomIJNS4_4SM904GMMA26MMA_64x256x16_F32F16F16_SSILNSN_5MajorE0ELSP_0ELNSN_7ScaleInE1ELSQ_1EEEEEENS4_6LayoutINS5_IJNSA_ILi2EEESB_SB_EEENS5_IJSB_NSA_ILi0EEESW_EEEEENS5_IJNS4_10UnderscoreESZ_SZ_EEEEENS4_13SM90_TMA_LOADENS4_14ComposedLayoutINS4_7SwizzleILi3ELi4ELi3EEENS4_18smem_ptr_flag_bitsILi16EEENST_INS5_IJNSA_ILi8EEESG_EEENS5_IJSG_SB_EEEEEEEvNS4_8identityES12_S1C_vS1D_EENS_8epilogue10collective18CollectiveEpilogueINS1F_22Sm90TmaWarpSpecializedILi4ELi2ELi16ELb1ELb0EEEJSH_NS5_IJNSA_ILi128EEENSA_ILi32EEEEEESI_SJ_SI_SJ_NS1F_6fusion15FusionCallbacksIS1J_NS1N_13LinCombEltActINS1F_6thread4SiLuESI_fSI_fLNS_15FloatRoundStyleE2EEESH_S1M_JEEES12_NS13_INS14_ILi2ELi4ELi3EEES17_NST_INS5_IJS18_S1L_EEENS5_IJS1L_SB_EEEEEEENS4_17SM75_U32x4_LDSM_NENS4_14SM90_TMA_STOREES1Z_NS4_17SM90_U32x4_STSM_NENS4_9Copy_AtomIJS22_SI_EEEvEEEvvEEEEvNT_6ParamsE,@function
        .size           _ZN7cutlass13device_kernelINS_4gemm6kernel13GemmUniversalIN4cute5tupleIJiiiiEEENS1_10collective13CollectiveMmaINS1_34MainloopSm90TmaGmmaWarpSpecializedILi3ENS5_IJNS4_1CILi1EEESB_SB_EEENS1_35KernelTmaWarpSpecializedCooperativeEEENS5_IJNSA_ILi256EEESF_NSA_ILi64EEEEEENS_6half_tENS5_IJlSB_lEEESI_SJ_NS4_8TiledMMAINS4_8MMA_AtomIJNS4_4SM904GMMA26MMA_64x256x16_F32F16F16_SSILNSN_5MajorE0ELSP_0ELNSN_7ScaleInE1ELSQ_1EEEEEENS4_6LayoutINS5_IJNSA_ILi2EEESB_SB_EEENS5_IJSB_NSA_ILi0EEESW_EEEEENS5_IJNS4_10UnderscoreESZ_SZ_EEEEENS4_13SM90_TMA_LOADENS4_14ComposedLayoutINS4_7SwizzleILi3ELi4ELi3EEENS4_18smem_ptr_flag_bitsILi16EEENST_INS5_IJNSA_ILi8EEESG_EEENS5_IJSG_SB_EEEEEEEvNS4_8identityES12_S1C_vS1D_EENS_8epilogue10collective18CollectiveEpilogueINS1F_22Sm90TmaWarpSpecializedILi4ELi2ELi16ELb1ELb0EEEJSH_NS5_IJNSA_ILi128EEENSA_ILi32EEEEEESI_SJ_SI_SJ_NS1F_6fusion15FusionCallbacksIS1J_NS1N_13LinCombEltActINS1F_6thread4SiLuESI_fSI_fLNS_15FloatRoundStyleE2EEESH_S1M_JEEES12_NS13_INS14_ILi2ELi4ELi3EEES17_NST_INS5_IJS18_S1L_EEENS5_IJS1L_SB_EEEEEEENS4_17SM75_U32x4_LDSM_NENS4_14SM90_TMA_STOREES1Z_NS4_17SM90_U32x4_STSM_NENS4_9Copy_AtomIJS22_SI_EEEvEEEvvEEEEvNT_6ParamsE,(.L_x_1171 - _ZN7cutlass13device_kernelINS_4gemm6kernel13GemmUniversalIN4cute5tupleIJiiiiEEENS1_10collective13CollectiveMmaINS1_34MainloopSm90TmaGmmaWarpSpecializedILi3ENS5_IJNS4_1CILi1EEESB_SB_EEENS1_35KernelTmaWarpSpecializedCooperativeEEENS5_IJNSA_ILi256EEESF_NSA_ILi64EEEEEENS_6half_tENS5_IJlSB_lEEESI_SJ_NS4_8TiledMMAINS4_8MMA_AtomIJNS4_4SM904GMMA26MMA_64x256x16_F32F16F16_SSILNSN_5MajorE0ELSP_0ELNSN_7ScaleInE1ELSQ_1EEEEEENS4_6LayoutINS5_IJNSA_ILi2EEESB_SB_EEENS5_IJSB_NSA_ILi0EEESW_EEEEENS5_IJNS4_10UnderscoreESZ_SZ_EEEEENS4_13SM90_TMA_LOADENS4_14ComposedLayoutINS4_7SwizzleILi3ELi4ELi3EEENS4_18smem_ptr_flag_bitsILi16EEENST_INS5_IJNSA_ILi8EEESG_EEENS5_IJSG_SB_EEEEEEEvNS4_8identityES12_S1C_vS1D_EENS_8epilogue10collective18CollectiveEpilogueINS1F_22Sm90TmaWarpSpecializedILi4ELi2ELi16ELb1ELb0EEEJSH_NS5_IJNSA_ILi128EEENSA_ILi32EEEEEESI_SJ_SI_SJ_NS1F_6fusion15FusionCallbacksIS1J_NS1N_13LinCombEltActINS1F_6thread4SiLuESI_fSI_fLNS_15FloatRoundStyleE2EEESH_S1M_JEEES12_NS13_INS14_ILi2ELi4ELi3EEES17_NST_INS5_IJS18_S1L_EEENS5_IJS1L_SB_EEEEEEENS4_17SM75_U32x4_LDSM_NENS4_14SM90_TMA_STOREES1Z_NS4_17SM90_U32x4_STSM_NENS4_9Copy_AtomIJS22_SI_EEEvEEEvvEEEEvNT_6ParamsE)
        .other          _ZN7cutlass13device_kernelINS_4gemm6kernel13GemmUniversalIN4cute5tupleIJiiiiEEENS1_10collective13CollectiveMmaINS1_34MainloopSm90TmaGmmaWarpSpecializedILi3ENS5_IJNS4_1CILi1EEESB_SB_EEENS1_35KernelTmaWarpSpecializedCooperativeEEENS5_IJNSA_ILi256EEESF_NSA_ILi64EEEEEENS_6half_tENS5_IJlSB_lEEESI_SJ_NS4_8TiledMMAINS4_8MMA_AtomIJNS4_4SM904GMMA26MMA_64x256x16_F32F16F16_SSILNSN_5MajorE0ELSP_0ELNSN_7ScaleInE1ELSQ_1EEEEEENS4_6LayoutINS5_IJNSA_ILi2EEESB_SB_EEENS5_IJSB_NSA_ILi0EEESW_EEEEENS5_IJNS4_10UnderscoreESZ_SZ_EEEEENS4_13SM90_TMA_LOADENS4_14ComposedLayoutINS4_7SwizzleILi3ELi4ELi3EEENS4_18smem_ptr_flag_bitsILi16EEENST_INS5_IJNSA_ILi8EEESG_EEENS5_IJSG_SB_EEEEEEEvNS4_8identityES12_S1C_vS1D_EENS_8epilogue10collective18CollectiveEpilogueINS1F_22Sm90TmaWarpSpecializedILi4ELi2ELi16ELb1ELb0EEEJSH_NS5_IJNSA_ILi128EEENSA_ILi32EEEEEESI_SJ_SI_SJ_NS1F_6fusion15FusionCallbacksIS1J_NS1N_13LinCombEltActINS1F_6thread4SiLuESI_fSI_fLNS_15FloatRoundStyleE2EEESH_S1M_JEEES12_NS13_INS14_ILi2ELi4ELi3EEES17_NST_INS5_IJS18_S1L_EEENS5_IJS1L_SB_EEEEEEENS4_17SM75_U32x4_LDSM_NENS4_14SM90_TMA_STOREES1Z_NS4_17SM90_U32x4_STSM_NENS4_9Copy_AtomIJS22_SI_EEEvEEEvvEEEEvNT_6ParamsE,@"STO_CUDA_ENTRY STV_DEFAULT"
_ZN7cutlass13device_kernelINS_4gemm6kernel13GemmUniversalIN4cute5tupleIJiiiiEEENS1_10collective13CollectiveMmaINS1_34MainloopSm90TmaGmmaWarpSpecializedILi3ENS5_IJNS4_1CILi1EEESB_SB_EEENS1_35KernelTmaWarpSpecializedCooperativeEEENS5_IJNSA_ILi256EEESF_NSA_ILi64EEEEEENS_6half_tENS5_IJlSB_lEEESI_SJ_NS4_8TiledMMAINS4_8MMA_AtomIJNS4_4SM904GMMA26MMA_64x256x16_F32F16F16_SSILNSN_5MajorE0ELSP_0ELNSN_7ScaleInE1ELSQ_1EEEEEENS4_6LayoutINS5_IJNSA_ILi2EEESB_SB_EEENS5_IJSB_NSA_ILi0EEESW_EEEEENS5_IJNS4_10UnderscoreESZ_SZ_EEEEENS4_13SM90_TMA_LOADENS4_14ComposedLayoutINS4_7SwizzleILi3ELi4ELi3EEENS4_18smem_ptr_flag_bitsILi16EEENST_INS5_IJNSA_ILi8EEESG_EEENS5_IJSG_SB_EEEEEEEvNS4_8identityES12_S1C_vS1D_EENS_8epilogue10collective18CollectiveEpilogueINS1F_22Sm90TmaWarpSpecializedILi4ELi2ELi16ELb1ELb0EEEJSH_NS5_IJNSA_ILi128EEENSA_ILi32EEEEEESI_SJ_SI_SJ_NS1F_6fusion15FusionCallbacksIS1J_NS1N_13LinCombEltActINS1F_6thread4SiLuESI_fSI_fLNS_15FloatRoundStyleE2EEESH_S1M_JEEES12_NS13_INS14_ILi2ELi4ELi3EEES17_NST_INS5_IJS18_S1L_EEENS5_IJS1L_SB_EEEEEEENS4_17SM75_U32x4_LDSM_NENS4_14SM90_TMA_STOREES1Z_NS4_17SM90_U32x4_STSM_NENS4_9Copy_AtomIJS22_SI_EEEvEEEvvEEEEvNT_6ParamsE:
[----:B------:R-:W1:Y:S02]  /*0000*/  LDC R1, c[0x0][0x28] ;  /* 0x00000a00ff017b82 */ /* 0x000e640000000800 */
[----:B-1----:R-:W-:Y:S01]  /*0010*/  IADD3 R1, R1, -0x790, RZ ;  /* 0xfffff87001017810 */ /* 0x002fe20007ffe0ff */
[----:B------:R-:W1:Y:S01]  /*0020*/  S2R R3, SR_TID.X ;  /* 0x0000000000037919 */ /* 0x000e620000002100 */
[----:B------:R-:W-:Y:S01]  /*0030*/  ELECT P0, URZ, PT ;  /* 0x00000000003f782f */ /* 0x000fe20003800000 */
[----:B------:R-:W-:Y:S01]  /*0040*/  BSSY B0, `(.L_x_0) ;  /* 0x000001a000007945 */ /* 0x000fe20003800000 */
[----:B-1----:R-:W-:-:S05]  /*0050*/  SHF.R.U32.HI R0, RZ, 0x5, R3 ;  /* 0x00000005ff007819 */ /* 0x002fca0000011603 */
[----:B------:R-:W1:Y:S02]  /*0060*/  SHFL.IDX PT, R2, R0, RZ, 0x1f ;  /* 0x00001fff00027589 */ /* 0x000e6400000e0000 */
[----:B-1----:R-:W-:Y:S02]  /*0070*/  R2UR UR58, R2 ;  /* 0x00000000023a72ca */ /* 0x002fe400000e0000 */
[----:B------:R-:W-:-:S06]  /*0080*/  SHF.R.U32.HI R2, RZ, 0x7, R3 ;  /* 0x00000007ff027819 */ /* 0x000fcc0000011603 */
[----:B------:R-:W1:Y:S05]  /*0090*/  SHFL.IDX PT, R2, R2, RZ, 0x1f ;  /* 0x00001fff02027589 */ /* 0x000e6a00000e0000 */
[----:B------:R-:W-:Y:S02]  /*00a0*/  USHF.R.S32.HI UR4, URZ, 0x1f, UR58 ;  /* 0x0000001f3f047899 */ /* 0x000fe4000801143a */
[----:B------:R-:W-:Y:S02]  /*00b0*/  ISETP.NE.OR P0, PT, RZ, UR58, !P0 ;  /* 0x0000003aff007c0c */ /* 0x000fe4000c705670 */
[----:B------:R-:W-:-:S04]  /*00c0*/  ULEA.HI UR4, UR4, UR58, URZ, 0x2 ;  /* 0x0000003a04047291 */ /* 0x000fc8000f8f103f */
[----:B------:R-:W-:-:S04]  /*00d0*/  ULOP3.LUT UR4, UR4, 0xfffffffc, URZ, 0xc0, !UPT ;  /* 0xfffffffc04047892 */ /* 0x000fc8000f8ec03f */
[----:B------:R-:W-:-:S03]  /*00e0*/  UIADD3 UR58, UR58, -UR4, URZ ;  /* 0x800000043a3a7290 */ /* 0x000fc6000fffe03f */
[----:B------:R-:W-:Y:S09]  /*00f0*/  @P0 BRA `(.L_x_1) ;  /* 0x0000000000380947 */ /* 0x000ff20003800000 */
[----:B------:R-:W-:Y:S02]  /*0100*/  ULDC.64 UR4, c[0x0][0x198] ;  /* 0x0000660000047ab9 */ /* 0x000fe40000000a00 */
[----:B------:R-:W-:Y:S02]  /*0110*/  UIADD3 UR6, UP0, UR4, 0xf0, URZ ;  /* 0x000000f004067890 */ /* 0x000fe4000ff1e03f */
[----:B------:R-:W-:Y:S02]  /*0120*/  UIADD3 UR8, UP1, UR4, 0x1f0, URZ ;  /* 0x000001f004087890 */ /* 0x000fe4000ff3e03f */
[----:B------:R-:W-:Y:S02]  /*0130*/  UIADD3 UR10, UP2, UR4, 0x3f0, URZ ;  /* 0x000003f0040a7890 */ /* 0x000fe4000ff5e03f */
[----:B------:R-:W-:Y:S02]  /*0140*/  UIADD3 UR4, UP3, UR4, 0x4f0, URZ ;  /* 0x000004f004047890 */ /* 0x000fe4000ff7e03f */
[----:B------:R-:W-:-:S02]  /*0150*/  UIADD3.X UR7, URZ, UR5, URZ, UP0, !UPT ;  /* 0x000000053f077290 */ /* 0x000fc400087fe43f */
[----:B------:R-:W-:Y:S02]  /*0160*/  UIADD3.X UR9, URZ, UR5, URZ, UP1, !UPT ;  /* 0x000000053f097290 */ /* 0x000fe40008ffe43f */
[----:B------:R-:W-:Y:S02]  /*0170*/  UIADD3.X UR11, URZ, UR5, URZ, UP2, !UPT ;  /* 0x000000053f0b7290 */ /* 0x000fe400097fe43f */
[----:B------:R-:W-:-:S03]  /*0180*/  UIADD3.X UR5, URZ, UR5, URZ, UP3, !UPT ;  /* 0x000000053f057290 */ /* 0x000fc60009ffe43f */
[----:B------:R2:W-:Y:S02]  /*0190*/  UTMACCTL.PF [UR6] ;  /* 0x00000000060079b9 */ /* 0x0005e40008040000 */
[----:B------:R2:W-:Y:S02]  /*01a0*/  UTMACCTL.PF [UR8] ;  /* 0x00000000080079b9 */ /* 0x0005e40008040000 */
[----:B------:R2:W-:Y:S02]  /*01b0*/  UTMACCTL.PF [UR10] ;  /* 0x000000000a0079b9 */ /* 0x0005e40008040000 */
[----:B------:R2:W-:Y:S02]  /*01c0*/  UTMACCTL.PF [UR4] ;  /* 0x00000000040079b9 */ /* 0x0005e40008040000 */
[----:B--2---:R-:W-:Y:S01]  /*01d0*/  NOP ;  /* 0x0000000000007918 */ /* 0x004fe20000000000 */
.L_x_1:
[----:B------:R-:W-:Y:S05]  /*01e0*/  BSYNC B0 ;  /* 0x0000000000007941 */ /* 0x000fea0003800000 */
.L_x_0:
[----:B------:R-:W-:Y:S01]  /*01f0*/  ULDC.64 UR8, c[0x0][0x590] ;  /* 0x0001640000087ab9 */ /* 0x000fe20000000a00 */
[----:B-1----:R-:W-:Y:S01]  /*0200*/  R2UR UR6, R2 ;  /* 0x00000000020672ca */ /* 0x002fe200000e0000 */
[----:B------:R-:W-:Y:S01]  /*0210*/  ULDC.64 UR4, c[0x0][0x588] ;  /* 0x0001620000047ab9 */ /* 0x000fe20000000a00 */
[----:B------:R-:W-:Y:S01]  /*0220*/  ISETP.NE.U32.AND P2, PT, RZ, UR8, PT ;  /* 0x00000008ff007c0c */ /* 0x000fe2000bf45070 */
[----:B------:R-:W-:Y:S01]  /*0230*/  ULDC.64 UR56, c[0x0][0x208] ;  /* 0x0000820000387ab9 */ /* 0x000fe20000000a00 */
[----:B------:R-:W-:Y:S02]  /*0240*/  PRMT R4, RZ, 0x7610, R4 ;  /* 0x00007610ff047816 */ /* 0x000fe40000000004 */
[----:B------:R-:W-:-:S13]  /*0250*/  ISETP.NE.AND.EX P1, PT, RZ, UR9, PT, P2 ;  /* 0x00000009ff007c0c */ /* 0x000fda000bf25320 */
[----:B------:R-:W-:Y:S05]  /*0260*/  @P1 BRA `(.L_x_2) ;  /* 0x0000000000441947 */ /* 0x000fea0003800000 */
[----:B------:R-:W-:Y:S02]  /*0270*/  ULDC.64 UR10, c[0x0][0x588] ;  /* 0x00016200000a7ab9 */ /* 0x000fe40000000a00 */
[----:B------:R-:W-:-:S04]  /*0280*/  ISETP.NE.U32.AND P0, PT, RZ, UR10, PT ;  /* 0x0000000aff007c0c */ /* 0x000fc8000bf05070 */
[----:B------:R-:W-:-:S13]  /*0290*/  ISETP.NE.AND.EX P0, PT, RZ, UR11, PT, P0 ;  /* 0x0000000bff007c0c */ /* 0x000fda000bf05300 */
[----:B------:R-:W-:Y:S05]  /*02a0*/  @!P0 BRA `(.L_x_3) ;  /* 0x00000000001c8947 */ /* 0x000fea0003800000 */
[----:B------:R-:W-:Y:S02]  /*02b0*/  MOV R2, UR4 ;  /* 0x0000000400027c02 */ /* 0x000fe40008000f00 */
[----:B------:R-:W-:-:S05]  /*02c0*/  MOV R3, UR5 ;  /* 0x0000000500037c02 */ /* 0x000fca0008000f00 */
[----:B------:R-:W2:Y:S01]  /*02d0*/  LDG.E R2, desc[UR56][R2.64] ;  /* 0x0000003802027981 */ /* 0x000ea2000c1e1900 */
[----:B------:R-:W-:Y:S02]  /*02e0*/  MOV R4, 0x1 ;  /* 0x0000000100047802 */ /* 0x000fe40000000f00 */
[----:B--2---:R-:W-:-:S13]  /*02f0*/  FSETP.NEU.AND P0, PT, R2, RZ, PT ;  /* 0x000000ff0200720b */ /* 0x004fda0003f0d000 */
[----:B------:R-:W-:Y:S01]  /*0300*/  VOTEU.ANY UP0, P0 ;  /* 0x00000000003f7886 */ /* 0x000fe20000000100 */
[----:B------:R-:W-:Y:S05]  /*0310*/  BRA `(.L_x_2) ;  /* 0x0000000000187947 */ /* 0x000fea0003800000 */
.L_x_3:
[----:B------:R-:W-:Y:S01]  /*0320*/  ULDC UR4, c[0x0][0x580] ;  /* 0x0001600000047ab9 */ /* 0x000fe20000000800 */
[----:B------:R-:W-:Y:S01]  /*0330*/  MOV R4, 0x1 ;  /* 0x0000000100047802 */ /* 0x000fe20000000f00 */
[----:B------:R-:W-:Y:S01]  /*0340*/  UMOV UR5, URZ ;  /* 0x0000003f00057c82 */ /* 0x000fe20008000000 */
[----:B------:R-:W-:Y:S01]  /*0350*/  FSETP.NEU.AND P0, PT, RZ, UR4, PT ;  /* 0x00000004ff007c0b */ /* 0x000fe2000bf0d000 */
[----:B------:R-:W-:-:S12]  /*0360*/  UMOV UR4, URZ ;  /* 0x0000003f00047c82 */ /* 0x000fd80008000000 */
[----:B------:R-:W-:-:S05]  /*0370*/  VOTEU.ANY UP0, P0 ;  /* 0x00000000003f7886 */ /* 0x000fca0000000100 */
.L_x_2:
[----:B------:R-:W-:Y:S01]  /*0380*/  ISETP.NE.U32.AND P0, PT, RZ, UR4, PT ;  /* 0x00000004ff007c0c */ /* 0x000fe2000bf05070 */
[----:B------:R-:W-:Y:S01]  /*0390*/  UPLOP3.LUT UP1, UPT, UPT, UPT, UPT, 0x40, 0x0 ;  /* 0x000000000000789c */ /* 0x000fe20003f2e870 */
[----:B------:R-:W-:Y:S02]  /*03a0*/  ISETP.NE.AND.EX P2, PT, RZ, UR9, PT, P2 ;  /* 0x00000009ff007c0c */ /* 0x000fe4000bf45320 */
[----:B------:R-:W-:Y:S01]  /*03b0*/  ISETP.NE.AND.EX P0, PT, RZ, UR5, PT, P0 ;  /* 0x00000005ff007c0c */ /* 0x000fe2000bf05300 */
[----:B------:R-:W-:-:S12]  /*03c0*/  UP2UR UR60, UPR, URZ, 0x2 ;  /* 0x000000023f3c7883 */ /* 0x000fd80008000000 */
[----:B------:R-:W-:Y:S05]  /*03d0*/  @P0 BRA P2, `(.L_x_4) ;  /* 0x0000000000400947 */ /* 0x000fea0001000000 */
[----:B------:R-:W-:-:S04]  /*03e0*/  ISETP.NE.U32.AND P0, PT, RZ, UR8, PT ;  /* 0x00000008ff007c0c */ /* 0x000fc8000bf05070 */
[----:B------:R-:W-:-:S13]  /*03f0*/  ISETP.NE.AND.EX P0, PT, RZ, UR9, PT, P0 ;  /* 0x00000009ff007c0c */ /* 0x000fda000bf05300 */
[----:B------:R-:W-:Y:S05]  /*0400*/  @!P0 BRA `(.L_x_5) ;  /* 0x00000000002c8947 */ /* 0x000fea0003800000 */
[----:B------:R-:W-:Y:S01]  /*0410*/  PRMT R2, R4, 0x9910, RZ ;  /* 0x0000991004027816 */ /* 0x000fe200000000ff */
[----:B------:R-:W-:Y:S02]  /*0420*/  UISETP.NE.U32.AND UP1, UPT, UR4, URZ, UPT ;  /* 0x0000003f0400728c */ /* 0x000fe4000bf25070 */
[----:B------:R-:W-:Y:S01]  /*0430*/  USEL UR4, URZ, 0xffffffff, UP0 ;  /* 0xffffffff3f047887 */ /* 0x000fe20008000000 */
[----:B------:R-:W-:Y:S01]  /*0440*/  R2UR UR7, R2 ;  /* 0x00000000020772ca */ /* 0x000fe200000e0000 */
[----:B------:R-:W-:-:S12]  /*0450*/  UISETP.NE.AND.EX UP0, UPT, UR5, URZ, UPT, UP1 ;  /* 0x0000003f0500728c */ /* 0x000fd8000bf05310 */
[----:B------:R-:W-:-:S11]  /*0460*/  UISETP.NE.AND UP2, UPT, UR7, URZ, UPT ;  /* 0x0000003f0700728c */ /* 0x000fd6000bf45270 */
[----:B------:R-:W-:-:S04]  /*0470*/  @!UP2 USEL UR4, URZ, 0xffffffff, UP0 ;  /* 0xffffffff3f04a887 */ /* 0x000fc80008000000 */
[----:B------:R-:W-:-:S04]  /*0480*/  ULOP3.LUT UR4, UR4, 0x1, URZ, 0xc0, !UPT ;  /* 0x0000000104047892 */ /* 0x000fc8000f8ec03f */
[----:B------:R-:W-:-:S04]  /*0490*/  UISETP.EQ.U32.AND UP0, UPT, UR4, 0x1, UPT ;  /* 0x000000010400788c */ /* 0x000fc8000bf02070 */
[----:B------:R-:W-:Y:S01]  /*04a0*/  UP2UR UR60, UPR, URZ, 0x1 ;  /* 0x000000013f3c7883 */ /* 0x000fe20008000000 */
[----:B------:R-:W-:Y:S11]  /*04b0*/  BRA `(.L_x_4) ;  /* 0x0000000000087947 */ /* 0x000ff60003800000 */
.L_x_5:
[----:B------:R-:W-:-:S04]  /*04c0*/  UPLOP3.LUT UP0, UPT, UPT, UPT, UP0, 0x40, 0x0 ;  /* 0x000000000000789c */ /* 0x000fc80003f0e800 */
[----:B------:R-:W-:-:S12]  /*04d0*/  UP2UR UR60, UPR, URZ, 0x1 ;  /* 0x000000013f3c7883 */ /* 0x000fd80008000000 */
.L_x_4:
[----:B------:R-:W1:Y:S01]  /*04e0*/  SHFL.IDX PT, R2, R0, RZ, 0x1f ;  /* 0x00001fff00027589 */ /* 0x000e6200000e0000 */
[----:B------:R-:W-:Y:S02]  /*04f0*/  UISETP.NE.AND UP0, UPT, UR58, URZ, UPT ;  /* 0x0000003f3a00728c */ /* 0x000fe4000bf05270 */
[----:B------:R-:W-:Y:S02]  /*0500*/  UISETP.NE.AND UP1, UPT, UR6, URZ, UPT ;  /* 0x0000003f0600728c */ /* 0x000fe4000bf25270 */
[----:B------:R-:W-:Y:S02]  /*0510*/  UP2UR UR61, UPR, URZ, 0x1 ;  /* 0x000000013f3d7883 */ /* 0x000fe40008000000 */
[----:B------:R-:W-:Y:S02]  /*0520*/  UISETP.EQ.OR UP0, UPT, UR58, 0x3, !UP0 ;  /* 0x000000033a00788c */ /* 0x000fe4000c702670 */
[----:B------:R-:W-:Y:S02]  /*0530*/  UIADD3 UR9, UR6, -0x1, URZ ;  /* 0xffffffff06097890 */ /* 0x000fe4000fffe03f */
[----:B------:R-:W-:Y:S01]  /*0540*/  UISETP.EQ.AND UP0, UPT, UR6, URZ, UP0 ;  /* 0x0000003f0600728c */ /* 0x000fe20008702270 */
[----:B-1----:R-:W-:-:S13]  /*0550*/  ISETP.NE.AND P0, PT, R2, RZ, PT ;  /* 0x000000ff0200720c */ /* 0x002fda0003f05270 */
[----:B------:R-:W-:Y:S05]  /*0560*/  @P0 BRA `(.L_x_6) ;  /* 0x0000000000500947 */ /* 0x000fea0003800000 */
[----:B------:R-:W1:Y:S01]  /*0570*/  S2UR UR8, SR_CgaCtaId ;  /* 0x00000000000879c3 */ /* 0x000e620000008800 */
[----:B------:R-:W-:Y:S01]  /*0580*/  UMOV UR4, 0x400 ;  /* 0x0000040000047882 */ /* 0x000fe20000000000 */
[----:B------:R-:W-:Y:S01]  /*0590*/  UMOV UR5, 0x1 ;  /* 0x0000000100057882 */ /* 0x000fe20000000000 */
[----:B------:R-:W-:Y:S01]  /*05a0*/  UMOV UR6, 0x100 ;  /* 0x0000010000067882 */ /* 0x000fe20000000000 */
[----:B------:R-:W-:Y:S01]  /*05b0*/  ELECT P0, URZ, PT ;  /* 0x00000000003f782f */ /* 0x000fe20003800000 */
[----:B------:R-:W-:-:S04]  /*05c0*/  UIADD3 UR6, -UR6, 0x100000, URZ ;  /* 0x0010000006067890 */ /* 0x000fc8000fffe13f */
[----:B------:R-:W-:Y:S02]  /*05d0*/  USHF.L.U32 UR7, UR6, 0xb, URZ ;  /* 0x0000000b06077899 */ /* 0x000fe4000800063f */
[----:B------:R-:W-:Y:S02]  /*05e0*/  USHF.L.U32 UR6, UR6, 0x1, URZ ;  /* 0x0000000106067899 */ /* 0x000fe4000800063f */
[----:B-1----:R-:W-:Y:S02]  /*05f0*/  ULEA UR8, UR8, UR4, 0x18 ;  /* 0x0000000408087291 */ /* 0x002fe4000f8ec03f */
[----:B------:R-:W-:-:S04]  /*0600*/  UIADD3 UR4, -UR5, 0x100000, URZ ;  /* 0x0010000005047890 */ /* 0x000fc8000fffe13f */
[----:B------:R-:W-:Y:S02]  /*0610*/  USHF.L.U32 UR5, UR4, 0xb, URZ ;  /* 0x0000000b04057899 */ /* 0x000fe4000800063f */
[----:B------:R-:W-:Y:S01]  /*0620*/  USHF.L.U32 UR4, UR4, 0x1, URZ ;  /* 0x0000000104047899 */ /* 0x000fe2000800063f */
[----:B------:R-:W1:Y:S11]  /*0630*/  FENCE.VIEW.ASYNC.S ;  /* 0x00000000000073c6 */ /* 0x000e760000000000 */
[----:B-1----:R1:W2:Y:S01]  /*0640*/  SYNCS.EXCH.64 URZ, [UR8], UR4 ;  /* 0x00000004083f75b2 */ /* 0x0022a20008000100 */
[----:B------:R1:W3:Y:S01]  /*0650*/  SYNCS.EXCH.64 URZ, [UR8+0x18], UR6 ;  /* 0x00001806083f75b2 */ /* 0x0002e20008000100 */
[----:B------:R1:W4:Y:S01]  /*0660*/  SYNCS.EXCH.64 URZ, [UR8+0x8], UR4 ;  /* 0x00000804083f75b2 */ /* 0x0003220008000100 */
[----:B------:R1:W1:Y:S01]  /*0670*/  SYNCS.EXCH.64 URZ, [UR8+0x20], UR6 ;  /* 0x00002006083f75b2 */ /* 0x0002620008000100 */
[----:B------:R1:W1:Y:S01]  /*0680*/  SYNCS.EXCH.64 URZ, [UR8+0x10], UR4 ;  /* 0x00001004083f75b2 */ /* 0x0002620008000100 */
[----:B------:R1:W1:Y:S01]  /*0690*/  SYNCS.EXCH.64 URZ, [UR8+0x28], UR6 ;  /* 0x00002806083f75b2 */ /* 0x0002620008000100 */
[----:B------:R-:W-:Y:S01]  /*06a0*/  NOP ;  /* 0x0000000000007918 */ /* 0x000fe20000000000 */
.L_x_6:
[----:B------:R-:W5:Y:S01]  /*06b0*/  SHFL.IDX PT, R2, R0, RZ, 0x1f ;  /* 0x00001fff00027589 */ /* 0x000f6200000e0000 */
[----:B------:R-:W1:Y:S01]  /*06c0*/  LDC R3, c[0x0][0x904] ;  /* 0x00024100ff037b82 */ /* 0x000e620000000800 */
[----:B------:R-:W-:Y:S01]  /*06d0*/  NOP ;  /* 0x0000000000007918 */ /* 0x000fe20000000000 */
[----:B-----5:R-:W-:-:S13]  /*06e0*/  ISETP.NE.AND P0, PT, R2, RZ, PT ;  /* 0x000000ff0200720c */ /* 0x020fda0003f05270 */
[----:B------:R-:W-:Y:S05]  /*06f0*/  @P0 BRA `(.L_x_7) ;  /* 0x0000000000580947 */ /* 0x000fea0003800000 */
[----:B-1----:R-:W1:Y:S01]  /*0700*/  S2UR UR5, SR_CgaCtaId ;  /* 0x00000000000579c3 */ /* 0x002e620000008800 */
[----:B------:R-:W-:Y:S01]  /*0710*/  UMOV UR4, 0x400 ;  /* 0x0000040000047882 */ /* 0x000fe20000000000 */
[----:B------:R-:W-:Y:S01]  /*0720*/  UMOV UR6, 0x20 ;  /* 0x0000002000067882 */ /* 0x000fe20000000000 */
[----:B------:R-:W-:Y:S01]  /*0730*/  UMOV UR7, 0x100 ;  /* 0x0000010000077882 */ /* 0x000fe20000000000 */
[----:B------:R-:W-:Y:S01]  /*0740*/  ELECT P0, URZ, PT ;  /* 0x00000000003f782f */ /* 0x000fe20003800000 */
[----:B-1----:R-:W-:Y:S02]  /*0750*/  ULEA UR8, UR5, UR4, 0x18 ;  /* 0x0000000405087291 */ /* 0x002fe4000f8ec03f */
[----:B------:R-:W-:-:S04]  /*0760*/  UIADD3 UR4, -UR6, 0x100000, URZ ;  /* 0x0010000006047890 */ /* 0x000fc8000fffe13f */
[----:B------:R-:W-:Y:S02]  /*0770*/  USHF.L.U32 UR5, UR4, 0xb, URZ ;  /* 0x0000000b04057899 */ /* 0x000fe4000800063f */
[----:B------:R-:W-:Y:S02]  /*0780*/  USHF.L.U32 UR4, UR4, 0x1, URZ ;  /* 0x0000000104047899 */ /* 0x000fe4000800063f */
[----:B------:R-:W-:-:S04]  /*0790*/  UIADD3 UR6, -UR7, 0x100000, URZ ;  /* 0x0010000007067890 */ /* 0x000fc8000fffe13f */
[----:B------:R-:W-:Y:S02]  /*07a0*/  USHF.L.U32 UR7, UR6, 0xb, URZ ;  /* 0x0000000b06077899 */ /* 0x000fe4000800063f */
[----:B------:R-:W-:Y:S01]  /*07b0*/  USHF.L.U32 UR6, UR6, 0x1, URZ ;  /* 0x0000000106067899 */ /* 0x000fe2000800063f */
[----:B------:R-:W1:Y:S03]  /*07c0*/  FENCE.VIEW.ASYNC.S ;  /* 0x00000000000073c6 */ /* 0x000e660000000000 */
[----:B-1----:R1:W1:Y:S08]  /*07d0*/  SYNCS.EXCH.64 URZ, [UR8+0x30], UR4 ;  /* 0x00003004083f75b2 */ /* 0x0022700008000100 */
[----:B------:R1:W1:Y:S01]  /*07e0*/  SYNCS.EXCH.64 URZ, [UR8+0x50], UR6 ;  /* 0x00005006083f75b2 */ /* 0x0002620008000100 */
[----:B------:R1:W1:Y:S01]  /*07f0*/  SYNCS.EXCH.64 URZ, [UR8+0x38], UR4 ;  /* 0x00003804083f75b2 */ /* 0x0002620008000100 */
[----:B------:R1:W1:Y:S01]  /*0800*/  SYNCS.EXCH.64 URZ, [UR8+0x58], UR6 ;  /* 0x00005806083f75b2 */ /* 0x0002620008000100 */
[----:B------:R1:W1:Y:S01]  /*0810*/  SYNCS.EXCH.64 URZ, [UR8+0x40], UR4 ;  /* 0x00004004083f75b2 */ /* 0x0002620008000100 */
[----:B------:R1:W1:Y:S01]  /*0820*/  SYNCS.EXCH.64 URZ, [UR8+0x60], UR6 ;  /* 0x00006006083f75b2 */ /* 0x0002620008000100 */
[----:B------:R1:W1:Y:S01]  /*0830*/  SYNCS.EXCH.64 URZ, [UR8+0x48], UR4 ;  /* 0x00004804083f75b2 */ /* 0x0002620008000100 */
[----:B------:R1:W1:Y:S01]  /*0840*/  SYNCS.EXCH.64 URZ, [UR8+0x68], UR6 ;  /* 0x00006806083f75b2 */ /* 0x0002620008000100 */
[----:B------:R-:W-:Y:S01]  /*0850*/  NOP ;  /* 0x0000000000007918 */ /* 0x000fe20000000000 */
.L_x_7:
[----:B------:R-:W5:Y:S01]  /*0860*/  S2R R5, SR_CTAID.Y ;  /* 0x0000000000057919 */ /* 0x000f620000002600 */
[----:B-1----:R-:W-:Y:S01]  /*0870*/  ISETP.NE.AND P2, PT, R3, 0x1, PT ;  /* 0x000000010300780c */ /* 0x002fe20003f45270 */
[----:B------:R-:W1:Y:S01]  /*0880*/  S2UR UR45, SR_CgaCtaId ;  /* 0x00000000002d79c3 */ /* 0x000e620000008800 */
[----:B------:R-:W-:Y:S01]  /*0890*/  ELECT P0, URZ, PT ;  /* 0x00000000003f782f */ /* 0x000fe20003800000 */
[----:B------:R-:W2:Y:S01]  /*08a0*/  SHFL.IDX PT, R0, R0, RZ, 0x1f ;  /* 0x00001fff00007589 */ /* 0x000ea200000e0000 */
[----:B------:R-:W-:Y:S01]  /*08b0*/  UMOV UR4, 0x20 ;  /* 0x0000002000047882 */ /* 0x000fe20000000000 */
[----:B------:R-:W-:Y:S01]  /*08c0*/  UISETP.EQ.AND UP2, UPT, UR58, 0x2, !UP1 ;  /* 0x000000023a00788c */ /* 0x000fe2000cf42270 */
[----:B------:R-:W-:Y:S01]  /*08d0*/  NOP ;  /* 0x0000000000007918 */ /* 0x000fe20000000000 */
[----:B------:R-:W3:Y:S01]  /*08e0*/  S2R R4, SR_CTAID.X ;  /* 0x0000000000047919 */ /* 0x000ee20000002500 */
[----:B------:R-:W-:Y:S01]  /*08f0*/  USEL UR37, URZ, 0x1, !UP0 ;  /* 0x000000013f257887 */ /* 0x000fe2000c000000 */
[----:B------:R-:W-:Y:S01]  /*0900*/  BSSY B6, `(.L_x_8) ;  /* 0x0002d25000067945 */ /* 0x000fe20003800000 */
[----:B------:R-:W-:-:S03]  /*0910*/  USEL UR59, URZ, 0x1, !UP2 ;  /* 0x000000013f3b7887 */ /* 0x000fc6000d000000 */
[----:B------:R-:W3:Y:S01]  /*0920*/  @P2 LDC R7, c[0x0][0x10] ;  /* 0x00000400ff072b82 */ /* 0x000ee20000000800 */
[----:B------:R-:W-:-:S07]  /*0930*/  @P2 MOV R3, RZ ;  /* 0x000000ff00032202 */ /* 0x000fce0000000f00 */
[----:B------:R-:W4:Y:S01]  /*0940*/  @!P2 LDC R9, c[0x0][0xc] ;  /* 0x00000300ff09ab82 */ /* 0x000f220000000800 */
[----:B--2---:R-:W-:Y:S02]  /*0950*/  ISETP.NE.OR P0, PT, R0, RZ, !P0 ;  /* 0x000000ff0000720c */ /* 0x004fe40004705670 */
[----:B-----5:R-:W-:-:S04]  /*0960*/  @P2 MOV R0, R5 ;  /* 0x0000000500002202 */ /* 0x020fc80000000f00 */
[----:B------:R-:W-:Y:S02]  /*0970*/  @P2 MOV R2, R0 ;  /* 0x0000000000022202 */ /* 0x000fe40000000f00 */
[----:B------:R-:W-:Y:S02]  /*0980*/  @!P2 MOV R0, R5 ;  /* 0x000000050000a202 */ /* 0x000fe40000000f00 */
[----:B------:R-:W-:-:S03]  /*0990*/  MOV R5, RZ ;  /* 0x000000ff00057202 */ /* 0x000fc60000000f00 */
[----:B------:R-:W-:Y:S01]  /*09a0*/  VOTEU.ALL UP3, P0 ;  /* 0x00000000003f7886 */ /* 0x000fe20000060000 */
[----:B---3--:R-:W-:Y:S01]  /*09b0*/  @P2 IMAD.WIDE.U32 R6, R4, R7, R2 ;  /* 0x0000000704062225 */ /* 0x008fe200078e0002 */
[----:B------:R-:W-:Y:S01]  /*09c0*/  VOTEU.ALL UP0, P0 ;  /* 0x00000000003f7886 */ /* 0x000fe20000000000 */
[----:B------:R-:W-:Y:S01]  /*09d0*/  VOTEU.ALL UP2, P0 ;  /* 0x00000000003f7886 */ /* 0x000fe20000040000 */
[----:B------:R-:W-:Y:S01]  /*09e0*/  PLOP3.LUT P0, PT, PT, PT, UP1, 0x80, 0x0 ;  /* 0x000000000000781c */ /* 0x000fe20003f0f018 */
[----:B----4-:R-:W-:Y:S01]  /*09f0*/  @!P2 IMAD.WIDE.U32 R2, R9, R0, R4 ;  /* 0x000000000902a225 */ /* 0x010fe200078e0004 */
[----:B------:R-:W-:Y:S01]  /*0a00*/  @P2 MOV R9, RZ ;  /* 0x000000ff00092202 */ /* 0x000fe20000000f00 */
[----:B------:R-:W-:Y:S01]  /*0a10*/  @!UP3 UMOV UR6, 0x400 ;  /* 0x000004000006b882 */ /* 0x000fe20000000000 */
[----:B------:R-:W-:-:S04]  /*0a20*/  @!UP3 UIADD3 UR4, -UR4, 0x100000, URZ ;  /* 0x001000000404b890 */ /* 0x000fc8000fffe13f */
[----:B------:R-:W-:Y:S02]  /*0a30*/  @!UP3 USHF.L.U32 UR5, UR4, 0xb, URZ ;  /* 0x0000000b0405b899 */ /* 0x000fe4000800063f */
[----:B------:R-:W-:Y:S01]  /*0a40*/  @!UP3 USHF.L.U32 UR4, UR4, 0x1, URZ ;  /* 0x000000010404b899 */ /* 0x000fe2000800063f */
[----:B------:R-:W-:Y:S01]  /*0a50*/  @P2 MOV R19, R6 ;  /* 0x0000000600132202 */ /* 0x000fe20000000f00 */
[----:B-1----:R-:W-:Y:S01]  /*0a60*/  @!UP3 ULEA UR8, UR45, UR6, 0x18 ;  /* 0x000000062d08b291 */ /* 0x002fe2000f8ec03f */
[----:B------:R-:W-:Y:S01]  /*0a70*/  @P2 IADD3 R16, R7, R9, RZ ;  /* 0x0000000907102210 */ /* 0x000fe20007ffe0ff */
[----:B------:R-:W-:Y:S01]  /*0a80*/  UISETP.GE.U32.AND UP3, UPT, UR9, 0x2, UPT ;  /* 0x000000020900788c */ /* 0x000fe2000bf66070 */
[----:B------:R-:W-:Y:S01]  /*0a90*/  @!P2 MOV R16, R3 ;  /* 0x000000030010a202 */ /* 0x000fe20000000f00 */
[----:B------:R-:W-:Y:S01]  /*0aa0*/  ULDC UR6, c[0x0][0xc] ;  /* 0x0000030000067ab9 */ /* 0x000fe20000000800 */
[----:B------:R-:W-:Y:S01]  /*0ab0*/  ULDC UR7, c[0x0][0x10] ;  /* 0x0000040000077ab9 */ /* 0x000fe20000000800 */
[----:B------:R-:W-:Y:S01]  /*0ac0*/  USEL UR59, UR59, 0x2, UP3 ;  /* 0x000000023b3b7887 */ /* 0x000fe20009800000 */
[----:B------:R-:W-:Y:S01]  /*0ad0*/  @!P2 MOV R19, R2 ;  /* 0x000000020013a202 */ /* 0x000fe20000000f00 */
[----:B------:R1:W-:Y:S01]  /*0ae0*/  STL [R1+0x200], R16 ;  /* 0x0002001001007387 */ /* 0x0003e20000100800 */
[----:B------:R-:W-:-:S03]  /*0af0*/  USEL UR37, UR37, 0x2, UP3 ;  /* 0x0000000225257887 */ /* 0x000fc60009800000 */
[----:B------:R-:W2:Y:S02]  /*0b00*/  FENCE.VIEW.ASYNC.S ;  /* 0x00000000000073c6 */ /* 0x000ea40000000000 */
[----:B--2---:R-:W2:Y:S01]  /*0b10*/  @!UP0 SYNCS.EXCH.64 URZ, [UR8+0x70], UR4 ;  /* 0x00007004083f85b2 */ /* 0x004ea20008000100 */
[----:B------:R3:W2:Y:S01]  /*0b20*/  @!UP2 SYNCS.EXCH.64 URZ, [UR8+0x78], UR4 ;  /* 0x00007804083fa5b2 */ /* 0x0006a20008000100 */
[----:B------:R-:W-:Y:S01]  /*0b30*/  NOP ;  /* 0x0000000000007918 */ /* 0x000fe20000000000 */
[----:B---3--:R-:W-:-:S03]  /*0b40*/  UIMAD.WIDE.U32 UR4, UR6, UR7, URZ ;  /* 0x00000007060472a5 */ /* 0x008fc6000f8e003f */
[----:B------:R-:W-:Y:S02]  /*0b50*/  ULDC UR6, c[0x0][0x14] ;  /* 0x0000050000067ab9 */ /* 0x000fe40000000800 */
[----:B------:R-:W-:Y:S02]  /*0b60*/  UIMAD.WIDE.U32 UR54, UR4, UR6, URZ ;  /* 0x00000006043672a5 */ /* 0x000fe4000f8e003f */
[----:B------:R-:W-:-:S04]  /*0b70*/  UIMAD UR53, UR5, UR6, URZ ;  /* 0x00000006053572a4 */ /* 0x000fc8000f8e023f */
[----:B------:R-:W-:Y:S01]  /*0b80*/  UIADD3 UR53, UR55, UR53, URZ ;  /* 0x0000003537357290 */ /* 0x000fe2000fffe03f */
[----:B--2---:R-:W-:Y:S06]  /*0b90*/  BAR.SYNC.DEFER_BLOCKING 0x0 ;  /* 0x0000000000007b1d */ /* 0x004fec0000010000 */
[----:B-1----:R-:W-:Y:S05]  /*0ba0*/  @!P0 BRA `(.L_x_9) ;  /* 0x0000029400488947 */ /* 0x002fea0003800000 */
[----:B------:R-:W-:-:S06]  /*0bb0*/  UISETP.GT.U32.AND UP0, UPT, UR9, 0x1, UPT ;  /* 0x000000010900788c */ /* 0x000fcc000bf04070 */
[----:B------:R-:W-:-:S13]  /*0bc0*/  PLOP3.LUT P0, PT, PT, PT, UP0, 0x80, 0x0 ;  /* 0x000000000000781c */ /* 0x000fda0003f0f008 */
[----:B------:R-:W-:Y:S05]  /*0bd0*/  @P0 BRA `(.L_x_10) ;  /* 0x000002cc00dc0947 */ /* 0x000fea0003800000 */
[----:B------:R-:W-:Y:S01]  /*0be0*/  PRMT R2, RZ, 0x7610, R2 ;  /* 0x00007610ff027816 */ /* 0x000fe20000000002 */
[----:B------:R-:W-:Y:S01]  /*0bf0*/  ULDC.64 UR4, c[0x0][0x8f8] ;  /* 0x00023e0000047ab9 */ /* 0x000fe20000000a00 */
[----:B------:R-:W-:Y:S01]  /*0c00*/  UMOV UR49, 0xffffffff ;  /* 0xffffffff00317882 */ /* 0x000fe20000000000 */
[----:B------:R-:W-:Y:S01]  /*0c10*/  ISETP.GE.U32.AND P0, PT, R19, UR4, PT ;  /* 0x0000000413007c0c */ /* 0x000fe2000bf06070 */
[----:B------:R-:W-:Y:S01]  /*0c20*/  UMOV UR51, 0xffffffff ;  /* 0xffffffff00337882 */ /* 0x000fe20000000000 */
[----:B------:R1:W-:Y:S01]  /*0c30*/  STL.S16 [R1+0x204], R2 ;  /* 0x0002040201007387 */ /* 0x0003e20000100600 */
[----:B------:R-:W-:Y:S02]  /*0c40*/  MOV R22, 0xffffffff ;  /* 0xffffffff00167802 */ /* 0x000fe40000000f00 */
[----:B------:R-:W-:Y:S02]  /*0c50*/  ISETP.GE.U32.AND.EX P0, PT, R16, UR5, PT, P0 ;  /* 0x0000000510007c0c */ /* 0x000fe4000bf06100 */
[----:B------:R-:W-:-:S11]  /*0c60*/  PRMT R6, RZ, 0x7610, R6 ;  /* 0x00007610ff067816 */ /* 0x000fd60000000006 */
[----:B-1----:R-:W-:Y:S05]  /*0c70*/  @P0 BRA `(.L_x_11) ;  /* 0x0000000400680947 */ /* 0x002fea0003800000 */
[----:B------:R-:W1:Y:S01]  /*0c80*/  LDC.64 R12, c[0x0][0x8d0] ;  /* 0x00023400ff0c7b82 */ /* 0x000e620000000a00 */
[----:B------:R-:W-:Y:S02]  /*0c90*/  MOV R2, R19 ;  /* 0x0000001300027202 */ /* 0x000fe40000000f00 */
[----:B------:R-:W-:-:S05]  /*0ca0*/  MOV R3, R16 ;  /* 0x0000001000037202 */ /* 0x000fca0000000f00 */
[----:B------:R-:W2:Y:S08]  /*0cb0*/  LDC R10, c[0x0][0x8d8] ;  /* 0x00023600ff0a7b82 */ /* 0x000eb00000000800 */
[----:B------:R-:W3:Y:S01]  /*0cc0*/  LDC.64 R14, c[0x0][0x8c8] ;  /* 0x00023200ff0e7b82 */ /* 0x000ee20000000a00 */
[----:B-1----:R-:W-:-:S04]  /*0cd0*/  ISETP.NE.U32.AND P0, PT, R12, RZ, PT ;  /* 0x000000ff0c00720c */ /* 0x002fc80003f05070 */
[----:B------:R-:W-:-:S13]  /*0ce0*/  ISETP.NE.AND.EX P0, PT, R13, RZ, PT, P0 ;  /* 0x000000ff0d00720c */ /* 0x000fda0003f05300 */
[----:B--23--:R-:W-:Y:S05]  /*0cf0*/  @!P0 BRA `(.L_x_12) ;  /* 0x0000000000288947 */ /* 0x00cfea0003800000 */
[----:B------:R-:W1:Y:S02]  /*0d00*/  LDC R2, c[0x0][0x8dc] ;  /* 0x00023700ff027b82 */ /* 0x000e640000000800 */
[----:B-1----:R-:W-:-:S04]  /*0d10*/  IADD3 R9, P0, R19, R2, RZ ;  /* 0x0000000213097210 */ /* 0x002fc80007f1e0ff */
[----:B------:R-:W-:-:S05]  /*0d20*/  IADD3.X R11, RZ, R16, RZ, P0, !PT ;  /* 0x00000010ff0b7210 */ /* 0x000fca00007fe4ff */
[----:B------:R-:W-:-:S04]  /*0d30*/  IMAD.WIDE.U32 R2, R11, R12, RZ ;  /* 0x0000000c0b027225 */ /* 0x000fc800078e00ff */
[----:B------:R-:W-:-:S04]  /*0d40*/  IMAD.WIDE.U32 R6, P0, R9, R13, R2 ;  /* 0x0000000d09067225 */ /* 0x000fc80007800002 */
[----:B------:R-:W-:Y:S01]  /*0d50*/  IMAD.WIDE.U32 R2, R9, R12, RZ ;  /* 0x0000000c09027225 */ /* 0x000fe200078e00ff */
[----:B------:R-:W-:Y:S02]  /*0d60*/  IADD3.X R9, RZ, RZ, RZ, P0, !PT ;  /* 0x000000ffff097210 */ /* 0x000fe400007fe4ff */
[----:B------:R-:W-:Y:S02]  /*0d70*/  MOV R8, R7 ;  /* 0x0000000700087202 */ /* 0x000fe40000000f00 */
[----:B------:R-:W-:-:S05]  /*0d80*/  IADD3 RZ, P0, R3, R6, RZ ;  /* 0x0000000603ff7210 */ /* 0x000fca0007f1e0ff */
[----:B------:R-:W-:-:S08]  /*0d90*/  IMAD.WIDE.U32.X R2, R11, R13, R8, P0 ;  /* 0x0000000d0b027225 */ /* 0x000fd000000e0408 */
.L_x_12:
[-CC-:B------:R-:W-:Y:S01]  /*0da0*/  SHF.R.U64 R22, R2, R10.reuse, R3.reuse ;  /* 0x0000000a02167219 */ /* 0x180fe20000001203 */
[----:B------:R-:W1:Y:S01]  /*0db0*/  LDC.64 R20, c[0x0][0x8e8] ;  /* 0x00023a00ff147b82 */ /* 0x000e620000000a00 */
[----:B------:R-:W-:Y:S01]  /*0dc0*/  SHF.R.U32.HI R2, RZ, R10, R3 ;  /* 0x0000000aff027219 */ /* 0x000fe20000011603 */
[----:B------:R-:W-:Y:S01]  /*0dd0*/  ULDC UR4, c[0x0][0x150] ;  /* 0x0000540000047ab9 */ /* 0x000fe20000000800 */
[----:B------:R-:W-:Y:S02]  /*0de0*/  IADD3 R9, P0, RZ, -R22, RZ ;  /* 0x80000016ff097210 */ /* 0x000fe40007f1e0ff */
[----:B------:R-:W-:Y:S02]  /*0df0*/  I2FP.F32.U32 R5, R4 ;  /* 0x0000000400057245 */ /* 0x000fe40000201000 */
[----:B------:R-:W-:Y:S01]  /*0e00*/  IADD3.X R11, RZ, ~R2, RZ, P0, !PT ;  /* 0x80000002ff0b7210 */ /* 0x000fe200007fe4ff */
[----:B------:R-:W2:Y:S01]  /*0e10*/  LDC R8, c[0x0][0x8c0] ;  /* 0x00023000ff087b82 */ /* 0x000ea20000000800 */
[----:B------:R-:W-:Y:S01]  /*0e20*/  MOV R2, R19 ;  /* 0x0000001300027202 */ /* 0x000fe20000000f00 */
[----:B------:R-:W-:Y:S01]  /*0e30*/  FMUL R5, R5, UR4 ;  /* 0x0000000405057c20 */ /* 0x000fe20008400000 */
[----:B------:R-:W-:Y:S01]  /*0e40*/  MOV R3, R16 ;  /* 0x0000001000037202 */ /* 0x000fe20000000f00 */
[----:B------:R-:W-:Y:S01]  /*0e50*/  IMAD R6, R11, R14, RZ ;  /* 0x0000000e0b067224 */ /* 0x000fe200078e02ff */
[----:B------:R-:W-:-:S03]  /*0e60*/  ULDC UR4, c[0x0][0x154] ;  /* 0x0000550000047ab9 */ /* 0x000fc60000000800 */
[----:B------:R-:W3:Y:S01]  /*0e70*/  LDC R7, c[0x0][0x144] ;  /* 0x00005100ff077b82 */ /* 0x000ee20000000800 */
[C---:B------:R-:W-:Y:S01]  /*0e80*/  IMAD.WIDE.U32 R2, R9.reuse, R14, R2 ;  /* 0x0000000e09027225 */ /* 0x040fe200078e0002 */
[----:B------:R-:W4:Y:S03]  /*0e90*/  F2I.U32.TRUNC.NTZ R5, R5 ;  /* 0x0000000500057305 */ /* 0x000f26000020f000 */
[----:B------:R-:W-:-:S03]  /*0ea0*/  IMAD R9, R9, R15, R6 ;  /* 0x0000000f09097224 */ /* 0x000fc600078e0206 */
[----:B------:R-:W5:Y:S01]  /*0eb0*/  LDC R10, c[0x0][0x8b0] ;  /* 0x00022c00ff0a7b82 */ /* 0x000f620000000800 */
[----:B-1----:R-:W-:Y:S02]  /*0ec0*/  ISETP.NE.U32.AND P0, PT, R20, RZ, PT ;  /* 0x000000ff1400720c */ /* 0x002fe40003f05070 */
[----:B------:R-:W-:Y:S02]  /*0ed0*/  IADD3 R3, R3, R9, RZ ;  /* 0x0000000903037210 */ /* 0x000fe40007ffe0ff */
[----:B------:R-:W-:-:S03]  /*0ee0*/  ISETP.NE.AND.EX P0, PT, R21, RZ, PT, P0 ;  /* 0x000000ff1500720c */ /* 0x000fc60003f05300 */
[----:B------:R-:W1:Y:S01]  /*0ef0*/  LDC R15, c[0x0][0x900] ;  /* 0x00024000ff0f7b82 */ /* 0x000e620000000800 */
[--C-:B--2---:R-:W-:Y:S02]  /*0f00*/  SHF.R.U64 R12, R2, R8, R3.reuse ;  /* 0x00000008020c7219 */ /* 0x104fe40000001203 */
[----:B------:R-:W-:Y:S02]  /*0f10*/  I2FP.F32.U32 R2, R0 ;  /* 0x0000000000027245 */ /* 0x000fe40000201000 */
[----:B----4-:R-:W-:Y:S02]  /*0f20*/  IADD3 R6, -R5, RZ, RZ ;  /* 0x000000ff05067210 */ /* 0x010fe40007ffe1ff */
[----:B------:R-:W-:Y:S01]  /*0f30*/  SHF.R.U32.HI R5, RZ, R8, R3 ;  /* 0x00000008ff057219 */ /* 0x000fe20000011603 */
[----:B------:R-:W2:Y:S01]  /*0f40*/  LDC R13, c[0x0][0x148] ;  /* 0x00005200ff0d7b82 */ /* 0x000ea20000000800 */
[----:B------:R-:W-:Y:S01]  /*0f50*/  FMUL R3, R2, UR4 ;  /* 0x0000000402037c20 */ /* 0x000fe20008400000 */
[----:B---3--:R-:W-:Y:S01]  /*0f60*/  IMAD R8, R7, R6, R4 ;  /* 0x0000000607087224 */ /* 0x008fe200078e0204 */
[----:B------:R-:W-:-:S02]  /*0f70*/  MOV R2, 0xffffffff ;  /* 0xffffffff00027802 */ /* 0x000fc40000000f00 */
[----:B------:R-:W-:Y:S01]  /*0f80*/  MOV R6, 0x1 ;  /* 0x0000000100067802 */ /* 0x000fe20000000f00 */
[----:B------:R3:W4:Y:S02]  /*0f90*/  F2I.U32.TRUNC.NTZ R11, R3 ;  /* 0x00000003000b7305 */ /* 0x000724000020f000 */
[----:B------:R-:W2:Y:S01]  /*0fa0*/  LDC R17, c[0x0][0x8a8] ;  /* 0x00022a00ff117b82 */ /* 0x000ea20000000800 */
[-CC-:B-----5:R-:W-:Y:S02]  /*0fb0*/  SHF.R.U64 R25, R12, R10.reuse, R5.reuse ;  /* 0x0000000a0c197219 */ /* 0x1a0fe40000001205 */
[----:B------:R-:W-:-:S05]  /*0fc0*/  SHF.R.U32.HI R4, RZ, R10, R5 ;  /* 0x0000000aff047219 */ /* 0x000fca0000011605 */
[----:B------:R-:W2:Y:S01]  /*0fd0*/  LDC R14, c[0x0][0x8f0] ;  /* 0x00023c00ff0e7b82 */ /* 0x000ea20000000800 */
[-C--:B-1----:R-:W-:Y:S02]  /*0fe0*/  SHF.L.U32 R2, R2, R15.reuse, RZ ;  /* 0x0000000f02027219 */ /* 0x082fe400000006ff */
[-CC-:B------:R-:W-:Y:S02]  /*0ff0*/  SHF.R.U64 R18, R25, R15.reuse, R4.reuse ;  /* 0x0000000f19127219 */ /* 0x180fe40000001204 */
[-C--:B------:R-:W-:Y:S02]  /*1000*/  SHF.R.U32.HI R4, RZ, R15.reuse, R4 ;  /* 0x0000000fff047219 */ /* 0x080fe40000011604 */
[----:B------:R-:W-:Y:S01]  /*1010*/  LOP3.LUT R10, RZ, R2, RZ, 0x33, !PT ;  /* 0x00000002ff0a7212 */ /* 0x000fe200078e33ff */
[----:B------:R-:W1:Y:S01]  /*1020*/  LDC R23, c[0x0][0x8e0] ;  /* 0x00023800ff177b82 */ /* 0x000e620000000800 */
[----:B------:R-:W-:Y:S02]  /*1030*/  SHF.L.U32 R9, R6, R15, RZ ;  /* 0x0000000f06097219 */ /* 0x000fe400000006ff */
[----:B------:R-:W-:-:S02]  /*1040*/  MOV R2, R18 ;  /* 0x0000001200027202 */ /* 0x000fc40000000f00 */
[----:B---3--:R-:W-:-:S03]  /*1050*/  MOV R3, R4 ;  /* 0x0000000400037202 */ /* 0x008fc60000000f00 */
[----:B------:R-:W3:Y:S01]  /*1060*/  LDC R16, c[0x0][0x8b8] ;  /* 0x00022e00ff107b82 */ /* 0x000ee20000000800 */
[----:B----4-:R-:W-:Y:S05]  /*1070*/  @!P0 BRA `(.L_x_13) ;  /* 0x0000000000288947 */ /* 0x010fea0003800000 */
[----:B------:R-:W4:Y:S02]  /*1080*/  LDC R7, c[0x0][0x8f4] ;  /* 0x00023d00ff077b82 */ /* 0x000f240000000800 */
[----:B----4-:R-:W-:-:S04]  /*1090*/  IADD3 R7, P0, R18, R7, RZ ;  /* 0x0000000712077210 */ /* 0x010fc80007f1e0ff */
        /* <DEDUP_REMOVED lines=8> */
.L_x_13:
[----:B--2---:R-:W-:Y:S02]  /*1120*/  SHF.R.U64 R2, R2, R14, R3 ;  /* 0x0000000e02027219 */ /* 0x004fe40000001203 */
[----:B------:R-:W-:Y:S02]  /*1130*/  IADD3 R11, -R11, RZ, RZ ;  /* 0x000000ff0b0b7210 */ /* 0x000fe40007ffe1ff */
[----:B------:R-:W-:Y:S02]  /*1140*/  LOP3.LUT R10, R25, R10, RZ, 0xc0, !PT ;  /* 0x0000000a190a7212 */ /* 0x000fe400078ec0ff */
[----:B------:R-:W-:Y:S01]  /*1150*/  IADD3 R3, R17, -0x1, RZ ;  /* 0xffffffff11037810 */ /* 0x000fe20007ffe0ff */
[----:B------:R-:W-:Y:S01]  /*1160*/  @P2 IMAD R8, R13, R11, R0 ;  /* 0x0000000b0d082224 */ /* 0x000fe200078e0200 */
[----:B------:R-:W-:Y:S01]  /*1170*/  IADD3 R4, -R2, RZ, RZ ;  /* 0x000000ff02047210 */ /* 0x000fe20007ffe1ff */
[----:B------:R-:W-:Y:S01]  /*1180*/  IMAD R9, R9, R2, R10 ;  /* 0x0000000209097224 */ /* 0x000fe200078e020a */
[----:B------:R-:W-:-:S02]  /*1190*/  LOP3.LUT R3, R12, R3, RZ, 0xc0, !PT ;  /* 0x000000030c037212 */ /* 0x000fc400078ec0ff */
[----:B------:R-:W-:Y:S01]  /*11a0*/  R2UR UR51, R22 ;  /* 0x00000000163372ca */ /* 0x000fe200000e0000 */
[----:B-1----:R-:W-:Y:S01]  /*11b0*/  IMAD R0, R4, R23, R18 ;  /* 0x0000001704007224 */ /* 0x002fe200078e0212 */
[----:B------:R-:W-:Y:S01]  /*11c0*/  MOV R6, 0x1 ;  /* 0x0000000100067802 */ /* 0x000fe20000000f00 */
[----:B---3--:R-:W-:Y:S02]  /*11d0*/  IMAD R8, R9, R16, R8 ;  /* 0x0000001009087224 */ /* 0x008fe400078e0208 */
[----:B------:R-:W-:-:S05]  /*11e0*/  IMAD R3, R0, R17, R3 ;  /* 0x0000001100037224 */ /* 0x000fca00078e0203 */
[----:B------:R-:W-:Y:S02]  /*11f0*/  SEL R0, R3, R8, !P2 ;  /* 0x0000000803007207 */ /* 0x000fe40005000000 */
[----:B------:R-:W-:Y:S02]  /*1200*/  SEL R22, R8, R3, !P2 ;  /* 0x0000000308167207 */ /* 0x000fe40005000000 */
[----:B------:R-:W-:-:S15]  /*1210*/  R2UR UR49, R0 ;  /* 0x00000000003172ca */ /* 0x000fde00000e0000 */
.L_x_11:
[----:B------:R-:W-:-:S08]  /*1220*/  NOP ;  /* 0x0000000000007918 */ /* 0x000fd00000000000 */
[----:B------:R-:W1:Y:S02]  /*1230*/  USETMAXREG.TRY_ALLOC.CTAPOOL UP0, 0xf0 ;  /* 0x000000f0000079c8 */ /* 0x000e640008000600 */
[----:B-1----:R-:W-:-:S13]  /*1240*/  PLOP3.LUT P0, PT, PT, PT, UP0, 0x80, 0x0 ;  /* 0x000000000000781c */ /* 0x002fda0003f0f008 */
[----:B------:R-:W-:Y:S05]  /*1250*/  @!P0 BRA `(.L_x_11) ;  /* 0xfffffffc00f08947 */ /* 0x000fea000383ffff */
[----:B------:R-:W-:Y:S02]  /*1260*/  ULDC.64 UR4, c[0x0][0x590] ;  /* 0x0001640000047ab9 */ /* 0x000fe40000000a00 */
[----:B------:R-:W-:-:S04]  /*1270*/  ISETP.NE.U32.AND P0, PT, RZ, UR4, PT ;  /* 0x00000004ff007c0c */ /* 0x000fc8000bf05070 */
[----:B------:R-:W-:-:S13]  /*1280*/  ISETP.NE.AND.EX P0, PT, RZ, UR5, PT, P0 ;  /* 0x00000005ff007c0c */ /* 0x000fda000bf05300 */
[----:B------:R-:W-:Y:S05]  /*1290*/  @P0 BRA `(.L_x_14) ;  /* 0x0000000000340947 */ /* 0x000fea0003800000 */
[----:B------:R-:W-:Y:S02]  /*12a0*/  ULDC.64 UR4, c[0x0][0x588] ;  /* 0x0001620000047ab9 */ /* 0x000fe40000000a00 */
[----:B------:R-:W-:-:S04]  /*12b0*/  ISETP.NE.U32.AND P0, PT, RZ, UR4, PT ;  /* 0x00000004ff007c0c */ /* 0x000fc8000bf05070 */
[----:B------:R-:W-:-:S13]  /*12c0*/  ISETP.NE.AND.EX P0, PT, RZ, UR5, PT, P0 ;  /* 0x00000005ff007c0c */ /* 0x000fda000bf05300 */
[----:B------:R-:W-:Y:S05]  /*12d0*/  @!P0 BRA `(.L_x_15) ;  /* 0x0000000000148947 */ /* 0x000fea0003800000 */
[----:B------:R-:W1:Y:S02]  /*12e0*/  LDC.64 R16, c[0x0][0x588] ;  /* 0x00016200ff107b82 */ /* 0x000e640000000a00 */
[----:B-1----:R1:W5:Y:S01]  /*12f0*/  LDG.E R16, desc[UR56][R16.64] ;  /* 0x0000003810107981 */ /* 0x002362000c1e1900 */
[----:B------:R-:W-:-:S05]  /*1300*/  MOV R0, 0x1 ;  /* 0x0000000100007802 */ /* 0x000fca0000000f00 */
[----:B------:R1:W-:Y:S01]  /*1310*/  STL.S16 [R1+0x204], R0 ;  /* 0x0002040001007387 */ /* 0x0003e20000100600 */
[----:B------:R-:W-:Y:S05]  /*1320*/  BRA `(.L_x_14) ;  /* 0x0000000000107947 */ /* 0x000fea0003800000 */
.L_x_15:
[----:B------:R-:W-:Y:S01]  /*1330*/  MOV R0, 0x1 ;  /* 0x0000000100007802 */ /* 0x000fe20000000f00 */
[----:B------:R-:W-:Y:S02]  /*1340*/  ULDC UR4, c[0x0][0x580] ;  /* 0x0001600000047ab9 */ /* 0x000fe40000000800 */
[----:B------:R-:W-:Y:S02]  /*1350*/  MOV R16, UR4 ;  /* 0x0000000400107c02 */ /* 0x000fe40008000f00 */
[----:B------:R2:W-:Y:S05]  /*1360*/  STL.S16 [R1+0x204], R0 ;  /* 0x0002040001007387 */ /* 0x0005ea0000100600 */
.L_x_14:
        /* <DEDUP_REMOVED lines=10> */
[----:B------:R-:W-:Y:S05]  /*1410*/  BRA `(.L_x_16) ;  /* 0x0000000000087947 */ /* 0x000fea0003800000 */
.L_x_17:
[----:B------:R-:W-:Y:S02]  /*1420*/  ULDC UR4, c[0x0][0x5a0] ;  /* 0x0001680000047ab9 */ /* 0x000fe40000000800 */
[----:B-1----:R-:W-:-:S07]  /*1430*/  MOV R17, UR4 ;  /* 0x0000000400117c02 */ /* 0x002fce0008000f00 */
.L_x_16:
[----:B------:R-:W-:Y:S01]  /*1440*/  LOP3.LUT P1, RZ, R6, 0xff, RZ, 0xc0, !PT ;  /* 0x000000ff06ff7812 */ /* 0x000fe2000782c0ff */
[----:B------:R-:W-:Y:S01]  /*1450*/  UMOV UR36, URZ ;  /* 0x0000003f00247c82 */ /* 0x000fe20008000000 */
[----:B------:R-:W-:-:S11]  /*1460*/  PLOP3.LUT P0, PT, PT, PT, PT, 0x80, 0x0 ;  /* 0x000000000000781c */ /* 0x000fd60003f0f070 */
[----:B------:R-:W-:Y:S05]  /*1470*/  @!P1 BRA `(.L_x_18) ;  /* 0x00000288006c9947 */ /* 0x000fea0003800000 */
[----:B-12---:R-:W1:Y:S01]  /*1480*/  S2R R0, SR_TID.X ;  /* 0x0000000000007919 */ /* 0x006e620000002100 */
[----:B------:R-:W-:Y:S01]  /*1490*/  ULDC UR4, c[0x0][0x28c] ;  /* 0x0000a30000047ab9 */ /* 0x000fe20000000800 */
[----:B------:R-:W-:Y:S01]  /*14a0*/  MOV R18, 0x10 ;  /* 0x0000001000127802 */ /* 0x000fe20000000f00 */
[----:B------:R-:W-:Y:S02]  /*14b0*/  UIADD3 UR4, UR4, 0x3f, URZ ;  /* 0x0000003f04047890 */ /* 0x000fe4000fffe03f */
[----:B------:R-:W-:Y:S02]  /*14c0*/  ULOP3.LUT UR52, UR37, 0x1, URZ, 0xfc, !UPT ;  /* 0x0000000125347892 */ /* 0x000fe4000f8efc3f */
[----:B------:R-:W-:Y:S02]  /*14d0*/  USHF.R.S32.HI UR5, URZ, 0x1f, UR4 ;  /* 0x0000001f3f057899 */ /* 0x000fe40008011404 */
[----:B------:R-:W-:Y:S02]  /*14e0*/  ULOP3.LUT UR43, UR59, 0x1, URZ, 0xfc, !UPT ;  /* 0x000000013b2b7892 */ /* 0x000fe4000f8efc3f */
[----:B------:R-:W-:Y:S01]  /*14f0*/  ULEA.HI UR5, UR5, UR4, URZ, 0x6 ;  /* 0x0000000405057291 */ /* 0x000fe2000f8f303f */
[----:B------:R-:W-:Y:S01]  /*1500*/  ULDC.64 UR38, c[0x0][0x198] ;  /* 0x0000660000267ab9 */ /* 0x000fe20000000a00 */
[----:B------:R-:W-:-:S02]  /*1510*/  UMOV UR40, URZ ;  /* 0x0000003f00287c82 */ /* 0x000fc40008000000 */
[----:B------:R-:W-:Y:S01]  /*1520*/  USHF.R.S32.HI UR44, URZ, 0x6, UR5 ;  /* 0x000000063f2c7899 */ /* 0x000fe20008011405 */
[----:B------:R-:W-:Y:S01]  /*1530*/  UMOV UR41, URZ ;  /* 0x0000003f00297c82 */ /* 0x000fe20008000000 */
[----:B------:R-:W-:Y:S01]  /*1540*/  UMOV UR42, URZ ;  /* 0x0000003f002a7c82 */ /* 0x000fe20008000000 */
[----:B------:R-:W-:Y:S01]  /*1550*/  UMOV UR36, URZ ;  /* 0x0000003f00247c82 */ /* 0x000fe20008000000 */
[C---:B-1----:R-:W-:Y:S02]  /*1560*/  LOP3.LUT P0, RZ, R0.reuse, 0x4, RZ, 0xc0, !PT ;  /* 0x0000000400ff7812 */ /* 0x042fe4000780c0ff */
[----:B------:R-:W-:Y:S02]  /*1570*/  LOP3.LUT R182, R0, 0xff, RZ, 0xc0, !PT ;  /* 0x000000ff00b67812 */ /* 0x000fe400078ec0ff */
[----:B------:R-:W-:Y:S02]  /*1580*/  SEL R18, R18, 0xfffffff0, !P0 ;  /* 0xfffffff012127807 */ /* 0x000fe40004000000 */
[----:B------:R-:W-:-:S07]  /*1590*/  IADD3 R182, R182, 0x1f, RZ ;  /* 0x0000001fb6b67810 */ /* 0x000fce0007ffe0ff */
.L_x_977:
[----:B-1----:R-:W1:Y:S01]  /*15a0*/  S2R R0, SR_TID.X ;  /* 0x0000000000007919 */ /* 0x002e620000002100 */
[----:B------:R-:W2:Y:S01]  /*15b0*/  S2UR UR47, SR_CgaCtaId ;  /* 0x00000000002f79c3 */ /* 0x000ea20000008800 */
[----:B------:R-:W-:Y:S02]  /*15c0*/  UMOV UR46, 0x400 ;  /* 0x00000400002e7882 */ /* 0x000fe40000000000 */
[----:B--2---:R-:W-:Y:S01]  /*15d0*/  ULEA UR46, UR47, UR46, 0x18 ;  /* 0x0000002e2f2e7291 */ /* 0x004fe2000f8ec03f */
[----:B-1----:R-:W-:-:S04]  /*15e0*/  LOP3.LUT R0, R0, 0x80, RZ, 0xc0, !PT ;  /* 0x0000008000007812 */ /* 0x002fc800078ec0ff */
[----:B------:R-:W-:-:S06]  /*15f0*/  SHF.R.U32.HI R0, RZ, 0x7, R0 ;  /* 0x00000007ff007819 */ /* 0x000fcc0000011600 */
[----:B------:R-:W1:Y:S02]  /*1600*/  SHFL.IDX PT, R0, R0, RZ, 0x1f ;  /* 0x00001fff00007589 */ /* 0x000e6400000e0000 */
[----:B-1----:R-:W-:-:S13]  /*1610*/  R2UR UR4, R0 ;  /* 0x00000000000472ca */ /* 0x002fda00000e0000 */
[----:B------:R-:W-:-:S04]  /*1620*/  ULEA.HI UR5, UR4, UR4, URZ, 0x1 ;  /* 0x0000000404057291 */ /* 0x000fc8000f8f083f */
[----:B------:R-:W-:-:S04]  /*1630*/  ULOP3.LUT UR5, UR5, 0x7fffe, URZ, 0xc0, !UPT ;  /* 0x0007fffe05057892 */ /* 0x000fc8000f8ec03f */
[----:B------:R-:W-:-:S03]  /*1640*/  UIADD3 UR5, UR4, -UR5, URZ ;  /* 0x8000000504057290 */ /* 0x000fc6000fffe03f */
[----:B------:R-:W-:Y:S01]  /*1650*/  ULDC UR4, c[0x0][0x28c] ;  /* 0x0000a30000047ab9 */ /* 0x000fe20000000800 */
[----:B------:R-:W-:Y:S01]  /*1660*/  ULEA UR5, UR5, UR46, 0xd ;  /* 0x0000002e05057291 */ /* 0x000fe2000f8e683f */
[----:B------:R-:W-:-:S03]  /*1670*/  ISETP.LT.AND P0, PT, RZ, UR4, PT ;  /* 0x00000004ff007c0c */ /* 0x000fc6000bf01270 */
[----:B------:R-:W-:-:S04]  /*1680*/  UIADD3 UR5, UR5, 0x8400, URZ ;  /* 0x0000840005057890 */ /* 0x000fc8000fffe03f */
[----:B------:R-:W-:-:S04]  /*1690*/  USHF.R.U32.HI UR5, URZ, 0x4, UR5 ;  /* 0x000000043f057899 */ /* 0x000fc80008011605 */
[----:B------:R-:W-:Y:S02]  /*16a0*/  ULOP3.LUT UR48, UR5, 0x3fff, URZ, 0xc0, !UPT ;  /* 0x00003fff05307892 */ /* 0x000fe4000f8ec03f */
[----:B------:R-:W-:Y:S10]  /*16b0*/  @P0 BRA `(.L_x_19) ;  /* 0x0000000000400947 */ /* 0x000ff40003800000 */
[----:B------:R-:W-:Y:S01]  /*16c0*/  MOV R0, 0x0 ;  /* 0x0000000000007802 */ /* 0x000fe20000000f00 */
[----:B------:R-:W-:Y:S01]  /*16d0*/  ULDC.64 UR4, c[0x4][0x70] ;  /* 0x01001c0000047ab9 */ /* 0x000fe20000000a00 */
[----:B------:R-:W-:Y:S01]  /*16e0*/  ULDC.64 UR6, c[0x4][0x8] ;  /* 0x0100020000067ab9 */ /* 0x000fe20000000a00 */
[----:B------:R-:W-:Y:S01]  /*16f0*/  MOV R4, UR4 ;  /* 0x0000000400047c02 */ /* 0x000fe20008000f00 */
[----:B---3--:R1:W2:Y:S01]  /*1700*/  LDC.64 R2, c[0x4][R0] ;  /* 0x0100000000027b82 */ /* 0x0082a20000000a00 */
[----:B------:R-:W-:Y:S01]  /*1710*/  MOV R5, UR5 ;  /* 0x0000000500057c02 */ /* 0x000fe20008000f00 */
[----:B------:R-:W-:Y:S01]  /*1720*/  ULDC.64 UR4, c[0x4][0x78] ;  /* 0x01001e0000047ab9 */ /* 0x000fe20000000a00 */
[----:B------:R-:W-:Y:S02]  /*1730*/  MOV R10, UR6 ;  /* 0x00000006000a7c02 */ /* 0x000fe40008000f00 */
[----:B------:R-:W-:Y:S02]  /*1740*/  MOV R6, UR4 ;  /* 0x0000000400067c02 */ /* 0x000fe40008000f00 */
[----:B------:R-:W-:-:S02]  /*1750*/  MOV R7, UR5 ;  /* 0x0000000500077c02 */ /* 0x000fc40008000f00 */
[----:B------:R-:W-:Y:S02]  /*1760*/  MOV R11, UR7 ;  /* 0x00000007000b7c02 */ /* 0x000fe40008000f00 */
[----:B------:R-:W-:Y:S02]  /*1770*/  MOV R8, 0x1e1 ;  /* 0x000001e100087802 */ /* 0x000fe40000000f00 */
[----:B------:R-:W-:Y:S02]  /*1780*/  MOV R12, 0x1 ;  /* 0x00000001000c7802 */ /* 0x000fe40000000f00 */
[----:B-1----:R-:W-:-:S07]  /*1790*/  MOV R13, RZ ;  /* 0x000000ff000d7202 */ /* 0x002fce0000000f00 */
[----:B------:R-:W-:-:S07]  /*17a0*/  LEPC R20, `(.L_x_19) ;  /* 0x000000001014794e */ /* 0x000fce0000000000 */
[----:B--2--5:R-:W-:Y:S05]  /*17b0*/  CALL.ABS.NOINC R2 ;  /* 0x0000000002007343 */ /* 0x024fea0003c00000 */
.L_x_19:
[----:B------:R-:W-:-:S04]  /*17c0*/  MOV R0, UR52 ;  /* 0x0000003400007c02 */ /* 0x000fc80008000f00 */
[----:B------:R-:W-:-:S13]  /*17d0*/  ISETP.NE.AND P0, PT, R0, 0x3, PT ;  /* 0x000000030000780c */ /* 0x000fda0003f05270 */
[----:B------:R-:W-:Y:S05]  /*17e0*/  @!P0 BRA `(.L_x_20) ;  /* 0x0000000000048947 */ /* 0x000fea0003800000 */
[----:B------:R-:W-:Y:S01]  /*17f0*/  BPT.TRAP 0x1 ;  /* 0x000000040000795c */ /* 0x000fe20000300000 */
.L_x_20:
[----:B---3--:R-:W-:Y:S02]  /*1800*/  MOV R3, UR42 ;  /* 0x0000002a00037c02 */ /* 0x008fe40008000f00 */
[----:B------:R-:W-:Y:S02]  /*1810*/  MOV R0, UR41 ;  /* 0x0000002900007c02 */ /* 0x000fe40008000f00 */
[----:B------:R-:W-:Y:S02]  /*1820*/  LEA R3, R3, UR46, 0x3 ;  /* 0x0000002e03037c11 */ /* 0x000fe4000f8e18ff */
[----:B------:R-:W-:-:S04]  /*1830*/  SHF.L.U32 R0, R0, 0x1f, RZ ;  /* 0x0000001f00007819 */ /* 0x000fc800000006ff */
[----:B------:R1:W2:Y:S01]  /*1840*/  SYNCS.PHASECHK.TRANS64.TRYWAIT P1, [R3+URZ], R0 ;  /* 0x00000000030075a7 */ /* 0x0002a2000802017f */
[----:B------:R-:W-:Y:S05]  /*1850*/  @!P0 BRA `(.L_x_21) ;  /* 0x0000000000048947 */ /* 0x000fea0003800000 */
[----:B------:R-:W-:Y:S01]  /*1860*/  BPT.TRAP 0x1 ;  /* 0x000000040000795c */ /* 0x000fe20000300000 */
.L_x_21:
[----:B--2---:R-:W-:Y:S05]  /*1870*/  @P1 BRA `(.L_x_22) ;  /* 0x0000000000081947 */ /* 0x004fea0003800000 */
[----:B------:R-:W2:Y:S02]  /*1880*/  SYNCS.PHASECHK.TRANS64.TRYWAIT P1, [R3+URZ], R0 ;  /* 0x00000000030075a7 */ /* 0x000ea4000802017f */
[----:B--2---:R-:W-:Y:S05]  /*1890*/  @!P1 BRA `(.L_x_23) ;  /* 0x000002c000b49947 */ /* 0x004fea0003800000 */
.L_x_22:
[----:B------:R-:W-:-:S04]  /*18a0*/  UISETP.LT.AND UP0, UPT, UR44, 0x1, UPT ;  /* 0x000000012c00788c */ /* 0x000fc8000bf01270 */
[----:B------:R-:W-:-:S06]  /*18b0*/  USEL UR4, UR44, 0x1, UP0 ;  /* 0x000000012c047887 */ /* 0x000fcc0008000000 */
[----:B------:R-:W-:Y:S01]  /*18c0*/  MOV R2, UR4 ;  /* 0x0000000400027c02 */ /* 0x000fe20008000f00 */
[----:B------:R-:W-:Y:S05]  /*18d0*/  WARPSYNC.ALL ;  /* 0x0000000000007948 */ /* 0x000fea0003800000 */
[----:B------:R-:W-:-:S04]  /*18e0*/  IADD3 R2, -R2, UR44, RZ ;  /* 0x0000002c02027c10 */ /* 0x000fc8000fffe1ff */
[----:B------:R-:W-:Y:S01]  /*18f0*/  ISETP.GE.AND P1, PT, R2, 0x1, PT ;  /* 0x000000010200780c */ /* 0x000fe20003f26270 */
[----:B------:R-:W-:Y:S01]  /*1900*/  UIADD3 UR4, UR46, 0x20400, URZ ;  /* 0x000204002e047890 */ /* 0x000fe2000fffe03f */
[----:B------:R-:W-:Y:S01]  /*1910*/  WARPGROUP.ARRIVE ;  /* 0x00000000000079c5 */ /* 0x000fe20000000000 */
[----:B------:R-:W-:Y:S01]  /*1920*/  UMOV UR9, 0x40000040 ;  /* 0x4000004000097882 */ /* 0x000fe20000000000 */
[----:B------:R-:W-:Y:S01]  /*1930*/  UMOV UR11, 0x40000040 ;  /* 0x40000040000b7882 */ /* 0x000fe20000000000 */
[----:B------:R-:W-:Y:S01]  /*1940*/  USHF.R.U32.HI UR4, URZ, 0x4, UR4 ;  /* 0x000000043f047899 */ /* 0x000fe20008011604 */
[----:B------:R3:W-:Y:S03]  /*1950*/  STL [R1+0x2d0], R22 ;  /* 0x0002d01601007387 */ /* 0x0007e60000100800 */
[----:B------:R-:W-:Y:S01]  /*1960*/  ULOP3.LUT UR5, UR4, 0x3fff, URZ, 0xc0, !UPT ;  /* 0x00003fff04057892 */ /* 0x000fe2000f8ec03f */
[----:B------:R4:W-:Y:S01]  /*1970*/  STL [R1+0x2cc], R19 ;  /* 0x0002cc1301007387 */ /* 0x0009e20000100800 */
[----:B------:R-:W-:-:S02]  /*1980*/  ULOP3.LUT UR4, UR48, 0x10000, URZ, 0xfc, !UPT ;  /* 0x0001000030047892 */ /* 0x000fc4000f8efc3f */
[----:B------:R-:W-:Y:S01]  /*1990*/  ULOP3.LUT UR5, UR5, 0x10000, URZ, 0xfc, !UPT ;  /* 0x0001000005057892 */ /* 0x000fe2000f8efc3f */
[----:B------:R1:W-:Y:S01]  /*19a0*/  STL [R1+0x2c8], R18 ;  /* 0x0002c81201007387 */ /* 0x0003e20000100800 */
[----:B------:R-:W-:Y:S02]  /*19b0*/  ULEA UR6, UR42, UR4, 0xb ;  /* 0x000000042a067291 */ /* 0x000fe4000f8e583f */
[----:B------:R-:W-:Y:S01]  /*19c0*/  ULEA UR7, UR42, UR5, 0xb ;  /* 0x000000052a077291 */ /* 0x000fe2000f8e583f */
[----:B-----5:R2:W-:Y:S04]  /*19d0*/  STL [R1+0x2c4], R17 ;  /* 0x0002c41101007387 */ /* 0x0205e80000100800 */
[----:B------:R-:W-:Y:S01]  /*19e0*/  UMOV UR8, UR6 ;  /* 0x0000000600087c82 */ /* 0x000fe20008000000 */
[----:B------:R2:W-:Y:S01]  /*19f0*/  STL [R1+0x2c0], R16 ;  /* 0x0002c01001007387 */ /* 0x0005e20000100800 */
[----:B------:R-:W-:-:S02]  /*1a00*/  UMOV UR10, UR7 ;  /* 0x00000007000a7c82 */ /* 0x000fc40008000000 */
[----:B------:R-:W-:Y:S01]  /*1a10*/  HGMMA.64x256x16.F32 R24, gdesc[UR8], RZ, !UPT, gsb0 ;  /* 0x03e00000081879f0 */ /* 0x000fe2000c0008ff */
[----:B------:R2:W-:Y:S01]  /*1a20*/  STL [R1+0x2bc], R2 ;  /* 0x0002bc0201007387 */ /* 0x0005e20000100800 */
[----:B------:R-:W-:Y:S01]  /*1a30*/  UIADD3 UR8, UR6, 0x400, URZ ;  /* 0x0000040006087890 */ /* 0x000fe2000fffe03f */
[----:B------:R-:W-:Y:S01]  /*1a40*/  UMOV UR9, 0x40000040 ;  /* 0x4000004000097882 */ /* 0x000fe20000000000 */
[----:B------:R-:W-:Y:S02]  /*1a50*/  WARPGROUP.DEPBAR.LE gsb0, 0x0 ;  /* 0x00008000000079c5 */ /* 0x000fe40000010000 */
[----:B------:R-:W-:Y:S01]  /*1a60*/  STL.64 [R1], R24 ;  /* 0x0000001801007387 */ /* 0x000fe20000100a00 */
[----:B------:R-:W-:Y:S02]  /*1a70*/  MOV R235, R46 ;  /* 0x0000002e00eb7202 */ /* 0x000fe40000000f00 */
[----:B------:R-:W-:Y:S01]  /*1a80*/  MOV R234, R47 ;  /* 0x0000002f00ea7202 */ /* 0x000fe20000000f00 */
[----:B------:R-:W-:Y:S01]  /*1a90*/  STL.64 [R1+0x8], R26 ;  /* 0x0000081a01007387 */ /* 0x000fe20000100a00 */
[----:B------:R-:W-:-:S02]  /*1aa0*/  MOV R233, R48 ;  /* 0x0000003000e97202 */ /* 0x000fc40000000f00 */
[----:B------:R-:W-:Y:S01]  /*1ab0*/  MOV R232, R49 ;  /* 0x0000003100e87202 */ /* 0x000fe20000000f00 */
[----:B------:R-:W-:Y:S01]  /*1ac0*/  STL.64 [R1+0x10], R28 ;  /* 0x0000101c01007387 */ /* 0x000fe20000100a00 */
[----:B------:R-:W-:Y:S02]  /*1ad0*/  MOV R231, R50 ;  /* 0x0000003200e77202 */ /* 0x000fe40000000f00 */
[----:B------:R-:W-:Y:S01]  /*1ae0*/  MOV R230, R51 ;  /* 0x0000003300e67202 */ /* 0x000fe20000000f00 */
[----:B------:R-:W-:Y:S01]  /*1af0*/  STL.64 [R1+0x18], R30 ;  /* 0x0000181e01007387 */ /* 0x000fe20000100a00 */
        /* <DEDUP_REMOVED lines=20> */
[----:B------:R2:W-:Y:S01]  /*1c40*/  STL.64 [R1+0x50], R44 ;  /* 0x0000502c01007387 */ /* 0x0005e20000100a00 */
[----:B------:R-:W-:-:S02]  /*1c50*/  MOV R215, R66 ;  /* 0x0000004200d77202 */ /* 0x000fc40000000f00 */
[----:B------:R-:W-:Y:S01]  /*1c60*/  MOV R214, R67 ;  /* 0x0000004300d67202 */ /* 0x000fe20000000f00 */
[----:B------:R-:W-:Y:S01]  /*1c70*/  STL [R1+0x588], R182 ;  /* 0x000588b601007387 */ /* 0x000fe20000100800 */
[----:B------:R-:W-:Y:S02]  /*1c80*/  MOV R152, R68 ;  /* 0x0000004400987202 */ /* 0x000fe40000000f00 */
[----:B------:R-:W-:Y:S02]  /*1c90*/  MOV R153, R69 ;  /* 0x0000004500997202 */ /* 0x000fe40000000f00 */
[----:B------:R-:W-:Y:S02]  /*1ca0*/  MOV R154, R70 ;  /* 0x00000046009a7202 */ /* 0x000fe40000000f00 */
[----:B------:R-:W-:Y:S02]  /*1cb0*/  MOV R155, R71 ;  /* 0x00000047009b7202 */ /* 0x000fe40000000f00 */
[----:B------:R-:W-:-:S02]  /*1cc0*/  MOV R156, R72 ;  /* 0x00000048009c7202 */ /* 0x000fc40000000f00 */
[----:B------:R-:W-:Y:S02]  /*1cd0*/  MOV R157, R73 ;  /* 0x00000049009d7202 */ /* 0x000fe40000000f00 */
        /* <DEDUP_REMOVED lines=56> */
[----:B---3--:R-:W-:Y:S02]  /*2060*/  MOV R22, R130 ;  /* 0x0000008200167202 */ /* 0x008fe40000000f00 */
[----:B------:R-:W-:Y:S02]  /*2070*/  MOV R21, R131 ;  /* 0x0000008300157202 */ /* 0x000fe40000000f00 */
[----:B------:R-:W-:-:S02]  /*2080*/  MOV R20, R132 ;  /* 0x0000008400147202 */ /* 0x000fc40000000f00 */
[----:B----4-:R-:W-:Y:S02]  /*2090*/  MOV R19, R133 ;  /* 0x0000008500137202 */ /* 0x010fe40000000f00 */
[----:B-1----:R-:W-:Y:S02]  /*20a0*/  MOV R18, R134 ;  /* 0x0000008600127202 */ /* 0x002fe40000000f00 */
[----:B--2---:R-:W-:Y:S02]  /*20b0*/  MOV R17, R135 ;  /* 0x0000008700117202 */ /* 0x004fe40000000f00 */
        /* <DEDUP_REMOVED lines=16> */
[----:B------:R-:W-:-:S06]  /*21c0*/  WARPGROUP.ARRIVE ;  /* 0x00000000000079c5 */ /* 0x000fcc0000000000 */
[----:B------:R-:W-:Y:S03]  /*21d0*/  HGMMA.64x256x16.F32 R24, gdesc[UR8], RZ, !UPT, gsb0 ;  /* 0x03e00000081879f0 */ /* 0x000fe6000c0008ff */
[----:B------:R-:W-:Y:S02]  /*21e0*/  WARPGROUP.DEPBAR.LE gsb0, 0x0 ;  /* 0x00008000000079c5 */ /* 0x000fe40000010000 */
[----:B------:R-:W-:Y:S04]  /*21f0*/  STL.64 [R1+0x580], R150 ;  /* 0x0005809601007387 */ /* 0x000fe80000100a00 */
        /* <DEDUP_REMOVED lines=20> */
[----:B------:R1:W-:Y:S04]  /*2340*/  STL.64 [R1+0x4d8], R108 ;  /* 0x0004d86c01007387 */ /* 0x0003e80000100a00 */
[----:B-1----:R-:W2:Y:S04]  /*2350*/  LDL.LU R108, [R1] ;  /* 0x00000000016c7983 */ /* 0x002ea80000300800 */
[----:B------:R-:W2:Y:S04]  /*2360*/  LDL.LU R109, [R1+0x4] ;  /* 0x00000400016d7983 */ /* 0x000ea80000300800 */
        /* <DEDUP_REMOVED lines=19> */
[----:B------:R-:W2:Y:S01]  /*24a0*/  LDL.LU R129, [R1+0x54] ;  /* 0x0000540001817983 */ /* 0x000ea20000300800 */
[----:B------:R-:W-:Y:S01]  /*24b0*/  MOV R130, R235 ;  /* 0x000000eb00827202 */ /* 0x000fe20000000f00 */
[----:B------:R-:W-:Y:S01]  /*24c0*/  UIADD3 UR8, UR6, 0x2, URZ ;  /* 0x0000000206087890 */ /* 0x000fe2000fffe03f */
[----:B------:R-:W-:Y:S01]  /*24d0*/  MOV R131, R234 ;  /* 0x000000ea00837202 */ /* 0x000fe20000000f00 */
[----:B------:R-:W-:Y:S01]  /*24e0*/  UIADD3 UR10, UR7, 0x2, URZ ;  /* 0x00000002070a7890 */ /* 0x000fe2000fffe03f */
[----:B------:R-:W-:Y:S01]  /*24f0*/  MOV R132, R233 ;  /* 0x000000e900847202 */ /* 0x000fe20000000f00 */
[----:B------:R-:W-:Y:S01]  /*2500*/  UMOV UR9, 0x40000040 ;  /* 0x4000004000097882 */ /* 0x000fe20000000000 */
[----:B------:R-:W-:Y:S01]  /*2510*/  MOV R133, R232 ;  /* 0x000000e800857202 */ /* 0x000fe20000000f00 */
[----:B------:R-:W-:Y:S01]  /*2520*/  UMOV UR11, 0x40000040 ;  /* 0x40000040000b7882 */ /* 0x000fe20000000000 */
        /* <DEDUP_REMOVED lines=41> */
[----:B------:R-:W-:-:S06]  /*27c0*/  MOV R235, R0 ;  /* 0x0000000000eb7202 */ /* 0x000fcc0000000f00 */
[----:B--2---:R-:W-:-:S06]  /*27d0*/  WARPGROUP.ARRIVE ;  /* 0x00000000000079c5 */ /* 0x004fcc0000000000 */
[----:B------:R-:W-:Y:S03]  /*27e0*/  HGMMA.64x256x16.F32 R108, gdesc[UR8], R108, gsb0 ;  /* 0x03e00000086c79f0 */ /* 0x000fe6000800086c */
[----:B------:R-:W-:Y:S02]  /*27f0*/  WARPGROUP.DEPBAR.LE gsb0, 0x0 ;  /* 0x00008000000079c5 */ /* 0x000fe40000010000 */
[----:B------:R-:W-:Y:S04]  /*2800*/  STL.64 [R1], R108 ;  /* 0x0000006c01007387 */ /* 0x000fe80000100a00 */
        /* <DEDUP_REMOVED lines=63> */
[----:B-1----:R-:W2:Y:S04]  /*2c00*/  LDL.LU R182, [R1+0x588] ;  /* 0x0005880001b67983 */ /* 0x002ea80000300800 */
[----:B------:R-:W3:Y:S04]  /*2c10*/  LDL.LU.64 R150, [R1+0x580] ;  /* 0x0005800001967983 */ /* 0x000ee80000300a00 */
        /* <DEDUP_REMOVED lines=20> */
[----:B------:R-:W3:Y:S01]  /*2d60*/  LDL.LU.64 R108, [R1+0x4d8] ;  /* 0x0004d800016c7983 */ /* 0x000ee20000300a00 */
[----:B------:R-:W-:Y:S01]  /*2d70*/  UIADD3 UR8, UR6, 0x402, URZ ;  /* 0x0000040206087890 */ /* 0x000fe2000fffe03f */
[----:B------:R-:W-:Y:S01]  /*2d80*/  UMOV UR9, 0x40000040 ;  /* 0x4000004000097882 */ /* 0x000fe20000000000 */
[----:B---3--:R-:W-:-:S07]  /*2d90*/  WARPGROUP.ARRIVE ;  /* 0x00000000000079c5 */ /* 0x008fce0000000000 */
[----:B------:R-:W-:Y:S03]  /*2da0*/  HGMMA.64x256x16.F32 R24, gdesc[UR8], R24, gsb0 ;  /* 0x03e00000081879f0 */ /* 0x000fe60008000818 */
        /* <DEDUP_REMOVED lines=65> */
[----:B-1----:R-:W3:Y:S04]  /*31c0*/  LDL.LU.64 R24, [R1] ;  /* 0x0000000001187983 */ /* 0x002ee80000300a00 */
        /* <DEDUP_REMOVED lines=63> */
[----:B------:R-:W-:-:S02]  /*35c0*/  UIADD3 UR8, UR6, 0x4, URZ ;  /* 0x0000000406087890 */ /* 0x000fc4000fffe03f */
[----:B------:R-:W-:Y:S01]  /*35d0*/  UIADD3 UR10, UR7, 0x4, URZ ;  /* 0x00000004070a7890 */ /* 0x000fe2000fffe03f */
[----:B------:R-:W-:Y:S01]  /*35e0*/  UMOV UR9, 0x40000040 ;  /* 0x4000004000097882 */ /* 0x000fe20000000000 */
[----:B------:R-:W-:Y:S01]  /*35f0*/  UMOV UR11, 0x40000040 ;  /* 0x40000040000b7882 */ /* 0x000fe20000000000 */
[----:B---3--:R-:W-:-:S06]  /*3600*/  WARPGROUP.ARRIVE ;  /* 0x00000000000079c5 */ /* 0x008fcc0000000000 */
[----:B------:R-:W-:Y:S03]  /*3610*/  HGMMA.64x256x16.F32 R24, gdesc[UR8], R24, gsb0 ;  /* 0x03e00000081879f0 */ /* 0x000fe60008000818 */
        /* <DEDUP_REMOVED lines=34> */
[----:B------:R-:W3:Y:S01]  /*3840*/  LDL.LU.64 R150, [R1+0x4d0] ;  /* 0x0004d00001967983 */ /* 0x000ee20000300a00 */
[----:B------:R-:W-:Y:S02]  /*3850*/  MOV R212, R128 ;  /* 0x0000008000d47202 */ /* 0x000fe40000000f00 */
[----:B------:R-:W-:Y:S01]  /*3860*/  MOV R213, R129 ;  /* 0x0000008100d57202 */ /* 0x000fe20000000f00 */
[----:B------:R-:W3:Y:S01]  /*3870*/  LDL.LU.64 R148, [R1+0x4c8] ;  /* 0x0004c80001947983 */ /* 0x000ee20000300a00 */
[----:B------:R-:W-:Y:S02]  /*3880*/  MOV R210, R126 ;  /* 0x0000007e00d27202 */ /* 0x000fe40000000f00 */
[----:B------:R-:W-:Y:S01]  /*3890*/  MOV R211, R127 ;  /* 0x0000007f00d37202 */ /* 0x000fe20000000f00 */
[----:B------:R-:W3:Y:S01]  /*38a0*/  LDL.LU.64 R146, [R1+0x4c0] ;  /* 0x0004c00001927983 */ /* 0x000ee20000300a00 */
        /* <DEDUP_REMOVED lines=130> */
[----:B-1----:R-:W3:Y:S04]  /*40d0*/  LDL.LU.64 R44, [R1+0x328] ;  /* 0x00032800012c7983 */ /* 0x002ee80000300a00 */
        /* <DEDUP_REMOVED lines=11> */
[----:B------:R-:W-:-:S02]  /*4190*/  UMOV UR9, 0x40000040 ;  /* 0x4000004000097882 */ /* 0x000fc40000000000 */
[----:B--2---:R-:W-:Y:S01]  /*41a0*/  STL [R1+0x2b8], R182 ;  /* 0x0002b8b601007387 */ /* 0x004fe20000100800 */
[----:B---3--:R-:W-:-:S06]  /*41b0*/  WARPGROUP.ARRIVE ;  /* 0x00000000000079c5 */ /* 0x008fcc0000000000 */
        /* <DEDUP_REMOVED lines=72> */
[----:B------:R-:W-:Y:S01]  /*4640*/  MOV R135, R2 ;  /* 0x0000000200877202 */ /* 0x000fe20000000f00 */
[----:B------:R1:W5:Y:S01]  /*4650*/  LDL.LU R22, [R1+0x2d0] ;  /* 0x0002d00001167983 */ /* 0x0003620000300800 */
[----:B------:R-:W-:-:S02]  /*4660*/  MOV R219, R23 ;  /* 0x0000001700db7202 */ /* 0x000fc40000000f00 */
[----:B------:R-:W-:Y:S01]  /*4670*/  MOV R220, R21 ;  /* 0x0000001500dc7202 */ /* 0x000fe20000000f00 */
[----:B------:R1:W5:Y:S01]  /*4680*/  LDL.LU R19, [R1+0x2cc] ;  /* 0x0002cc0001137983 */ /* 0x0003620000300800 */
[----:B------:R-:W-:Y:S02]  /*4690*/  MOV R221, R20 ;  /* 0x0000001400dd7202 */ /* 0x000fe40000000f00 */
[----:B------:R-:W-:Y:S01]  /*46a0*/  MOV R222, R15 ;  /* 0x0000000f00de7202 */ /* 0x000fe20000000f00 */
[----:B------:R1:W5:Y:S01]  /*46b0*/  LDL.LU R18, [R1+0x2c8] ;  /* 0x0002c80001127983 */ /* 0x0003620000300800 */
[----:B------:R-:W-:Y:S02]  /*46c0*/  MOV R223, R14 ;  /* 0x0000000e00df7202 */ /* 0x000fe40000000f00 */
        /* <DEDUP_REMOVED lines=9> */
[----:B------:R-:W-:Y:S02]  /*4760*/  MOV R230, R7 ;  /* 0x0000000700e67202 */ /* 0x000fe40000000f00 */
[----:B------:R-:W-:-:S02]  /*4770*/  MOV R231, R6 ;  /* 0x0000000600e77202 */ /* 0x000fc40000000f00 */
        /* <DEDUP_REMOVED lines=71> */
[----:B--2---:R1:W5:Y:S04]  /*4bf0*/  LDL.LU R182, [R1+0x2b8] ;  /* 0x0002b80001b67983 */ /* 0x0043680000300800 */
[----:B------:R-:W2:Y:S04]  /*4c00*/  LDL.LU.64 R150, [R1+0x2b0] ;  /* 0x0002b00001967983 */ /* 0x000ea80000300a00 */
        /* <DEDUP_REMOVED lines=20> */
[----:B------:R-:W2:Y:S01]  /*4d50*/  LDL.LU.64 R108, [R1+0x208] ;  /* 0x00020800016c7983 */ /* 0x000ea20000300a00 */
[----:B------:R-:W-:Y:S01]  /*4d60*/  UIADD3 UR8, UR6, 0x406, URZ ;  /* 0x0000040606087890 */ /* 0x000fe2000fffe03f */
[----:B------:R-:W-:Y:S01]  /*4d70*/  UMOV UR9, 0x40000040 ;  /* 0x4000004000097882 */ /* 0x000fe20000000000 */
[----:B--2---:R-:W-:-:S07]  /*4d80*/  WARPGROUP.ARRIVE ;  /* 0x00000000000079c5 */ /* 0x004fce0000000000 */
[----:B------:R-:W-:Y:S03]  /*4d90*/  HGMMA.64x256x16.F32 R24, gdesc[UR8], R24, gsb0 ;  /* 0x03e00000081879f0 */ /* 0x000fe60008000818 */
[----:B------:R-:W-:Y:S02]  /*4da0*/  WARPGROUP.DEPBAR.LE gsb0, 0x0 ;  /* 0x00008000000079c5 */ /* 0x000fe40000010000 */
[----:B-1----:R-:W-:Y:S05]  /*4db0*/  @!P1 BRA `(.L_x_24) ;  /* 0x0000004000b49947 */ /* 0x002fea0003800000 */
[----:B------:R-:W-:-:S04]  /*4dc0*/  UIADD3 UR7, UR42, 0x1, URZ ;  /* 0x000000012a077890 */ /* 0x000fc8000fffe03f */
[----:B------:R-:W-:-:S04]  /*4dd0*/  UISETP.NE.AND UP0, UPT, UR7, 0x3, UPT ;  /* 0x000000030700788c */ /* 0x000fc8000bf05270 */
[----:B------:R-:W-:Y:S02]  /*4de0*/  USEL UR6, URZ, 0x1, UP0 ;  /* 0x000000013f067887 */ /* 0x000fe40008000000 */
[----:B------:R-:W-:Y:S02]  /*4df0*/  USEL UR7, UR7, URZ, UP0 ;  /* 0x0000003f07077287 */ /* 0x000fe40008000000 */
[----:B------:R-:W-:-:S06]  /*4e00*/  ULOP3.LUT UR6, UR41, UR6, URZ, 0x3c, !UPT ;  /* 0x0000000629067292 */ /* 0x000fcc000f8e3c3f */
[----:B------:R-:W-:Y:S01]  /*4e10*/  MOV R0, UR6 ;  /* 0x0000000600007c02 */ /* 0x000fe20008000f00 */
[----:B------:R-:W-:-:S06]  /*4e20*/  UMOV UR6, UR42 ;  /* 0x0000002a00067c82 */ /* 0x000fcc0008000000 */
.L_x_31:
[----:B------:R-:W-:Y:S05]  /*4e30*/  @!P0 BRA `(.L_x_25) ;  /* 0x0000000000048947 */ /* 0x000fea0003800000 */
[----:B------:R-:W-:Y:S01]  /*4e40*/  BPT.TRAP 0x1 ;  /* 0x000000040000795c */ /* 0x000fe20000300000 */
.L_x_25:
[----:B------:R-:W-:Y:S01]  /*4e50*/  ULEA UR8, UR7, UR46, 0x3 ;  /* 0x0000002e07087291 */ /* 0x000fe2000f8e183f */
[----:B------:R-:W-:-:S08]  /*4e60*/  SHF.L.U32 R3, R0, 0x1f, RZ ;  /* 0x0000001f00037819 */ /* 0x000fd000000006ff */
[----:B------:R1:W2:Y:S01]  /*4e70*/  SYNCS.PHASECHK.TRANS64.TRYWAIT P1, [UR8], R3 ;  /* 0x00000003ff0075a7 */ /* 0x0002a20008020148 */
[----:B------:R-:W-:Y:S05]  /*4e80*/  @!P0 BRA `(.L_x_26) ;  /* 0x0000000000048947 */ /* 0x000fea0003800000 */
[----:B------:R-:W-:Y:S01]  /*4e90*/  BPT.TRAP 0x1 ;  /* 0x000000040000795c */ /* 0x000fe20000300000 */
.L_x_26:
[----:B--2---:R-:W-:Y:S05]  /*4ea0*/  @P1 BRA `(.L_x_27) ;  /* 0x0000000000081947 */ /* 0x004fea0003800000 */
[----:B------:R-:W2:Y:S02]  /*4eb0*/  SYNCS.PHASECHK.TRANS64.TRYWAIT P1, [UR8], R3 ;  /* 0x00000003ff0075a7 */ /* 0x000ea40008020148 */
[----:B--2---:R-:W-:Y:S05]  /*4ec0*/  @!P1 BRA `(.L_x_28) ;  /* 0x0000028c003c9947 */ /* 0x004fea0003800000 */
.L_x_27:
        /* <DEDUP_REMOVED lines=64> */
[----:B---3--:R-:W3:Y:S04]  /*52d0*/  LDL.LU.64 R24, [R1] ;  /* 0x0000000001187983 */ /* 0x008ee80000300a00 */
        /* <DEDUP_REMOVED lines=63> */
[----:B------:R-:W-:-:S02]  /*56d0*/  ULEA UR12, UR7, UR4, 0xb ;  /* 0x00000004070c7291 */ /* 0x000fc4000f8e583f */
[----:B------:R-:W-:Y:S01]  /*56e0*/  ULEA UR13, UR7, UR5, 0xb ;  /* 0x00000005070d7291 */ /* 0x000fe2000f8e583f */
[----:B-----5:R-:W-:Y:S01]  /*56f0*/  STL [R1+0x2d4], R22 ;  /* 0x0002d41601007387 */ /* 0x020fe20000100800 */
[----:B------:R-:W-:Y:S01]  /*5700*/  UMOV UR9, 0x40000040 ;  /* 0x4000004000097882 */ /* 0x000fe20000000000 */
[----:B------:R-:W-:Y:S02]  /*5710*/  UMOV UR11, 0x40000040 ;  /* 0x40000040000b7882 */ /* 0x000fe40000000000 */
[----:B------:R-:W-:Y:S01]  /*5720*/  UMOV UR8, UR12 ;  /* 0x0000000c00087c82 */ /* 0x000fe20008000000 */
[----:B------:R-:W-:Y:S01]  /*5730*/  STL [R1+0x2d0], R19 ;  /* 0x0002d01301007387 */ /* 0x000fe20000100800 */
[----:B------:R-:W-:-:S03]  /*5740*/  UMOV UR10, UR13 ;  /* 0x0000000d000a7c82 */ /* 0x000fc60008000000 */
[----:B------:R-:W-:Y:S04]  /*5750*/  STL [R1+0x2cc], R18 ;  /* 0x0002cc1201007387 */ /* 0x000fe80000100800 */
[----:B------:R-:W-:Y:S04]  /*5760*/  STL [R1+0x2c8], R17 ;  /* 0x0002c81101007387 */ /* 0x000fe80000100800 */
[----:B------:R-:W-:Y:S04]  /*5770*/  STL [R1+0x2c4], R16 ;  /* 0x0002c41001007387 */ /* 0x000fe80000100800 */
[----:B------:R4:W-:Y:S04]  /*5780*/  STL [R1+0x2c0], R2 ;  /* 0x0002c00201007387 */ /* 0x0009e80000100800 */
[----:B------:R1:W-:Y:S01]  /*5790*/  STL [R1+0x2bc], R0 ;  /* 0x0002bc0001007387 */ /* 0x0003e20000100800 */
[----:B---3--:R-:W-:-:S06]  /*57a0*/  WARPGROUP.ARRIVE ;  /* 0x00000000000079c5 */ /* 0x008fcc0000000000 */
[----:B------:R-:W-:Y:S03]  /*57b0*/  HGMMA.64x256x16.F32 R24, gdesc[UR8], R24, gsb0 ;  /* 0x03e00000081879f0 */ /* 0x000fe60008000818 */
[----:B------:R-:W-:Y:S02]  /*57c0*/  WARPGROUP.DEPBAR.LE gsb0, 0x0 ;  /* 0x00008000000079c5 */ /* 0x000fe40000010000 */
[----:B------:R-:W-:Y:S01]  /*57d0*/  STL.64 [R1], R24 ;  /* 0x0000001801007387 */ /* 0x000fe20000100a00 */
[----:B----4-:R-:W-:Y:S02]  /*57e0*/  MOV R2, R150 ;  /* 0x0000009600027202 */ /* 0x010fe40000000f00 */
[----:B-1----:R-:W-:Y:S01]  /*57f0*/  MOV R0, R151 ;  /* 0x0000009700007202 */ /* 0x002fe20000000f00 */
[----:B------:R-:W-:Y:S01]  /*5800*/  STL.64 [R1+0x8], R26 ;  /* 0x0000081a01007387 */ /* 0x000fe20000100a00 */
[----:B--2---:R-:W-:-:S02]  /*5810*/  MOV R4, R148 ;  /* 0x0000009400047202 */ /* 0x004fc40000000f00 */
        /* <DEDUP_REMOVED lines=28> */
[----:B------:R-:W2:Y:S01]  /*59e0*/  LDL.LU.64 R150, [R1+0x788] ;  /* 0x0007880001967983 */ /* 0x000ea20000300a00 */
[----:B------:R-:W-:Y:S02]  /*59f0*/  MOV R212, R128 ;  /* 0x0000008000d47202 */ /* 0x000fe40000000f00 */
[----:B------:R-:W-:Y:S01]  /*5a00*/  MOV R23, R129 ;  /* 0x0000008100177202 */ /* 0x000fe20000000f00 */
[----:B------:R-:W2:Y:S01]  /*5a10*/  LDL.LU.64 R148, [R1+0x780] ;  /* 0x0007800001947983 */ /* 0x000ea20000300a00 */
[----:B------:R-:W-:Y:S02]  /*5a20*/  MOV R210, R126 ;  /* 0x0000007e00d27202 */ /* 0x000fe40000000f00 */
[----:B------:R-:W-:Y:S01]  /*5a30*/  MOV R211, R127 ;  /* 0x0000007f00d37202 */ /* 0x000fe20000000f00 */
[----:B------:R-:W2:Y:S01]  /*5a40*/  LDL.LU.64 R146, [R1+0x778] ;  /* 0x0007780001927983 */ /* 0x000ea20000300a00 */
        /* <DEDUP_REMOVED lines=130> */
[----:B-1----:R-:W2:Y:S04]  /*6270*/  LDL.LU.64 R44, [R1+0x5e0] ;  /* 0x0005e000012c7983 */ /* 0x002ea80000300a00 */
        /* <DEDUP_REMOVED lines=11> */
[----:B------:R-:W-:-:S02]  /*6330*/  UMOV UR9, 0x40000040 ;  /* 0x4000004000097882 */ /* 0x000fc40000000000 */
[----:B------:R-:W-:Y:S01]  /*6340*/  STL [R1+0x588], R182 ;  /* 0x000588b601007387 */ /* 0x000fe20000100800 */
[----:B--2---:R-:W-:-:S06]  /*6350*/  WARPGROUP.ARRIVE ;  /* 0x00000000000079c5 */ /* 0x004fcc0000000000 */
        /* <DEDUP_REMOVED lines=91> */
[----:B------:R-:W-:Y:S01]  /*6910*/  MOV R235, R0 ;  /* 0x0000000000eb7202 */ /* 0x000fe20000000f00 */
[----:B------:R-:W-:Y:S02]  /*6920*/  UIADD3 UR8, UR12, 0x2, URZ ;  /* 0x000000020c087890 */ /* 0x000fe4000fffe03f */
[----:B------:R-:W-:Y:S01]  /*6930*/  UIADD3 UR10, UR13, 0x2, URZ ;  /* 0x000000020d0a7890 */ /* 0x000fe2000fffe03f */
[----:B------:R-:W-:Y:S01]  /*6940*/  UMOV UR9, 0x40000040 ;  /* 0x4000004000097882 */ /* 0x000fe20000000000 */
[----:B------:R-:W-:Y:S01]  /*6950*/  UMOV UR11, 0x40000040 ;  /* 0x40000040000b7882 */ /* 0x000fe20000000000 */
        /* <DEDUP_REMOVED lines=236> */
[----:B------:R-:W-:Y:S01]  /*7820*/  STL.64 [R1+0x30], R36 ;  /* 0x0000302401007387 */ /* 0x000fe20000100a00 */
[----:B------:R-:W-:-:S03]  /*7830*/  MOV R4, R150 ;  /* 0x0000009600047202 */ /* 0x000fc60000000f00 */
[----:B------:R-:W-:Y:S01]  /*7840*/  STL.64 [R1+0x38], R38 ;  /* 0x0000382601007387 */ /* 0x000fe20000100a00 */
[----:B------:R-:W-:-:S03]  /*7850*/  MOV R3, R151 ;  /* 0x0000009700037202 */ /* 0x000fc60000000f00 */
[----:B------:R-:W-:Y:S01]  /*7860*/  STL.64 [R1+0x40], R40 ;  /* 0x0000402801007387 */ /* 0x000fe20000100a00 */
[----:B------:R-:W-:-:S03]  /*7870*/  MOV R6, R148 ;  /* 0x0000009400067202 */ /* 0x000fc60000000f00 */
[----:B------:R-:W-:Y:S01]  /*7880*/  STL.64 [R1+0x48], R42 ;  /* 0x0000482a01007387 */ /* 0x000fe20000100a00 */
[----:B------:R-:W-:-:S03]  /*7890*/  MOV R5, R149 ;  /* 0x0000009500057202 */ /* 0x000fc60000000f00 */
[----:B------:R1:W-:Y:S01]  /*78a0*/  STL.64 [R1+0x50], R44 ;  /* 0x0000502c01007387 */ /* 0x0003e20000100a00 */
[----:B------:R-:W-:Y:S02]  /*78b0*/  MOV R8, R146 ;  /* 0x0000009200087202 */ /* 0x000fe40000000f00 */
        /* <DEDUP_REMOVED lines=361> */
[----:B------:R-:W-:Y:S01]  /*8f50*/  BPT.TRAP 0x1 ;  /* 0x000000040000795c */ /* 0x000fe20000300000 */
.L_x_29:
[----:B------:R-:W-:Y:S02]  /*8f60*/  UISETP.GT.U32.AND UP0, UPT, UR37, 0x1, UPT ;  /* 0x000000012500788c */ /* 0x000fe4000bf04070 */
[----:B------:R-:W-:-:S04]  /*8f70*/  ULEA UR8, UR6, UR46, 0x3 ;  /* 0x0000002e06087291 */ /* 0x000fc8000f8e183f */
[----:B------:R-:W-:Y:S01]  /*8f80*/  UIADD3 UR8, UR8, 0x18, URZ ;  /* 0x0000001808087890 */ /* 0x000fe2000fffe03f */
[----:B------:R-:W-:-:S03]  /*8f90*/  PLOP3.LUT P1, PT, PT, PT, UP0, 0x80, 0x0 ;  /* 0x000000000000781c */ /* 0x000fc60003f2f008 */
[----:B------:R-:W-:-:S09]  /*8fa0*/  UPRMT UR8, URZ, 0x654, UR8 ;  /* 0x000006543f087896 */ /* 0x000fd20008000008 */
[----:B------:R-:W-:Y:S01]  /*8fb0*/  SYNCS.ARRIVE.TRANS64.RED.A1T0 RZ, [UR8], RZ ;  /* 0x000000ffffff79a7 */ /* 0x000fe20008100408 */
[----:B------:R-:W-:Y:S05]  /*8fc0*/  @P1 BRA `(.L_x_30) ;  /* 0x0000000000041947 */ /* 0x000fea0003800000 */
[----:B------:R-:W-:Y:S01]  /*8fd0*/  BPT.TRAP 0x1 ;  /* 0x000000040000795c */ /* 0x000fe20000300000 */
.L_x_30:
[----:B------:R-:W-:Y:S01]  /*8fe0*/  UIADD3 UR7, UR7, 0x1, URZ ;  /* 0x0000000107077890 */ /* 0x000fe2000fffe03f */
[C---:B-----5:R-:W-:Y:S01]  /*8ff0*/  ISETP.GT.AND P1, PT, R2.reuse, 0x1, PT ;  /* 0x000000010200780c */ /* 0x060fe20003f24270 */
[----:B------:R-:W-:Y:S01]  /*9000*/  UIADD3 UR6, UR6, 0x1, URZ ;  /* 0x0000000106067890 */ /* 0x000fe2000fffe03f */
[----:B------:R-:W-:Y:S01]  /*9010*/  IADD3 R2, R2, -0x1, RZ ;  /* 0xffffffff02027810 */ /* 0x000fe20007ffe0ff */
[----:B------:R-:W-:Y:S02]  /*9020*/  UISETP.NE.AND UP0, UPT, UR7, 0x3, UPT ;  /* 0x000000030700788c */ /* 0x000fe4000bf05270 */
[----:B------:R-:W-:Y:S02]  /*9030*/  UISETP.NE.AND UP1, UPT, UR6, 0x3, UPT ;  /* 0x000000030600788c */ /* 0x000fe4000bf25270 */
[----:B------:R-:W-:Y:S02]  /*9040*/  USEL UR8, URZ, 0x1, UP0 ;  /* 0x000000013f087887 */ /* 0x000fe40008000000 */
[----:B------:R-:W-:-:S02]  /*9050*/  USEL UR7, UR7, URZ, UP0 ;  /* 0x0000003f07077287 */ /* 0x000fc40008000000 */
[----:B------:R-:W-:Y:S02]  /*9060*/  USEL UR6, UR6, URZ, UP1 ;  /* 0x0000003f06067287 */ /* 0x000fe40008800000 */
[----:B------:R-:W-:Y:S01]  /*9070*/  LOP3.LUT R0, R0, UR8, RZ, 0x3c, !PT ;  /* 0x0000000800007c12 */ /* 0x000fe2000f8e3cff */
[----:B------:R-:W-:Y:S09]  /*9080*/  @P1 BRA `(.L_x_31) ;  /* 0xffffffbc00681947 */ /* 0x000ff2000383ffff */
.L_x_24:
[----:B------:R-:W1:Y:S02]  /*9090*/  LDC R0, c[0x0][0x28c] ;  /* 0x0000a300ff007b82 */ /* 0x000e640000000800 */
[----:B-1----:R-:W-:-:S13]  /*90a0*/  ISETP.GE.AND P1, PT, R0, 0x1, PT ;  /* 0x000000010000780c */ /* 0x002fda0003f26270 */
[----:B------:R-:W-:Y:S05]  /*90b0*/  @!P1 BRA `(.L_x_32) ;  /* 0x0000000000409947 */ /* 0x000fea0003800000 */
[----:B------:R-:W-:Y:S05]  /*90c0*/  @!P0 BRA `(.L_x_33) ;  /* 0x0000000000048947 */ /* 0x000fea0003800000 */
[----:B------:R-:W-:Y:S01]  /*90d0*/  BPT.TRAP 0x1 ;  /* 0x000000040000795c */ /* 0x000fe20000300000 */
.L_x_33:
[----:B------:R-:W-:-:S04]  /*90e0*/  UISETP.LT.AND UP0, UPT, UR44, 0x1, UPT ;  /* 0x000000012c00788c */ /* 0x000fc8000bf01270 */
[----:B------:R-:W-:Y:S02]  /*90f0*/  USEL UR6, UR44, 0x1, UP0 ;  /* 0x000000012c067887 */ /* 0x000fe40008000000 */
[----:B------:R-:W-:Y:S02]  /*9100*/  UISETP.GT.U32.AND UP0, UPT, UR37, 0x1, UPT ;  /* 0x000000012500788c */ /* 0x000fe4000bf04070 */
[----:B------:R-:W-:-:S04]  /*9110*/  UIADD3 UR6, UR42, UR44, -UR6 ;  /* 0x0000002c2a067290 */ /* 0x000fc8000fffe806 */
[----:B------:R-:W-:Y:S01]  /*9120*/  UIMAD.WIDE.U32 UR4, UR6, -0x55555555, URZ ;  /* 0xaaaaaaab060478a5 */ /* 0x000fe2000f8e003f */
[----:B------:R-:W-:-:S03]  /*9130*/  PLOP3.LUT P0, PT, PT, PT, UP0, 0x80, 0x0 ;  /* 0x000000000000781c */ /* 0x000fc60003f0f008 */
[----:B------:R-:W-:-:S04]  /*9140*/  USHF.R.U32.HI UR4, URZ, 0x1, UR5 ;  /* 0x000000013f047899 */ /* 0x000fc80008011605 */
[----:B------:R-:W-:-:S04]  /*9150*/  UIMAD UR6, UR4, -0x3, UR6 ;  /* 0xfffffffd040678a4 */ /* 0x000fc8000f8e0206 */
[----:B------:R-:W-:-:S04]  /*9160*/  ULEA UR6, UR6, UR46, 0x3 ;  /* 0x0000002e06067291 */ /* 0x000fc8000f8e183f */
[----:B------:R-:W-:-:S04]  /*9170*/  UIADD3 UR6, UR6, 0x18, URZ ;  /* 0x0000001806067890 */ /* 0x000fc8000fffe03f */
[----:B------:R-:W-:-:S09]  /*9180*/  UPRMT UR6, URZ, 0x654, UR6 ;  /* 0x000006543f067896 */ /* 0x000fd20008000006 */
[----:B------:R-:W-:Y:S01]  /*9190*/  SYNCS.ARRIVE.TRANS64.RED.A1T0 RZ, [UR6], RZ ;  /* 0x000000ffffff79a7 */ /* 0x000fe20008100406 */
[----:B------:R-:W-:Y:S05]  /*91a0*/  @P0 BRA `(.L_x_32) ;  /* 0x0000000000040947 */ /* 0x000fea0003800000 */
[----:B------:R-:W-:Y:S01]  /*91b0*/  BPT.TRAP 0x1 ;  /* 0x000000040000795c */ /* 0x000fe20000300000 */
.L_x_32:
[----:B------:R-:W-:Y:S01]  /*91c0*/  UIADD3 UR42, UR44, UR42, URZ ;  /* 0x0000002a2c2a7290 */ /* 0x000fe2000fffe03f */
[----:B-----5:R-:W-:Y:S01]  /*91d0*/  R2UR UR50, R22 ;  /* 0x00000000163272ca */ /* 0x020fe200000e0000 */
[----:B------:R-:W-:Y:S02]  /*91e0*/  UIADD3 UR7, UR46, 0x200, URZ ;  /* 0x000002002e077890 */ /* 0x000fe4000fffe03f */
[----:B------:R-:W-:Y:S02]  /*91f0*/  UISETP.GT.U32.AND UP0, UPT, UR42, 0x2, UPT ;  /* 0x000000022a00788c */ /* 0x000fe4000bf04070 */
[----:B------:R-:W-:Y:S02]  /*9200*/  UISETP.GE.U32.AND UP1, UPT, UR44, 0x3, UPT ;  /* 0x000000032c00788c */ /* 0x000fe4000bf26070 */
[----:B------:R-:W-:Y:S02]  /*9210*/  UISETP.LT.U32.AND UP0, UPT, UR44, 0x3, UP0 ;  /* 0x000000032c00788c */ /* 0x000fe40008701070 */
[----:B------:R-:W-:-:S02]  /*9220*/  USHF.L.U32 UR49, UR49, 0x8, URZ ;  /* 0x0000000831317899 */ /* 0x000fc4000800063f */
[----:B------:R-:W-:Y:S02]  /*9230*/  USEL UR6, URZ, 0x1, !UP0 ;  /* 0x000000013f067887 */ /* 0x000fe4000c000000 */
[----:B------:R-:W-:Y:S02]  /*9240*/  ULOP3.LUT UP0, URZ, UR7, 0x1bf, URZ, 0xc0, !UPT ;  /* 0x000001bf073f7892 */ /* 0x000fe4000f80c03f */
[----:B------:R-:W-:Y:S02]  /*9250*/  ULOP3.LUT UR41, UR41, UR6, URZ, 0x3c, !UPT ;  /* 0x0000000629297292 */ /* 0x000fe4000f8e3c3f */
[----:B------:R-:W-:Y:S02]  /*9260*/  @UP1 UIMAD.WIDE.U32 UR4, UR42, -0x55555555, URZ ;  /* 0xaaaaaaab2a0418a5 */ /* 0x000fe4000f8e003f */
[----:B------:R-:W-:Y:S01]  /*9270*/  PLOP3.LUT P0, PT, PT, PT, UP0, 0x80, 0x0 ;  /* 0x000000000000781c */ /* 0x000fe20003f0f008 */
[----:B------:R-:W-:Y:S02]  /*9280*/  USHF.L.U32 UR50, UR50, 0x8, URZ ;  /* 0x0000000832327899 */ /* 0x000fe4000800063f */
[----:B------:R-:W-:-:S04]  /*9290*/  @UP1 USHF.R.U32.HI UR4, URZ, 0x1, UR5 ;  /* 0x000000013f041899 */ /* 0x000fc80008011605 */
[----:B------:R-:W-:-:S06]  /*92a0*/  @UP1 ULOP3.LUT UR41, UR41, 0x1, UR4, 0x78, !UPT ;  /* 0x0000000129291892 */ /* 0x000fcc000f8e7804 */
[----:B------:R-:W-:Y:S06]  /*92b0*/  @!P0 BRA `(.L_x_34) ;  /* 0x00000000007c8947 */ /* 0x000fec0003800000 */
[----:B------:R-:W-:Y:S01]  /*92c0*/  MOV R22, 0x0 ;  /* 0x0000000000167802 */ /* 0x000fe20000000f00 */
[----:B------:R-:W-:Y:S01]  /*92d0*/  ULDC.64 UR4, c[0x4][0x80] ;  /* 0x0100200000047ab9 */ /* 0x000fe20000000a00 */
[----:B------:R-:W-:Y:S01]  /*92e0*/  ULDC.64 UR6, c[0x4][0x88] ;  /* 0x0100220000067ab9 */ /* 0x000fe20000000a00 */
[----:B------:R-:W-:Y:S01]  /*92f0*/  ULDC.64 UR8, c[0x4][0x10] ;  /* 0x0100040000087ab9 */ /* 0x000fe20000000a00 */
[----:B------:R1:W2:Y:S01]  /*9300*/  LDC.64 R2, c[0x4][R22] ;  /* 0x0100000016027b82 */ /* 0x0002a20000000a00 */
[----:B------:R-:W-:Y:S02]  /*9310*/  MOV R4, UR4 ;  /* 0x0000000400047c02 */ /* 0x000fe40008000f00 */
[----:B------:R-:W-:Y:S02]  /*9320*/  MOV R5, UR5 ;  /* 0x0000000500057c02 */ /* 0x000fe40008000f00 */
[----:B------:R-:W-:Y:S02]  /*9330*/  MOV R6, UR6 ;  /* 0x0000000600067c02 */ /* 0x000fe40008000f00 */
[----:B------:R-:W-:-:S02]  /*9340*/  MOV R7, UR7 ;  /* 0x0000000700077c02 */ /* 0x000fc40008000f00 */
[----:B------:R-:W-:Y:S02]  /*9350*/  MOV R10, UR8 ;  /* 0x00000008000a7c02 */ /* 0x000fe40008000f00 */
[----:B------:R-:W-:Y:S02]  /*9360*/  MOV R11, UR9 ;  /* 0x00000009000b7c02 */ /* 0x000fe40008000f00 */
[----:B------:R-:W-:Y:S02]  /*9370*/  MOV R8, 0x70 ;  /* 0x0000007000087802 */ /* 0x000fe40000000f00 */
[----:B------:R-:W-:Y:S02]  /*9380*/  MOV R12, 0x1 ;  /* 0x00000001000c7802 */ /* 0x000fe40000000f00 */
[----:B-1----:R-:W-:-:S07]  /*9390*/  MOV R13, RZ ;  /* 0x000000ff000d7202 */ /* 0x002fce0000000f00 */
[----:B------:R-:W-:-:S07]  /*93a0*/  LEPC R20, `(.L_x_35) ;  /* 0x000000001014794e */ /* 0x000fce0000000000 */
[----:B--2---:R-:W-:Y:S05]  /*93b0*/  CALL.ABS.NOINC R2 ;  /* 0x0000000002007343 */ /* 0x004fea0003c00000 */
.L_x_35:
[----:B------:R1:W2:Y:S01]  /*93c0*/  LDC.64 R2, c[0x4][R22] ;  /* 0x0100000016027b82 */ /* 0x0002a20000000a00 */
[----:B------:R-:W-:Y:S01]  /*93d0*/  ULDC.64 UR4, c[0x4][0x80] ;  /* 0x0100200000047ab9 */ /* 0x000fe20000000a00 */
[----:B------:R-:W-:Y:S01]  /*93e0*/  ULDC.64 UR6, c[0x4][0x88] ;  /* 0x0100220000067ab9 */ /* 0x000fe20000000a00 */
[----:B------:R-:W-:Y:S01]  /*93f0*/  ULDC.64 UR8, c[0x4][0x10] ;  /* 0x0100040000087ab9 */ /* 0x000fe20000000a00 */
        /* <DEDUP_REMOVED lines=11> */
.L_x_34:
[----:B------:R-:W1:Y:S02]  /*94b0*/  LDC.64 R2, c[0x0][0x590] ;  /* 0x00016400ff027b82 */ /* 0x000e640000000a00 */
[----:B-1----:R-:W-:-:S04]  /*94c0*/  ISETP.NE.U32.AND P2, PT, R2, RZ, PT ;  /* 0x000000ff0200720c */ /* 0x002fc80003f45070 */
[----:B------:R-:W-:-:S13]  /*94d0*/  ISETP.NE.AND.EX P2, PT, R3, RZ, PT, P2 ;  /* 0x000000ff0300720c */ /* 0x000fda0003f45320 */
[----:B------:R-:W-:Y:S05]  /*94e0*/  @!P2 BRA `(.L_x_36) ;  /* 0x00000000003ca947 */ /* 0x000fea0003800000 */
[----:B------:R-:W-:Y:S02]  /*94f0*/  ULDC.64 UR4, c[0x0][0x588] ;  /* 0x0001620000047ab9 */ /* 0x000fe40000000a00 */
[----:B------:R-:W-:-:S04]  /*9500*/  ISETP.NE.U32.AND P0, PT, RZ, UR4, PT ;  /* 0x00000004ff007c0c */ /* 0x000fc8000bf05070 */
[----:B------:R-:W-:-:S13]  /*9510*/  ISETP.NE.AND.EX P0, PT, RZ, UR5, PT, P0 ;  /* 0x00000005ff007c0c */ /* 0x000fda000bf05300 */
[----:B------:R-:W-:Y:S05]  /*9520*/  @!P0 BRA `(.L_x_37) ;  /* 0x00000000001c8947 */ /* 0x000fea0003800000 */
[----:B------:R-:W1:Y:S01]  /*9530*/  LDC.64 R6, c[0x0][0x588] ;  /* 0x00016200ff067b82 */ /* 0x000e620000000a00 */
[----:B------:R-:W-:-:S04]  /*9540*/  IMAD R4, R2, UR51, RZ ;  /* 0x0000003302047c24 */ /* 0x000fc8000f8e02ff */
[----:B-1----:R-:W-:-:S05]  /*9550*/  IMAD.WIDE R4, R4, 0x4, R6 ;  /* 0x0000000404047825 */ /* 0x002fca00078e0206 */
[----:B------:R2:W5:Y:S01]  /*9560*/  LDG.E R16, desc[UR56][R4.64] ;  /* 0x0000003804107981 */ /* 0x000562000c1e1900 */
[----:B------:R-:W-:-:S05]  /*9570*/  MOV R0, 0x1 ;  /* 0x0000000100007802 */ /* 0x000fca0000000f00 */
[----:B------:R2:W-:Y:S01]  /*9580*/  STL.S16 [R1+0x204], R0 ;  /* 0x0002040001007387 */ /* 0x0005e20000100600 */
[----:B------:R-:W-:Y:S05]  /*9590*/  BRA `(.L_x_36) ;  /* 0x0000000000107947 */ /* 0x000fea0003800000 */
.L_x_37:
[----:B------:R-:W-:Y:S01]  /*95a0*/  MOV R0, 0x1 ;  /* 0x0000000100007802 */ /* 0x000fe20000000f00 */
[----:B------:R-:W-:Y:S02]  /*95b0*/  ULDC UR4, c[0x0][0x580] ;  /* 0x0001600000047ab9 */ /* 0x000fe40000000800 */
[----:B------:R-:W-:Y:S02]  /*95c0*/  MOV R16, UR4 ;  /* 0x0000000400107c02 */ /* 0x000fe40008000f00 */
[----:B------:R1:W-:Y:S05]  /*95d0*/  STL.S16 [R1+0x204], R0 ;  /* 0x0002040001007387 */ /* 0x0003ea0000100600 */
.L_x_36:
[----:B--2---:R-:W2:Y:S02]  /*95e0*/  LDC.64 R4, c[0x0][0x5b0] ;  /* 0x00016c00ff047b82 */ /* 0x004ea40000000a00 */
[----:B--2---:R-:W-:-:S04]  /*95f0*/  ISETP.NE.U32.AND P0, PT, R4, RZ, PT ;  /* 0x000000ff0400720c */ /* 0x004fc80003f05070 */
[----:B------:R-:W-:-:S13]  /*9600*/  ISETP.NE.AND.EX P0, PT, R5, RZ, PT, P0 ;  /* 0x000000ff0500720c */ /* 0x000fda0003f05300 */
[----:B------:R-:W-:Y:S05]  /*9610*/  @!P0 BRA `(.L_x_38) ;  /* 0x00000000002c8947 */ /* 0x000fea0003800000 */
[----:B------:R-:W-:Y:S02]  /*9620*/  ULDC.64 UR4, c[0x0][0x5a8] ;  /* 0x00016a0000047ab9 */ /* 0x000fe40000000a00 */
[----:B------:R-:W-:-:S04]  /*9630*/  ISETP.NE.U32.AND P0, PT, RZ, UR4, PT ;  /* 0x00000004ff007c0c */ /* 0x000fc8000bf05070 */
[----:B------:R-:W-:-:S13]  /*9640*/  ISETP.NE.AND.EX P0, PT, RZ, UR5, PT, P0 ;  /* 0x00000005ff007c0c */ /* 0x000fda000bf05300 */
[----:B------:R-:W-:Y:S05]  /*9650*/  @!P0 BRA `(.L_x_39) ;  /* 0x0000000000148947 */ /* 0x000fea0003800000 */
[----:B------:R-:W2:Y:S01]  /*9660*/  LDC.64 R6, c[0x0][0x5a8] ;  /* 0x00016a00ff067b82 */ /* 0x000ea20000000a00 */
[----:B------:R-:W-:-:S04]  /*9670*/  IMAD R4, R4, UR51, RZ ;  /* 0x0000003304047c24 */ /* 0x000fc8000f8e02ff */
[----:B--2---:R-:W-:-:S05]  /*9680*/  IMAD.WIDE R4, R4, 0x4, R6 ;  /* 0x0000000404047825 */ /* 0x004fca00078e0206 */
[----:B------:R2:W5:Y:S01]  /*9690*/  LDG.E R17, desc[UR56][R4.64] ;  /* 0x0000003804117981 */ /* 0x000562000c1e1900 */
[----:B------:R-:W-:Y:S05]  /*96a0*/  BRA `(.L_x_38) ;  /* 0x0000000000087947 */ /* 0x000fea0003800000 */
.L_x_39:
[----:B------:R-:W-:Y:S02]  /*96b0*/  ULDC UR4, c[0x0][0x5a0] ;  /* 0x0001680000047ab9 */ /* 0x000fe40000000800 */
[----:B------:R-:W-:-:S07]  /*96c0*/  MOV R17, UR4 ;  /* 0x0000000400117c02 */ /* 0x000fce0008000f00 */
.L_x_38:
[----:B------:R-:W-:Y:S01]  /*96d0*/  ULDC.64 UR4, c[0x0][0x588] ;  /* 0x0001620000047ab9 */ /* 0x000fe20000000a00 */
[----:B------:R-:W-:Y:S01]  /*96e0*/  ISETP.NE.U32.AND P3, PT, R2, RZ, PT ;  /* 0x000000ff0200720c */ /* 0x000fe20003f65070 */
[----:B------:R-:W-:Y:S02]  /*96f0*/  UISETP.NE.U32.AND UP0, UPT, UR4, URZ, UPT ;  /* 0x0000003f0400728c */ /* 0x000fe4000bf05070 */
[----:B------:R-:W-:Y:S02]  /*9700*/  ISETP.NE.U32.AND P4, PT, RZ, UR4, PT ;  /* 0x00000004ff007c0c */ /* 0x000fe4000bf85070 */
[----:B------:R-:W-:Y:S01]  /*9710*/  ISETP.NE.AND.EX P3, PT, R3, RZ, PT, P3 ;  /* 0x000000ff0300720c */ /* 0x000fe20003f65330 */
[----:B------:R-:W-:Y:S02]  /*9720*/  UISETP.NE.AND.EX UP0, UPT, UR5, URZ, UPT, UP0 ;  /* 0x0000003f0500728c */ /* 0x000fe4000bf05300 */
[----:B------:R-:W-:Y:S02]  /*9730*/  ISETP.NE.AND.EX P4, PT, RZ, UR5, PT, P4 ;  /* 0x00000005ff007c0c */ /* 0x000fe4000bf85340 */
[----:B------:R-:W-:-:S02]  /*9740*/  PLOP3.LUT P0, PT, PT, PT, PT, 0x8, 0x0 ;  /* 0x000000000000781c */ /* 0x000fc40003f0e170 */
[----:B------:R-:W-:-:S04]  /*9750*/  PLOP3.LUT P1, PT, PT, PT, UP0, 0x80, 0x0 ;  /* 0x000000000000781c */ /* 0x000fc80003f2f008 */
[----:B------:R-:W-:-:S05]  /*9760*/  PLOP3.LUT P1, PT, P1, PT, PT, 0x8, 0x0 ;  /* 0x000000000000781c */ /* 0x000fca0000f2e170 */
[----:B------:R-:W-:Y:S08]  /*9770*/  @P4 BRA P3, `(.L_x_40) ;  /* 0x0000000000284947 */ /* 0x000ff00001800000 */
[----:B------:R-:W-:Y:S04]  /*9780*/  BSSY B0, `(.L_x_40) ;  /* 0x0000009000007945 */ /* 0x000fe80003800000 */
[----:B------:R-:W-:Y:S05]  /*9790*/  @!P2 BRA `(.L_x_41) ;  /* 0x000000000018a947 */ /* 0x000fea0003800000 */
[----:B-1----:R-:W3:Y:S01]  /*97a0*/  LDL R0, [R1+0x204] ;  /* 0x0002040001007983 */ /* 0x002ee20000100800 */
[----:B------:R-:W-:Y:S02]  /*97b0*/  PLOP3.LUT P0, PT, P1, PT, PT, 0x80, 0x0 ;  /* 0x000000000000781c */ /* 0x000fe40000f0f070 */
[----:B---3--:R-:W-:-:S13]  /*97c0*/  LOP3.LUT P3, RZ, R0, 0xff, RZ, 0xc0, !PT ;  /* 0x000000ff00ff7812 */ /* 0x008fda000786c0ff */
[----:B------:R-:W-:Y:S05]  /*97d0*/  @!P3 BRA `(.L_x_42) ;  /* 0x00000000000cb947 */ /* 0x000fea0003800000 */
[----:B-----5:R-:W-:Y:S01]  /*97e0*/  FSETP.EQ.AND P0, PT, R16, RZ, PT ;  /* 0x000000ff1000720b */ /* 0x020fe20003f02000 */
[----:B------:R-:W-:-:S12]  /*97f0*/  BRA `(.L_x_42) ;  /* 0x0000000000047947 */ /* 0x000fd80003800000 */
.L_x_41:
[----:B-----5:R-:W-:-:S13]  /*9800*/  FSETP.EQ.AND P0, PT, R16, RZ, PT ;  /* 0x000000ff1000720b */ /* 0x020fda0003f02000 */
.L_x_42:
[----:B------:R-:W-:Y:S05]  /*9810*/  BSYNC B0 ;  /* 0x0000000000007941 */ /* 0x000fea0003800000 */
.L_x_40:
[----:B------:R-:W-:Y:S04]  /*9820*/  BSSY B0, `(.L_x_43) ;  /* 0x0000008000007945 */ /* 0x000fe80003800000 */
[----:B------:R-:W-:Y:S05]  /*9830*/  @!P2 BRA `(.L_x_44) ;  /* 0x000000000014a947 */ /* 0x000fea0003800000 */
[----:B-1----:R-:W3:Y:S02]  /*9840*/  LDL R0, [R1+0x204] ;  /* 0x0002040001007983 */ /* 0x002ee40000100800 */
[----:B---3--:R-:W-:-:S13]  /*9850*/  LOP3.LUT P2, RZ, R0, 0xff, RZ, 0xc0, !PT ;  /* 0x000000ff00ff7812 */ /* 0x008fda000784c0ff */
[----:B------:R-:W-:Y:S05]  /*9860*/  @!P2 BRA `(.L_x_45) ;  /* 0x00000000000ca947 */ /* 0x000fea0003800000 */
[----:B-----5:R-:W-:Y:S01]  /*9870*/  FSETP.EQ.AND P1, PT, R16, RZ, PT ;  /* 0x000000ff1000720b */ /* 0x020fe20003f22000 */
[----:B------:R-:W-:-:S12]  /*9880*/  BRA `(.L_x_45) ;  /* 0x0000000000047947 */ /* 0x000fd80003800000 */
.L_x_44:
[----:B-----5:R-:W-:-:S13]  /*9890*/  FSETP.EQ.AND P1, PT, R16, RZ, PT ;  /* 0x000000ff1000720b */ /* 0x020fda0003f22000 */
.L_x_45:
[----:B------:R-:W-:Y:S05]  /*98a0*/  BSYNC B0 ;  /* 0x0000000000007941 */ /* 0x000fea0003800000 */
.L_x_43:
[----:B------:R-:W-:Y:S01]  /*98b0*/  BSSY B0, `(.L_x_46) ;  /* 0x0000025000007945 */ /* 0x000fe20003800000 */
[----:B------:R-:W-:Y:S02]  /*98c0*/  MOV R12, RZ ;  /* 0x000000ff000c7202 */ /* 0x000fe40000000f00 */
[----:B------:R-:W-:Y:S02]  /*98d0*/  CS2R R6, SRZ ;  /* 0x0000000000067805 */ /* 0x000fe4000001ff00 */
[----:B--2---:R-:W-:Y:S02]  /*98e0*/  CS2R R4, SRZ ;  /* 0x0000000000047805 */ /* 0x004fe4000001ff00 */
[----:B------:R-:W-:Y:S02]  /*98f0*/  CS2R R10, SRZ ;  /* 0x00000000000a7805 */ /* 0x000fe4000001ff00 */
[----:B------:R-:W-:Y:S01]  /*9900*/  CS2R R8, SRZ ;  /* 0x0000000000087805 */ /* 0x000fe2000001ff00 */
[----:B------:R-:W-:Y:S06]  /*9910*/  @P0 BRA `(.L_x_47) ;  /* 0x0000000000780947 */ /* 0x000fec0003800000 */
[----:B------:R-:W-:-:S06]  /*9920*/  UISETP.NE.AND UP0, UPT, UR43, 0x3, UPT ;  /* 0x000000032b00788c */ /* 0x000fcc000bf05270 */
[----:B------:R-:W-:-:S13]  /*9930*/  PLOP3.LUT P2, PT, PT, PT, UP0, 0x80, 0x0 ;  /* 0x000000000000781c */ /* 0x000fda0003f4f008 */
[----:B------:R-:W-:Y:S05]  /*9940*/  @!P2 BRA `(.L_x_48) ;  /* 0x000000000004a947 */ /* 0x000fea0003800000 */
[----:B------:R-:W-:Y:S01]  /*9950*/  BPT.TRAP 0x1 ;  /* 0x000000040000795c */ /* 0x000fe20000300000 */
.L_x_48:
[----:B-1----:R-:W-:-:S04]  /*9960*/  SHF.L.U32 R0, RZ, 0x1f, RZ ;  /* 0x0000001fff007819 */ /* 0x002fc800000006ff */
[----:B------:R-:W1:Y:S02]  /*9970*/  SYNCS.PHASECHK.TRANS64.TRYWAIT P2, [UR46+0x30], R0 ;  /* 0x00003000ff0075a7 */ /* 0x000e64000804016e */
[----:B-1----:R-:W-:Y:S05]  /*9980*/  @!P2 BRA `(.L_x_49) ;  /* 0x0000024000a4a947 */ /* 0x002fea0003800000 */
.L_x_1122:
[----:B------:R-:W-:Y:S02]  /*9990*/  MOV R12, 0x1 ;  /* 0x00000001000c7802 */ /* 0x000fe40000000f00 */
[----:B------:R-:W-:Y:S02]  /*99a0*/  CS2R R6, SRZ ;  /* 0x0000000000067805 */ /* 0x000fe4000001ff00 */
[----:B------:R-:W-:Y:S02]  /*99b0*/  CS2R R4, SRZ ;  /* 0x0000000000047805 */ /* 0x000fe4000001ff00 */
[----:B------:R-:W-:Y:S02]  /*99c0*/  CS2R R10, SRZ ;  /* 0x00000000000a7805 */ /* 0x000fe4000001ff00 */
[----:B------:R-:W-:Y:S01]  /*99d0*/  CS2R R8, SRZ ;  /* 0x0000000000087805 */ /* 0x000fe2000001ff00 */
[----:B------:R-:W-:Y:S06]  /*99e0*/  @P1 BRA `(.L_x_47) ;  /* 0x0000000000441947 */ /* 0x000fec0003800000 */
[----:B-1----:R-:W1:Y:S01]  /*99f0*/  S2R R3, SR_TID.X ;  /* 0x0000000000037919 */ /* 0x002e620000002100 */
[----:B------:R-:W-:Y:S05]  /*9a00*/  WARPSYNC.ALL ;  /* 0x0000000000007948 */ /* 0x000fea0003800000 */
[C---:B-1----:R-:W-:Y:S02]  /*9a10*/  SHF.L.U32 R0, R3.reuse, 0x4, RZ ;  /* 0x0000000403007819 */ /* 0x042fe400000006ff */
[----:B------:R-:W-:Y:S02]  /*9a20*/  SHF.L.U32 R2, R3, 0x5, RZ ;  /* 0x0000000503027819 */ /* 0x000fe400000006ff */
[----:B------:R-:W-:-:S02]  /*9a30*/  LOP3.LUT R0, R0, 0xe00, RZ, 0xc0, !PT ;  /* 0x00000e0000007812 */ /* 0x000fc400078ec0ff */
[----:B------:R-:W-:Y:S02]  /*9a40*/  LOP3.LUT R8, R2, 0xc0, RZ, 0xc0, !PT ;  /* 0x000000c002087812 */ /* 0x000fe400078ec0ff */
[----:B------:R-:W-:-:S04]  /*9a50*/  LOP3.LUT R0, R0, 0x20, R2, 0xf8, !PT ;  /* 0x0000002000007812 */ /* 0x000fc800078ef802 */
[----:B------:R-:W-:Y:S02]  /*9a60*/  LOP3.LUT R0, R0, 0x100, R2, 0xf8, !PT ;  /* 0x0000010000007812 */ /* 0x000fe400078ef802 */
[----:B------:R-:W-:-:S04]  /*9a70*/  SHF.R.U32.HI R2, RZ, 0x1, R3 ;  /* 0x00000001ff027819 */ /* 0x000fc80000011603 */
[----:B------:R-:W-:Y:S02]  /*9a80*/  LOP3.LUT R8, R8, 0x8, R2, 0xf8, !PT ;  /* 0x0000000808087812 */ /* 0x000fe400078ef802 */
[----:B------:R-:W-:-:S04]  /*9a90*/  SHF.L.U32 R2, R3, 0x2, RZ ;  /* 0x0000000203027819 */ /* 0x000fc800000006ff */
[----:B------:R-:W-:-:S04]  /*9aa0*/  LOP3.LUT R8, R8, 0x18, R2, 0x78, !PT ;  /* 0x0000001808087812 */ /* 0x000fc800078e7802 */
[----:B------:R-:W-:-:S04]  /*9ab0*/  LOP3.LUT R8, R0, R8, RZ, 0xfc, !PT ;  /* 0x0000000800087212 */ /* 0x000fc800078efcff */
[----:B------:R-:W-:-:S04]  /*9ac0*/  LEA R8, R8, UR46, 0x1 ;  /* 0x0000002e08087c11 */ /* 0x000fc8000f8e08ff */
[----:B------:R-:W-:Y:S02]  /*9ad0*/  LEA R4, R18, R8, 0x1 ;  /* 0x0000000812047211 */ /* 0x000fe400078e08ff */
[----:B------:R-:W2:Y:S04]  /*9ae0*/  LDSM.16.M88.4 R8, [R8+0x200] ;  /* 0x000200000808783b */ /* 0x000ea80000000200 */
[----:B------:R-:W3:Y:S02]  /*9af0*/  LDSM.16.M88.4 R4, [R4+0x200] ;  /* 0x000200000404783b */ /* 0x000ee40000000200 */
.L_x_47:
[----:B------:R-:W-:Y:S05]  /*9b00*/  BSYNC B0 ;  /* 0x0000000000007941 */ /* 0x000fea0003800000 */
.L_x_46:
[----:B-1----:R-:W4:Y:S04]  /*9b10*/  LDL.LU R0, [R1] ;  /* 0x0000000001007983 */ /* 0x002f280000300800 */
[----:B------:R-:W3:Y:S04]  /*9b20*/  LDL.LU R13, [R1+0x4] ;  /* 0x00000400010d7983 */ /* 0x000ee80000300800 */
        /* <DEDUP_REMOVED lines=11> */
[----:B------:R-:W3:Y:S01]  /*9be0*/  LDL.LU R153, [R1+0x3c] ;  /* 0x00003c0001997983 */ /* 0x000ee20000300800 */
[----:B--2---:R-:W-:Y:S01]  /*9bf0*/  HADD2.F32 R174, -RZ, R8.H1_H1 ;  /* 0x30000008ffae7230 */ /* 0x004fe20000004100 */
[----:B------:R-:W-:-:S02]  /*9c00*/  MOV R176, 0x3bbb989d ;  /* 0x3bbb989d00b07802 */ /* 0x000fc40000000f00 */
[----:B------:R-:W2:Y:S01]  /*9c10*/  LDL.LU R160, [R1+0x10] ;  /* 0x0000100001a07983 */ /* 0x000ea20000300800 */
[----:B------:R-:W-:Y:S01]  /*9c20*/  MOV R177, 0x437c0000 ;  /* 0x437c000000b17802 */ /* 0x000fe20000000f00 */
[----:B------:R-:W-:Y:S02]  /*9c30*/  HADD2.F32 R167, -RZ, R10.H1_H1 ;  /* 0x3000000affa77230 */ /* 0x000fe40000004100 */
[----:B----45:R-:W-:Y:S01]  /*9c40*/  FMUL R175, R17, R0 ;  /* 0x0000000011af7220 */ /* 0x030fe20000400000 */
[----:B------:R-:W-:-:S05]  /*9c50*/  HADD2.F32 R0, -RZ, R8.H0_H0 ;  /* 0x20000008ff007230 */ /* 0x000fca0000004100 */
[C---:B------:R-:W-:Y:S01]  /*9c60*/  FFMA R175, R16.reuse, R0, R175 ;  /* 0x0000000010af7223 */ /* 0x040fe200000000af */
[C---:B---3--:R-:W-:Y:S01]  /*9c70*/  FMUL R0, R17.reuse, R13 ;  /* 0x0000000d11007220 */ /* 0x048fe20000400000 */
[C---:B------:R-:W-:Y:S01]  /*9c80*/  FMUL R173, R17.reuse, R2 ;  /* 0x0000000211ad7220 */ /* 0x040fe20000400000 */
[--C-:B------:R-:W-:Y:S02]  /*9c90*/  HADD2.F32 R2, -RZ, R9.reuse.H0_H0 ;  /* 0x20000009ff027230 */ /* 0x100fe40000004100 */
[C---:B------:R-:W-:Y:S01]  /*9ca0*/  FFMA R174, R16.reuse, R174, R0 ;  /* 0x000000ae10ae7223 */ /* 0x040fe20000000000 */
[C---:B------:R-:W-:Y:S01]  /*9cb0*/  FMUL R172, R17.reuse, R3 ;  /* 0x0000000311ac7220 */ /* 0x040fe20000400000 */
[----:B------:R-:W-:Y:S01]  /*9cc0*/  FMUL R166, R17, R158 ;  /* 0x0000009e11a67220 */ /* 0x000fe20000400000 */
[----:B------:R-:W-:Y:S01]  /*9cd0*/  FFMA R173, R16, R2, R173 ;  /* 0x0000000210ad7223 */ /* 0x000fe200000000ad */
[----:B------:R-:W3:Y:S01]  /*9ce0*/  LDL.LU R158, [R1+0x20] ;  /* 0x00002000019e7983 */ /* 0x000ee20000300800 */
[-C--:B------:R-:W-:Y:S01]  /*9cf0*/  FFMA.SAT R0, -R175, R176.reuse, 0.5 ;  /* 0x3f000000af007423 */ /* 0x080fe200000021b0 */
[----:B------:R-:W-:Y:S01]  /*9d00*/  FFMA.SAT R13, -R174, R176, 0.5 ;  /* 0x3f000000ae0d7423 */ /* 0x000fe200000021b0 */
[----:B------:R-:W-:-:S02]  /*9d10*/  HADD2.F32 R2, -RZ, R9.H1_H1 ;  /* 0x30000009ff027230 */ /* 0x000fc40000004100 */
[-C--:B------:R-:W-:Y:S01]  /*9d20*/  FFMA.RM R0, R0, R177.reuse, 12582913 ;  /* 0x4b40000100007423 */ /* 0x080fe200000040b1 */
[----:B------:R-:W-:-:S03]  /*9d30*/  FFMA.RM R13, R13, R177, 12582913 ;  /* 0x4b4000010d0d7423 */ /* 0x000fc600000040b1 */
[----:B------:R-:W-:Y:S01]  /*9d40*/  FADD R3, R0, -12583039 ;  /* 0xcb40007f00037421 */ /* 0x000fe20000000000 */
[----:B------:R-:W-:Y:S01]  /*9d50*/  FFMA R172, R16, R2, R172 ;  /* 0x0000000210ac7223 */ /* 0x000fe200000000ac */
[----:B------:R-:W-:Y:S02]  /*9d60*/  FADD R2, R13, -12583039 ;  /* 0xcb40007f0d027421 */ /* 0x000fe40000000000 */
[C---:B------:R-:W-:Y:S02]  /*9d70*/  FFMA R14, -R175.reuse, 1.4426950216293334961, -R3 ;  /* 0x3fb8aa3baf0e7823 */ /* 0x040fe40000000903 */
[----:B------:R-:W-:Y:S02]  /*9d80*/  FFMA R15, -R174, 1.4426950216293334961, -R2 ;  /* 0x3fb8aa3bae0f7823 */ /* 0x000fe40000000902 */
[----:B------:R-:W-:-:S04]  /*9d90*/  FFMA R2, -R175, 1.925963033500011079e-08, R14 ;  /* 0x32a57060af027823 */ /* 0x000fc8000000010e */
[----:B------:R1:W-:Y:S01]  /*9da0*/  MUFU.EX2 R20, R2 ;  /* 0x0000000200147308 */ /* 0x0003e20000000800 */
[----:B------:R-:W-:Y:S01]  /*9db0*/  FFMA R14, -R174, 1.925963033500011079e-08, R15 ;  /* 0x32a57060ae0e7823 */ /* 0x000fe2000000010f */
[----:B-1----:R-:W-:-:S06]  /*9dc0*/  FFMA.SAT R2, -R172, R176, 0.5 ;  /* 0x3f000000ac027423 */ /* 0x002fcc00000021b0 */
[----:B------:R1:W-:Y:S01]  /*9dd0*/  MUFU.EX2 R21, R14 ;  /* 0x0000000e00157308 */ /* 0x0003e20000000800 */
[----:B------:R-:W-:Y:S01]  /*9de0*/  FFMA.RM R2, R2, R177, 12582913 ;  /* 0x4b40000102027423 */ /* 0x000fe200000040b1 */
[----:B------:R-:W-:-:S03]  /*9df0*/  FFMA.SAT R3, -R173, R176, 0.5 ;  /* 0x3f000000ad037423 */ /* 0x000fc600000021b0 */
[----:B-1----:R-:W-:Y:S01]  /*9e00*/  FADD R14, R2, -12583039 ;  /* 0xcb40007f020e7421 */ /* 0x002fe20000000000 */
[----:B------:R-:W-:-:S03]  /*9e10*/  FFMA.RM R3, R3, R177, 12582913 ;  /* 0x4b40000103037423 */ /* 0x000fc600000040b1 */
[----:B------:R-:W-:Y:S01]  /*9e20*/  FFMA R14, -R172, 1.4426950216293334961, -R14 ;  /* 0x3fb8aa3bac0e7823 */ /* 0x000fe2000000090e */
[----:B------:R-:W-:-:S03]  /*9e30*/  FADD R15, R3, -12583039 ;  /* 0xcb40007f030f7421 */ /* 0x000fc60000000000 */
[----:B------:R-:W-:Y:S01]  /*9e40*/  FFMA R14, -R172, 1.925963033500011079e-08, R14 ;  /* 0x32a57060ac0e7823 */ /* 0x000fe2000000010e */
[----:B------:R-:W-:Y:S01]  /*9e50*/  FFMA R15, -R173, 1.4426950216293334961, -R15 ;  /* 0x3fb8aa3bad0f7823 */ /* 0x000fe2000000090f */
[----:B------:R-:W-:-:S04]  /*9e60*/  SHF.L.U32 R169, R2, 0x17, RZ ;  /* 0x0000001702a97819 */ /* 0x000fc800000006ff */
[----:B------:R-:W1:Y:S01]  /*9e70*/  MUFU.EX2 R14, R14 ;  /* 0x0000000e000e7308 */ /* 0x000e620000000800 */
[----:B------:R-:W-:Y:S01]  /*9e80*/  FFMA R15, -R173, 1.925963033500011079e-08, R15 ;  /* 0x32a57060ad0f7823 */ /* 0x000fe2000000010f */
[----:B------:R-:W-:Y:S02]  /*9e90*/  HADD2.F32 R2, -RZ, R10.H0_H0 ;  /* 0x2000000aff027230 */ /* 0x000fe40000004100 */
[----:B--2---:R-:W-:-:S04]  /*9ea0*/  FMUL R168, R17, R160 ;  /* 0x000000a011a87220 */ /* 0x004fc80000400000 */
[C---:B------:R-:W-:Y:S01]  /*9eb0*/  FFMA R168, R16.reuse, R2, R168 ;  /* 0x0000000210a87223 */ /* 0x040fe200000000a8 */
[----:B------:R-:W2:Y:S01]  /*9ec0*/  MUFU.EX2 R15, R15 ;  /* 0x0000000f000f7308 */ /* 0x000ea20000000800 */
[----:B------:R-:W-:Y:S01]  /*9ed0*/  FMUL R2, R17, R159 ;  /* 0x0000009f11027220 */ /* 0x000fe20000400000 */
[----:B------:R-:W-:Y:S01]  /*9ee0*/  SHF.L.U32 R170, R3, 0x17, RZ ;  /* 0x0000001703aa7819 */ /* 0x000fe200000006ff */
[--C-:B------:R-:W-:Y:S02]  /*9ef0*/  HADD2.F32 R3, -RZ, R11.reuse.H0_H0 ;  /* 0x2000000bff037230 */ /* 0x100fe40000004100 */
[----:B------:R-:W-:Y:S01]  /*9f00*/  FFMA R167, R16, R167, R2 ;  /* 0x000000a710a77223 */ /* 0x000fe20000000002 */
[----:B------:R-:W-:Y:S01]  /*9f10*/  FFMA.SAT R2, -R168, R176, 0.5 ;  /* 0x3f000000a8027423 */ /* 0x000fe200000021b0 */
[----:B-1----:R-:W-:Y:S02]  /*9f20*/  FFMA R169, R169, R14, 1 ;  /* 0x3f800000a9a97423 */ /* 0x002fe4000000000e */
[----:B------:R-:W-:Y:S01]  /*9f30*/  FFMA.SAT R14, -R167, R176, 0.5 ;  /* 0x3f000000a70e7423 */ /* 0x000fe200000021b0 */
[----:B------:R-:W-:Y:S01]  /*9f40*/  FFMA R166, R16, R3, R166 ;  /* 0x0000000310a67223 */ /* 0x000fe200000000a6 */
[----:B------:R-:W-:Y:S01]  /*9f50*/  FFMA.RM R2, R2, R177, 12582913 ;  /* 0x4b40000102027423 */ /* 0x000fe200000040b1 */
[----:B------:R-:W-:-:S02]  /*9f60*/  HADD2.F32 R3, -RZ, R11.H1_H1 ;  /* 0x3000000bff037230 */ /* 0x000fc40000004100 */
[----:B------:R-:W-:Y:S01]  /*9f70*/  FMUL R165, R17, R22 ;  /* 0x0000001611a57220 */ /* 0x000fe20000400000 */
[----:B------:R-:W-:Y:S01]  /*9f80*/  SHF.L.U32 R171, R13, 0x17, RZ ;  /* 0x000000170dab7819 */ /* 0x000fe200000006ff */
[----:B------:R-:W-:Y:S01]  /*9f90*/  FFMA.RM R14, R14, R177, 12582913 ;  /* 0x4b4000010e0e7423 */ /* 0x000fe200000040b1 */
[----:B------:R-:W-:Y:S01]  /*9fa0*/  FADD R13, R2, -12583039 ;  /* 0xcb40007f020d7421 */ /* 0x000fe20000000000 */
[----:B------:R-:W-:Y:S01]  /*9fb0*/  SHF.L.U32 R0, R0, 0x17, RZ ;  /* 0x0000001700007819 */ /* 0x000fe200000006ff */
[----:B------:R-:W-:Y:S01]  /*9fc0*/  FFMA R165, R16, R3, R165 ;  /* 0x0000000310a57223 */ /* 0x000fe200000000a5 */
[----:B--2---:R-:W-:Y:S01]  /*9fd0*/  FFMA R170, R170, R15, 1 ;  /* 0x3f800000aaaa7423 */ /* 0x004fe2000000000f */
[----:B------:R-:W-:Y:S01]  /*9fe0*/  FADD R3, R14, -12583039 ;  /* 0xcb40007f0e037421 */ /* 0x000fe20000000000 */
[----:B------:R-:W-:Y:S01]  /*9ff0*/  FFMA R15, -R168, 1.4426950216293334961, -R13 ;  /* 0x3fb8aa3ba80f7823 */ /* 0x000fe2000000090d */
[----:B------:R-:W-:Y:S02]  /*a000*/  FFMA R0, R0, R20, 1 ;  /* 0x3f80000000007423 */ /* 0x000fe40000000014 */
[----:B------:R-:W-:Y:S01]  /*a010*/  FFMA R20, -R167, 1.4426950216293334961, -R3 ;  /* 0x3fb8aa3ba7147823 */ /* 0x000fe20000000903 */
[----:B------:R-:W-:Y:S01]  /*a020*/  FFMA R3, -R168, 1.925963033500011079e-08, R15 ;  /* 0x32a57060a8037823 */ /* 0x000fe2000000010f */
[----:B------:R-:W-:Y:S01]  /*a030*/  FFMA R171, R171, R21, 1 ;  /* 0x3f800000abab7423 */ /* 0x000fe20000000015 */
[----:B------:R-:W-:Y:S01]  /*a040*/  SHF.L.U32 R164, R2, 0x17, RZ ;  /* 0x0000001702a47819 */ /* 0x000fe200000006ff */
[----:B------:R-:W-:Y:S01]  /*a050*/  HADD2.F32 R2, -RZ, R4.H0_H0 ;  /* 0x20000004ff027230 */ /* 0x000fe20000004100 */
[----:B------:R1:W-:Y:S01]  /*a060*/  MUFU.EX2 R21, R3 ;  /* 0x0000000300157308 */ /* 0x0003e20000000800 */
[----:B------:R-:W-:Y:S01]  /*a070*/  FFMA R15, -R167, 1.925963033500011079e-08, R20 ;  /* 0x32a57060a70f7823 */ /* 0x000fe20000000114 */
[----:B------:R-:W-:Y:S01]  /*a080*/  FMUL R159, R17, R157 ;  /* 0x0000009d119f7220 */ /* 0x000fe20000400000 */
[----:B-1----:R-:W-:-:S04]  /*a090*/  FFMA.SAT R3, -R165, R176, 0.5 ;  /* 0x3f000000a5037423 */ /* 0x002fc800000021b0 */
[-C--:B------:R-:W-:Y:S01]  /*a0a0*/  FFMA.RM R3, R3, R177.reuse, 12582913 ;  /* 0x4b40000103037423 */ /* 0x080fe200000040b1 */
[----:B------:R-:W-:Y:S01]  /*a0b0*/  FFMA.SAT R13, -R166, R176, 0.5 ;  /* 0x3f000000a60d7423 */ /* 0x000fe200000021b0 */
[----:B------:R1:W2:Y:S03]  /*a0c0*/  MUFU.EX2 R22, R15 ;  /* 0x0000000f00167308 */ /* 0x0002a60000000800 */
[----:B------:R-:W-:Y:S01]  /*a0d0*/  SHF.L.U32 R161, R3, 0x17, RZ ;  /* 0x0000001703a17819 */ /* 0x000fe200000006ff */
[----:B------:R-:W-:Y:S01]  /*a0e0*/  FFMA.RM R13, R13, R177, 12582913 ;  /* 0x4b4000010d0d7423 */ /* 0x000fe200000040b1 */
[----:B-1----:R-:W-:-:S03]  /*a0f0*/  FADD R15, R3, -12583039 ;  /* 0xcb40007f030f7421 */ /* 0x002fc60000000000 */
[C---:B------:R-:W-:Y:S01]  /*a100*/  FADD R20, R13.reuse, -12583039 ;  /* 0xcb40007f0d147421 */ /* 0x040fe20000000000 */
[----:B------:R-:W-:Y:S02]  /*a110*/  SHF.L.U32 R162, R13, 0x17, RZ ;  /* 0x000000170da27819 */ /* 0x000fe400000006ff */
[----:B------:R-:W-:Y:S01]  /*a120*/  SHF.L.U32 R163, R14, 0x17, RZ ;  /* 0x000000170ea37819 */ /* 0x000fe200000006ff */
[C---:B------:R-:W-:Y:S01]  /*a130*/  FMUL R156, R17.reuse, R156 ;  /* 0x0000009c119c7220 */ /* 0x040fe20000400000 */
[C---:B------:R-:W-:Y:S01]  /*a140*/  FMUL R154, R17.reuse, R154 ;  /* 0x0000009a119a7220 */ /* 0x040fe20000400000 */
[C---:B------:R-:W-:Y:S01]  /*a150*/  FMUL R152, R17.reuse, R152 ;  /* 0x0000009811987220 */ /* 0x040fe20000400000 */
[C---:B------:R-:W-:Y:S01]  /*a160*/  FMUL R23, R17.reuse, R23 ;  /* 0x0000001711177220 */ /* 0x040fe20000400000 */
[C---:B------:R-:W-:Y:S01]  /*a170*/  FMUL R155, R17.reuse, R155 ;  /* 0x0000009b119b7220 */ /* 0x040fe20000400000 */
[----:B------:R-:W-:Y:S01]  /*a180*/  FMUL R153, R17, R153 ;  /* 0x0000009911997220 */ /* 0x000fe20000400000 */
[----:B--2---:R-:W-:Y:S01]  /*a190*/  FFMA R163, R163, R22, 1 ;  /* 0x3f800000a3a37423 */ /* 0x004fe20000000016 */
[----:B------:R-:W-:Y:S01]  /*a1a0*/  FFMA R164, R164, R21, 1 ;  /* 0x3f800000a4a47423 */ /* 0x000fe20000000015 */
[----:B------:R-:W-:-:S04]  /*a1b0*/  FFMA R20, -R166, 1.4426950216293334961, -R20 ;  /* 0x3fb8aa3ba6147823 */ /* 0x000fc80000000914 */
[----:B------:R-:W-:-:S06]  /*a1c0*/  FFMA R20, -R166, 1.925963033500011079e-08, R20 ;  /* 0x32a57060a6147823 */ /* 0x000fcc0000000114 */
[----:B------:R-:W-:Y:S01]  /*a1d0*/  MUFU.EX2 R20, R20 ;  /* 0x0000001400147308 */ /* 0x000fe20000000800 */
[----:B------:R-:W-:Y:S01]  /*a1e0*/  FFMA R15, -R165, 1.4426950216293334961, -R15 ;  /* 0x3fb8aa3ba50f7823 */ /* 0x000fe2000000090f */
[----:B---3--:R-:W-:-:S04]  /*a1f0*/  FMUL R160, R17, R158 ;  /* 0x0000009e11a07220 */ /* 0x008fc80000400000 */
[----:B------:R-:W-:Y:S01]  /*a200*/  FFMA R160, R16, R2, R160 ;  /* 0x0000000210a07223 */ /* 0x000fe200000000a0 */
[----:B------:R-:W-:-:S03]  /*a210*/  HADD2.F32 R2, -RZ, R4.H1_H1 ;  /* 0x30000004ff027230 */ /* 0x000fc60000004100 */
[----:B------:R-:W-:Y:S02]  /*a220*/  FFMA.SAT R3, -R160, R176, 0.5 ;  /* 0x3f000000a0037423 */ /* 0x000fe400000021b0 */
[----:B------:R-:W-:Y:S02]  /*a230*/  FFMA R159, R16, R2, R159 ;  /* 0x00000002109f7223 */ /* 0x000fe4000000009f */
[-C--:B------:R-:W-:Y:S02]  /*a240*/  FFMA.RM R3, R3, R177.reuse, 12582913 ;  /* 0x4b40000103037423 */ /* 0x080fe400000040b1 */
[----:B------:R-:W-:Y:S02]  /*a250*/  FFMA.SAT R2, -R159, R176, 0.5 ;  /* 0x3f0000009f027423 */ /* 0x000fe400000021b0 */
[----:B------:R-:W-:Y:S02]  /*a260*/  FADD R13, R3, -12583039 ;  /* 0xcb40007f030d7421 */ /* 0x000fe40000000000 */
[----:B------:R-:W-:-:S02]  /*a270*/  FFMA.RM R2, R2, R177, 12582913 ;  /* 0x4b40000102027423 */ /* 0x000fc400000040b1 */
[----:B------:R-:W-:Y:S02]  /*a280*/  FFMA R14, -R160, 1.4426950216293334961, -R13 ;  /* 0x3fb8aa3ba00e7823 */ /* 0x000fe4000000090d */
[C---:B------:R-:W-:Y:S01]  /*a290*/  FADD R13, R2.reuse, -12583039 ;  /* 0xcb40007f020d7421 */ /* 0x040fe20000000000 */
[----:B------:R-:W-:Y:S01]  /*a2a0*/  SHF.L.U32 R157, R2, 0x17, RZ ;  /* 0x00000017029d7819 */ /* 0x000fe200000006ff */
[----:B------:R-:W-:-:S05]  /*a2b0*/  HADD2.F32 R2, -RZ, R5.H0_H0 ;  /* 0x20000005ff027230 */ /* 0x000fca0000004100 */
[----:B------:R-:W-:Y:S01]  /*a2c0*/  FFMA R156, R16, R2, R156 ;  /* 0x00000002109c7223 */ /* 0x000fe2000000009c */
[----:B------:R-:W-:-:S05]  /*a2d0*/  HADD2.F32 R2, -RZ, R5.H1_H1 ;  /* 0x30000005ff027230 */ /* 0x000fca0000004100 */
[----:B------:R-:W-:Y:S01]  /*a2e0*/  FFMA R154, R16, R2, R154 ;  /* 0x00000002109a7223 */ /* 0x000fe2000000009a */
[----:B------:R-:W-:-:S05]  /*a2f0*/  HADD2.F32 R2, -RZ, R6.H0_H0 ;  /* 0x20000006ff027230 */ /* 0x000fca0000004100 */
[----:B------:R-:W-:Y:S01]  /*a300*/  FFMA R152, R16, R2, R152 ;  /* 0x0000000210987223 */ /* 0x000fe20000000098 */
[----:B------:R-:W-:-:S05]  /*a310*/  HADD2.F32 R2, -RZ, R6.H1_H1 ;  /* 0x30000006ff027230 */ /* 0x000fca0000004100 */
[----:B------:R-:W-:Y:S01]  /*a320*/  FFMA R23, R16, R2, R23 ;  /* 0x0000000210177223 */ /* 0x000fe20000000017 */
[--C-:B------:R-:W-:Y:S01]  /*a330*/  HADD2.F32 R2, -RZ, R7.reuse.H0_H0 ;  /* 0x20000007ff027230 */ /* 0x100fe20000004100 */
[----:B------:R-:W-:Y:S01]  /*a340*/  SHF.L.U32 R158, R3, 0x17, RZ ;  /* 0x00000017039e7819 */ /* 0x000fe200000006ff */
[----:B------:R-:W-:-:S03]  /*a350*/  HADD2.F32 R3, -RZ, R7.H1_H1 ;  /* 0x30000007ff037230 */ /* 0x000fc60000004100 */
[----:B------:R-:W-:Y:S01]  /*a360*/  FFMA R155, R16, R2, R155 ;  /* 0x00000002109b7223 */ /* 0x000fe2000000009b */
[----:B------:R-:W-:Y:S01]  /*a370*/  FFMA.SAT R2, -R156, R176, 0.5 ;  /* 0x3f0000009c027423 */ /* 0x000fe200000021b0 */
[----:B------:R-:W-:-:S03]  /*a380*/  FFMA R153, R16, R3, R153 ;  /* 0x0000000310997223 */ /* 0x000fc60000000099 */
[----:B------:R-:W-:-:S04]  /*a390*/  FFMA.RM R2, R2, R177, 12582913 ;  /* 0x4b40000102027423 */ /* 0x000fc800000040b1 */
[----:B------:R-:W-:-:S04]  /*a3a0*/  FADD R3, R2, -12583039 ;  /* 0xcb40007f02037421 */ /* 0x000fc80000000000 */
[----:B------:R-:W-:-:S04]  /*a3b0*/  FFMA R3, -R156, 1.4426950216293334961, -R3 ;  /* 0x3fb8aa3b9c037823 */ /* 0x000fc80000000903 */
[----:B------:R-:W-:-:S06]  /*a3c0*/  FFMA R3, -R156, 1.925963033500011079e-08, R3 ;  /* 0x32a570609c037823 */ /* 0x000fcc0000000103 */
[----:B------:R-:W1:Y:S01]  /*a3d0*/  MUFU.EX2 R3, R3 ;  /* 0x0000000300037308 */ /* 0x000e620000000800 */
[----:B------:R-:W-:Y:S01]  /*a3e0*/  SHF.L.U32 R22, R2, 0x17, RZ ;  /* 0x0000001702167819 */ /* 0x000fe200000006ff */
[----:B------:R-:W-:-:S04]  /*a3f0*/  FFMA.SAT R2, -R154, R176, 0.5 ;  /* 0x3f0000009a027423 */ /* 0x000fc800000021b0 */
[----:B------:R-:W-:Y:S01]  /*a400*/  FFMA.RM R2, R2, R177, 12582913 ;  /* 0x4b40000102027423 */ /* 0x000fe200000040b1 */
[----:B-1----:R-:W-:-:S03]  /*a410*/  FFMA R22, R22, R3, 1 ;  /* 0x3f80000016167423 */ /* 0x002fc60000000003 */
        /* <DEDUP_REMOVED lines=12> */
[----:B------:R-:W-:Y:S01]  /*a4e0*/  FFMA R162, R162, R20, 1 ;  /* 0x3f800000a2a27423 */ /* 0x000fe20000000014 */
[----:B------:R-:W-:Y:S01]  /*a4f0*/  SHF.L.U32 R20, R2, 0x17, RZ ;  /* 0x0000001702147819 */ /* 0x000fe200000006ff */
[----:B------:R-:W-:-:S04]  /*a500*/  FFMA.SAT R2, -R23, R176, 0.5 ;  /* 0x3f00000017027423 */ /* 0x000fc800000021b0 */
[----:B------:R-:W-:Y:S01]  /*a510*/  FFMA.RM R2, R2, R177, 12582913 ;  /* 0x4b40000102027423 */ /* 0x000fe200000040b1 */
[----:B------:R-:W-:Y:S01]  /*a520*/  FFMA R15, -R165, 1.925963033500011079e-08, R15 ;  /* 0x32a57060a50f7823 */ /* 0x000fe2000000010f */
[----:B-1----:R-:W-:Y:S02]  /*a530*/  FFMA R20, R20, R3, 1 ;  /* 0x3f80000014147423 */ /* 0x002fe40000000003 */
[----:B------:R-:W-:-:S04]  /*a540*/  FADD R3, R2, -12583039 ;  /* 0xcb40007f02037421 */ /* 0x000fc80000000000 */
[C---:B------:R-:W-:Y:S01]  /*a550*/  FFMA R3, -R23.reuse, 1.4426950216293334961, -R3 ;  /* 0x3fb8aa3b17037823 */ /* 0x040fe20000000903 */
[----:B------:R-:W1:Y:S03]  /*a560*/  MUFU.EX2 R15, R15 ;  /* 0x0000000f000f7308 */ /* 0x000e660000000800 */
[----:B------:R-:W-:Y:S01]  /*a570*/  FFMA R3, -R23, 1.925963033500011079e-08, R3 ;  /* 0x32a5706017037823 */ /* 0x000fe20000000103 */
[----:B------:R-:W-:-:S04]  /*a580*/  FFMA R13, -R159, 1.4426950216293334961, -R13 ;  /* 0x3fb8aa3b9f0d7823 */ /* 0x000fc8000000090d */
[----:B------:R-:W-:Y:S01]  /*a590*/  FFMA R13, -R159, 1.925963033500011079e-08, R13 ;  /* 0x32a570609f0d7823 */ /* 0x000fe2000000010d */
[----:B------:R-:W2:Y:S08]  /*a5a0*/  MUFU.EX2 R3, R3 ;  /* 0x0000000300037308 */ /* 0x000eb00000000800 */
[----:B------:R-:W3:Y:S01]  /*a5b0*/  MUFU.EX2 R13, R13 ;  /* 0x0000000d000d7308 */ /* 0x000ee20000000800 */
[----:B-1----:R-:W-:Y:S01]  /*a5c0*/  FFMA R161, R161, R15, 1 ;  /* 0x3f800000a1a17423 */ /* 0x002fe2000000000f */
[----:B------:R-:W-:Y:S01]  /*a5d0*/  SHF.L.U32 R15, R2, 0x17, RZ ;  /* 0x00000017020f7819 */ /* 0x000fe200000006ff */
[----:B------:R-:W-:-:S04]  /*a5e0*/  FFMA.SAT R2, -R153, R176, 0.5 ;  /* 0x3f00000099027423 */ /* 0x000fc800000021b0 */
[----:B--2---:R-:W-:Y:S01]  /*a5f0*/  FFMA R15, R15, R3, 1 ;  /* 0x3f8000000f0f7423 */ /* 0x004fe20000000003 */
[----:B------:R-:W-:-:S04]  /*a600*/  FFMA.SAT R3, -R155, R176, 0.5 ;  /* 0x3f0000009b037423 */ /* 0x000fc800000021b0 */
[----:B------:R-:W-:Y:S01]  /*a610*/  FFMA.RM R3, R3, R177, 12582913 ;  /* 0x4b40000103037423 */ /* 0x000fe200000040b1 */
[----:B---3--:R-:W-:Y:S01]  /*a620*/  FFMA R157, R157, R13, 1 ;  /* 0x3f8000009d9d7423 */ /* 0x008fe2000000000d */
[----:B------:R-:W-:Y:S02]  /*a630*/  FFMA.RM R13, R2, R177, 12582913 ;  /* 0x4b400001020d7423 */ /* 0x000fe400000040b1 */
[----:B------:R-:W-:Y:S01]  /*a640*/  FADD R2, R3, -12583039 ;  /* 0xcb40007f03027421 */ /* 0x000fe20000000000 */
[----:B------:R-:W-:-:S03]  /*a650*/  FFMA R14, -R160, 1.925963033500011079e-08, R14 ;  /* 0x32a57060a00e7823 */ /* 0x000fc6000000010e */
[----:B------:R-:W-:-:S03]  /*a660*/  FFMA R2, -R155, 1.4426950216293334961, -R2 ;  /* 0x3fb8aa3b9b027823 */ /* 0x000fc60000000902 */
[----:B------:R-:W1:Y:S01]  /*a670*/  MUFU.EX2 R14, R14 ;  /* 0x0000000e000e7308 */ /* 0x000e620000000800 */
[----:B------:R-:W-:-:S07]  /*a680*/  FFMA R2, -R155, 1.925963033500011079e-08, R2 ;  /* 0x32a570609b027823 */ /* 0x000fce0000000102 */
[----:B------:R-:W2:Y:S01]  /*a690*/  MUFU.EX2 R2, R2 ;  /* 0x0000000200027308 */ /* 0x000ea20000000800 */
[----:B-1----:R-:W-:Y:S01]  /*a6a0*/  FFMA R158, R158, R14, 1 ;  /* 0x3f8000009e9e7423 */ /* 0x002fe2000000000e */
[----:B------:R-:W-:-:S05]  /*a6b0*/  SHF.L.U32 R14, R3, 0x17, RZ ;  /* 0x00000017030e7819 */ /* 0x000fca00000006ff */
[----:B--2---:R-:W-:Y:S01]  /*a6c0*/  FFMA R14, R14, R2, 1 ;  /* 0x3f8000000e0e7423 */ /* 0x004fe20000000002 */
[----:B------:R-:W-:-:S04]  /*a6d0*/  FADD R2, R13, -12583039 ;  /* 0xcb40007f0d027421 */ /* 0x000fc80000000000 */
[----:B------:R-:W-:-:S04]  /*a6e0*/  FFMA R2, -R153, 1.4426950216293334961, -R2 ;  /* 0x3fb8aa3b99027823 */ /* 0x000fc80000000902 */
[----:B------:R-:W-:-:S06]  /*a6f0*/  FFMA R2, -R153, 1.925963033500011079e-08, R2 ;  /* 0x32a5706099027823 */ /* 0x000fcc0000000102 */
[----:B------:R-:W1:Y:S01]  /*a700*/  MUFU.EX2 R2, R2 ;  /* 0x0000000200027308 */ /* 0x000e620000000800 */
[----:B------:R-:W-:-:S05]  /*a710*/  SHF.L.U32 R13, R13, 0x17, RZ ;  /* 0x000000170d0d7819 */ /* 0x000fca00000006ff */
[----:B-1----:R-:W-:Y:S01]  /*a720*/  FFMA R13, R13, R2, 1 ;  /* 0x3f8000000d0d7423 */ /* 0x002fe20000000002 */
[----:B------:R-:W-:-:S04]  /*a730*/  IADD3 R2, R0, 0x1800000, RZ ;  /* 0x0180000000027810 */ /* 0x000fc80007ffe0ff */
[----:B------:R-:W-:-:S04]  /*a740*/  LOP3.LUT R2, R2, 0x7f800000, RZ, 0xc0, !PT ;  /* 0x7f80000002027812 */ /* 0x000fc800078ec0ff */
[----:B------:R-:W-:Y:S01]  /*a750*/  ISETP.GT.U32.AND P2, PT, R2, 0x1ffffff, PT ;  /* 0x01ffffff0200780c */ /* 0x000fe20003f44070 */
[----:B------:R-:W-:-:S12]  /*a760*/  BSSY B1, `(.L_x_50) ;  /* 0x000000a000017945 */ /* 0x000fd80003800000 */
[----:B------:R-:W-:Y:S05]  /*a770*/  @P2 BRA `(.L_x_51) ;  /* 0x0000000000102947 */ /* 0x000fea0003800000 */
[----:B------:R-:W-:-:S07]  /*a780*/  MOV R2, 0xa7a0 ;  /* 0x0000a7a000027802 */ /* 0x000fce0000000f00 */
[----:B------:R-:W-:Y:S05]  /*a790*/  CALL.REL.NOINC `($__internal_0_$__cuda_sm20_rcp_rn_f32_slowpath) ;  /* 0x0000024000b47944 */ /* 0x000fea0003c00000 */
[----:B------:R-:W-:Y:S01]  /*a7a0*/  MOV R176, R0 ;  /* 0x0000000000b07202 */ /* 0x000fe20000000f00 */
[----:B------:R-:W-:Y:S06]  /*a7b0*/  BRA `(.L_x_52) ;  /* 0x0000000000107947 */ /* 0x000fec0003800000 */
.L_x_51:
[----:B------:R-:W1:Y:S02]  /*a7c0*/  MUFU.RCP R176, R0 ;  /* 0x0000000000b07308 */ /* 0x000e640000001000 */
[----:B-1----:R-:W-:-:S04]  /*a7d0*/  FFMA R0, R0, R176, -1 ;  /* 0xbf80000000007423 */ /* 0x002fc800000000b0 */
[----:B------:R-:W-:-:S04]  /*a7e0*/  FADD.FTZ R0, -R0, -RZ ;  /* 0x800000ff00007221 */ /* 0x000fc80000010100 */
[----:B------:R-:W-:-:S07]  /*a7f0*/  FFMA R176, R176, R0, R176 ;  /* 0x00000000b0b07223 */ /* 0x000fce00000000b0 */
.L_x_52:
[----:B------:R-:W-:Y:S05]  /*a800*/  BSYNC B1 ;  /* 0x0000000000017941 */ /* 0x000fea0003800000 */
.L_x_50:
[----:B------:R-:W-:Y:S01]  /*a810*/  IADD3 R0, R171, 0x1800000, RZ ;  /* 0x01800000ab007810 */ /* 0x000fe20007ffe0ff */
[----:B------:R-:W-:Y:S03]  /*a820*/  BSSY B1, `(.L_x_53) ;  /* 0x000000d000017945 */ /* 0x000fe60003800000 */
[----:B------:R-:W-:-:S04]  /*a830*/  LOP3.LUT R0, R0, 0x7f800000, RZ, 0xc0, !PT ;  /* 0x7f80000000007812 */ /* 0x000fc800078ec0ff */
[----:B------:R-:W-:-:S13]  /*a840*/  ISETP.GT.U32.AND P2, PT, R0, 0x1ffffff, PT ;  /* 0x01ffffff0000780c */ /* 0x000fda0003f44070 */
[----:B------:R-:W-:Y:S05]  /*a850*/  @P2 BRA `(.L_x_54) ;  /* 0x0000000000142947 */ /* 0x000fea0003800000 */
[----:B------:R-:W-:Y:S02]  /*a860*/  MOV R0, R171 ;  /* 0x000000ab00007202 */ /* 0x000fe40000000f00 */
[----:B------:R-:W-:-:S07]  /*a870*/  MOV R2, 0xa890 ;  /* 0x0000a89000027802 */ /* 0x000fce0000000f00 */
[----:B------:R-:W-:Y:S05]  /*a880*/  CALL.REL.NOINC `($__internal_0_$__cuda_sm20_rcp_rn_f32_slowpath) ;  /* 0x0000024000787944 */ /* 0x000fea0003c00000 */
[----:B------:R-:W-:Y:S01]  /*a890*/  MOV R171, R0 ;  /* 0x0000000000ab7202 */ /* 0x000fe20000000f00 */
[----:B------:R-:W-:Y:S06]  /*a8a0*/  BRA `(.L_x_55) ;  /* 0x0000000000107947 */ /* 0x000fec0003800000 */
.L_x_54:
[----:B------:R-:W1:Y:S02]  /*a8b0*/  MUFU.RCP R0, R171 ;  /* 0x000000ab00007308 */ /* 0x000e640000001000 */
[----:B-1----:R-:W-:-:S04]  /*a8c0*/  FFMA R171, R171, R0, -1 ;  /* 0xbf800000abab7423 */ /* 0x002fc80000000000 */
[----:B------:R-:W-:-:S04]  /*a8d0*/  FADD.FTZ R171, -R171, -RZ ;  /* 0x800000ffabab7221 */ /* 0x000fc80000010100 */
[----:B------:R-:W-:-:S07]  /*a8e0*/  FFMA R171, R0, R171, R0 ;  /* 0x000000ab00ab7223 */ /* 0x000fce0000000000 */
.L_x_55:
[----:B------:R-:W-:Y:S05]  /*a8f0*/  BSYNC B1 ;  /* 0x0000000000017941 */ /* 0x000fea0003800000 */
.L_x_53:
        /* <DEDUP_REMOVED lines=10> */
.L_x_57:
[----:B------:R-:W1:Y:S02]  /*a9a0*/  MUFU.RCP R0, R170 ;  /* 0x000000aa00007308 */ /* 0x000e640000001000 */
[----:B-1----:R-:W-:-:S04]  /*a9b0*/  FFMA R170, R170, R0, -1 ;  /* 0xbf800000aaaa7423 */ /* 0x002fc80000000000 */
[----:B------:R-:W-:-:S04]  /*a9c0*/  FADD.FTZ R170, -R170, -RZ ;  /* 0x800000ffaaaa7221 */ /* 0x000fc80000010100 */
[----:B------:R-:W-:-:S07]  /*a9d0*/  FFMA R170, R0, R170, R0 ;  /* 0x000000aa00aa7223 */ /* 0x000fce0000000000 */
.L_x_58:
[----:B------:R-:W-:Y:S05]  /*a9e0*/  BSYNC B1 ;  /* 0x0000000000017941 */ /* 0x000fea0003800000 */
.L_x_56:
        /* <DEDUP_REMOVED lines=10> */
.L_x_60:
[----:B------:R-:W1:Y:S02]  /*aa90*/  MUFU.RCP R0, R169 ;  /* 0x000000a900007308 */ /* 0x000e640000001000 */
[----:B-1----:R-:W-:-:S04]  /*aaa0*/  FFMA R169, R169, R0, -1 ;  /* 0xbf800000a9a97423 */ /* 0x002fc80000000000 */
[----:B------:R-:W-:-:S04]  /*aab0*/  FADD.FTZ R169, -R169, -RZ ;  /* 0x800000ffa9a97221 */ /* 0x000fc80000010100 */
[----:B------:R-:W-:-:S07]  /*aac0*/  FFMA R169, R0, R169, R0 ;  /* 0x000000a900a97223 */ /* 0x000fce0000000000 */
.L_x_61:
[----:B------:R-:W-:Y:S05]  /*aad0*/  BSYNC B1 ;  /* 0x0000000000017941 */ /* 0x000fea0003800000 */
.L_x_59:
        /* <DEDUP_REMOVED lines=10> */
.L_x_63:
[----:B------:R-:W1:Y:S02]  /*ab80*/  MUFU.RCP R0, R164 ;  /* 0x000000a400007308 */ /* 0x000e640000001000 */
[----:B-1----:R-:W-:-:S04]  /*ab90*/  FFMA R164, R164, R0, -1 ;  /* 0xbf800000a4a47423 */ /* 0x002fc80000000000 */
[----:B------:R-:W-:-:S04]  /*aba0*/  FADD.FTZ R164, -R164, -RZ ;  /* 0x800000ffa4a47221 */ /* 0x000fc80000010100 */
[----:B------:R-:W-:-:S07]  /*abb0*/  FFMA R164, R0, R164, R0 ;  /* 0x000000a400a47223 */ /* 0x000fce0000000000 */
.L_x_64:
[----:B------:R-:W-:Y:S05]  /*abc0*/  BSYNC B1 ;  /* 0x0000000000017941 */ /* 0x000fea0003800000 */
.L_x_62:
        /* <DEDUP_REMOVED lines=10> */
.L_x_66:
[----:B------:R-:W1:Y:S02]  /*ac70*/  MUFU.RCP R0, R163 ;  /* 0x000000a300007308 */ /* 0x000e640000001000 */
[----:B-1----:R-:W-:-:S04]  /*ac80*/  FFMA R163, R163, R0, -1 ;  /* 0xbf800000a3a37423 */ /* 0x002fc80000000000 */
[----:B------:R-:W-:-:S04]  /*ac90*/  FADD.FTZ R163, -R163, -RZ ;  /* 0x800000ffa3a37221 */ /* 0x000fc80000010100 */
[----:B------:R-:W-:-:S07]  /*aca0*/  FFMA R163, R0, R163, R0 ;  /* 0x000000a300a37223 */ /* 0x000fce0000000000 */
.L_x_67:
[----:B------:R-:W-:Y:S05]  /*acb0*/  BSYNC B1 ;  /* 0x0000000000017941 */ /* 0x000fea0003800000 */
.L_x_65:
        /* <DEDUP_REMOVED lines=10> */
.L_x_69:
[----:B------:R-:W1:Y:S02]  /*ad60*/  MUFU.RCP R0, R162 ;  /* 0x000000a200007308 */ /* 0x000e640000001000 */
[----:B-1----:R-:W-:-:S04]  /*ad70*/  FFMA R162, R162, R0, -1 ;  /* 0xbf800000a2a27423 */ /* 0x002fc80000000000 */
[----:B------:R-:W-:-:S04]  /*ad80*/  FADD.FTZ R162, -R162, -RZ ;  /* 0x800000ffa2a27221 */ /* 0x000fc80000010100 */
[----:B------:R-:W-:-:S07]  /*ad90*/  FFMA R162, R0, R162, R0 ;  /* 0x000000a200a27223 */ /* 0x000fce0000000000 */
.L_x_70:
[----:B------:R-:W-:Y:S05]  /*ada0*/  BSYNC B1 ;  /* 0x0000000000017941 */ /* 0x000fea0003800000 */
.L_x_68:
        /* <DEDUP_REMOVED lines=10> */
.L_x_72:
[----:B------:R-:W1:Y:S02]  /*ae50*/  MUFU.RCP R0, R161 ;  /* 0x000000a100007308 */ /* 0x000e640000001000 */
[----:B-1----:R-:W-:-:S04]  /*ae60*/  FFMA R161, R161, R0, -1 ;  /* 0xbf800000a1a17423 */ /* 0x002fc80000000000 */
[----:B------:R-:W-:-:S04]  /*ae70*/  FADD.FTZ R161, -R161, -RZ ;  /* 0x800000ffa1a17221 */ /* 0x000fc80000010100 */
[----:B------:R-:W-:-:S07]  /*ae80*/  FFMA R161, R0, R161, R0 ;  /* 0x000000a100a17223 */ /* 0x000fce0000000000 */
.L_x_73:
[----:B------:R-:W-:Y:S05]  /*ae90*/  BSYNC B1 ;  /* 0x0000000000017941 */ /* 0x000fea0003800000 */
.L_x_71:
        /* <DEDUP_REMOVED lines=10> */
.L_x_75:
[----:B------:R-:W1:Y:S02]  /*af40*/  MUFU.RCP R0, R158 ;  /* 0x0000009e00007308 */ /* 0x000e640000001000 */
[----:B-1----:R-:W-:-:S04]  /*af50*/  FFMA R158, R158, R0, -1 ;  /* 0xbf8000009e9e7423 */ /* 0x002fc80000000000 */
[----:B------:R-:W-:-:S04]  /*af60*/  FADD.FTZ R158, -R158, -RZ ;  /* 0x800000ff9e9e7221 */ /* 0x000fc80000010100 */
[----:B------:R-:W-:-:S07]  /*af70*/  FFMA R158, R0, R158, R0 ;  /* 0x0000009e009e7223 */ /* 0x000fce0000000000 */
.L_x_76:
[----:B------:R-:W-:Y:S05]  /*af80*/  BSYNC B1 ;  /* 0x0000000000017941 */ /* 0x000fea0003800000 */
.L_x_74:
        /* <DEDUP_REMOVED lines=10> */
.L_x_78:
[----:B------:R-:W1:Y:S02]  /*b030*/  MUFU.RCP R0, R157 ;  /* 0x0000009d00007308 */ /* 0x000e640000001000 */
[----:B-1----:R-:W-:-:S04]  /*b040*/  FFMA R157, R157, R0, -1 ;  /* 0xbf8000009d9d7423 */ /* 0x002fc80000000000 */
[----:B------:R-:W-:-:S04]  /*b050*/  FADD.FTZ R157, -R157, -RZ ;  /* 0x800000ff9d9d7221 */ /* 0x000fc80000010100 */
[----:B------:R-:W-:-:S07]  /*b060*/  FFMA R157, R0, R157, R0 ;  /* 0x0000009d009d7223 */ /* 0x000fce0000000000 */
.L_x_79:
[----:B------:R-:W-:Y:S05]  /*b070*/  BSYNC B1 ;  /* 0x0000000000017941 */ /* 0x000fea0003800000 */
.L_x_77:
        /* <DEDUP_REMOVED lines=10> */
.L_x_81:
[----:B------:R-:W1:Y:S02]  /*b120*/  MUFU.RCP R0, R22 ;  /* 0x0000001600007308 */ /* 0x000e640000001000 */
[----:B-1----:R-:W-:-:S04]  /*b130*/  FFMA R22, R22, R0, -1 ;  /* 0xbf80000016167423 */ /* 0x002fc80000000000 */
[----:B------:R-:W-:-:S04]  /*b140*/  FADD.FTZ R22, -R22, -RZ ;  /* 0x800000ff16167221 */ /* 0x000fc80000010100 */
[----:B------:R-:W-:-:S07]  /*b150*/  FFMA R22, R0, R22, R0 ;  /* 0x0000001600167223 */ /* 0x000fce0000000000 */
.L_x_82:
[----:B------:R-:W-:Y:S05]  /*b160*/  BSYNC B1 ;  /* 0x0000000000017941 */ /* 0x000fea0003800000 */
.L_x_80:
        /* <DEDUP_REMOVED lines=10> */
.L_x_84:
[----:B------:R-:W1:Y:S02]  /*b210*/  MUFU.RCP R0, R21 ;  /* 0x0000001500007308 */ /* 0x000e640000001000 */
[----:B-1----:R-:W-:-:S04]  /*b220*/  FFMA R21, R21, R0, -1 ;  /* 0xbf80000015157423 */ /* 0x002fc80000000000 */
[----:B------:R-:W-:-:S04]  /*b230*/  FADD.FTZ R21, -R21, -RZ ;  /* 0x800000ff15157221 */ /* 0x000fc80000010100 */
[----:B------:R-:W-:-:S07]  /*b240*/  FFMA R21, R0, R21, R0 ;  /* 0x0000001500157223 */ /* 0x000fce0000000000 */
.L_x_85:
[----:B------:R-:W-:Y:S05]  /*b250*/  BSYNC B1 ;  /* 0x0000000000017941 */ /* 0x000fea0003800000 */
.L_x_83:
        /* <DEDUP_REMOVED lines=10> */
.L_x_87:
[----:B------:R-:W1:Y:S02]  /*b300*/  MUFU.RCP R0, R20 ;  /* 0x0000001400007308 */ /* 0x000e640000001000 */
[----:B-1----:R-:W-:-:S04]  /*b310*/  FFMA R20, R20, R0, -1 ;  /* 0xbf80000014147423 */ /* 0x002fc80000000000 */
[----:B------:R-:W-:-:S04]  /*b320*/  FADD.FTZ R20, -R20, -RZ ;  /* 0x800000ff14147221 */ /* 0x000fc80000010100 */
[----:B------:R-:W-:-:S07]  /*b330*/  FFMA R20, R0, R20, R0 ;  /* 0x0000001400147223 */ /* 0x000fce0000000000 */
.L_x_88:
[----:B------:R-:W-:Y:S05]  /*b340*/  BSYNC B1 ;  /* 0x0000000000017941 */ /* 0x000fea0003800000 */
.L_x_86:
        /* <DEDUP_REMOVED lines=10> */
.L_x_90:
[----:B------:R-:W1:Y:S02]  /*b3f0*/  MUFU.RCP R0, R15 ;  /* 0x0000000f00007308 */ /* 0x000e640000001000 */
[----:B-1----:R-:W-:-:S04]  /*b400*/  FFMA R15, R15, R0, -1 ;  /* 0xbf8000000f0f7423 */ /* 0x002fc80000000000 */
[----:B------:R-:W-:-:S04]  /*b410*/  FADD.FTZ R15, -R15, -RZ ;  /* 0x800000ff0f0f7221 */ /* 0x000fc80000010100 */
[----:B------:R-:W-:-:S07]  /*b420*/  FFMA R15, R0, R15, R0 ;  /* 0x0000000f000f7223 */ /* 0x000fce0000000000 */
.L_x_91:
[----:B------:R-:W-:Y:S05]  /*b430*/  BSYNC B1 ;  /* 0x0000000000017941 */ /* 0x000fea0003800000 */
.L_x_89:
        /* <DEDUP_REMOVED lines=10> */
.L_x_93:
[----:B------:R-:W1:Y:S02]  /*b4e0*/  MUFU.RCP R0, R14 ;  /* 0x0000000e00007308 */ /* 0x000e640000001000 */
[----:B-1----:R-:W-:-:S04]  /*b4f0*/  FFMA R14, R14, R0, -1 ;  /* 0xbf8000000e0e7423 */ /* 0x002fc80000000000 */
[----:B------:R-:W-:-:S04]  /*b500*/  FADD.FTZ R14, -R14, -RZ ;  /* 0x800000ff0e0e7221 */ /* 0x000fc80000010100 */
[----:B------:R-:W-:-:S07]  /*b510*/  FFMA R14, R0, R14, R0 ;  /* 0x0000000e000e7223 */ /* 0x000fce0000000000 */
.L_x_94:
[----:B------:R-:W-:Y:S05]  /*b520*/  BSYNC B1 ;  /* 0x0000000000017941 */ /* 0x000fea0003800000 */
.L_x_92:
        /* <DEDUP_REMOVED lines=8> */
[----:B------:R-:W-:Y:S05]  /*b5b0*/  BRA `(.L_x_97) ;  /* 0x0000000000107947 */ /* 0x000fea0003800000 */
.L_x_96:
[----:B------:R-:W1:Y:S02]  /*b5c0*/  MUFU.RCP R0, R13 ;  /* 0x0000000d00007308 */ /* 0x000e640000001000 */
[----:B-1----:R-:W-:-:S04]  /*b5d0*/  FFMA R13, R13, R0, -1 ;  /* 0xbf8000000d0d7423 */ /* 0x002fc80000000000 */
[----:B------:R-:W-:-:S04]  /*b5e0*/  FADD.FTZ R13, -R13, -RZ ;  /* 0x800000ff0d0d7221 */ /* 0x000fc80000010100 */
[----:B------:R-:W-:-:S07]  /*b5f0*/  FFMA R0, R0, R13, R0 ;  /* 0x0000000d00007223 */ /* 0x000fce0000000000 */
.L_x_97:
[----:B------:R-:W-:Y:S05]  /*b600*/  BSYNC B1 ;  /* 0x0000000000017941 */ /* 0x000fea0003800000 */
.L_x_95:
[----:B------:R-:W1:Y:S01]  /*b610*/  S2R R177, SR_TID.X ;  /* 0x0000000000b17919 */ /* 0x000e620000002100 */
[----:B------:R-:W-:Y:S01]  /*b620*/  FMUL R15, R23, R15 ;  /* 0x0000000f170f7220 */ /* 0x000fe20000400000 */
        /* <DEDUP_REMOVED lines=15> */
[----:B------:R-:W-:Y:S01]  /*b720*/  F2FP.F16.F32.PACK_AB R152, R171, R176 ;  /* 0x000000b0ab98723e */ /* 0x000fe200000000ff */
[----:B------:R-:W-:Y:S05]  /*b730*/  WARPSYNC.ALL ;  /* 0x0000000000007948 */ /* 0x000fea0003800000 */
[----:B------:R-:W-:Y:S01]  /*b740*/  F2FP.F16.F32.PACK_AB R153, R169, R170 ;  /* 0x000000aaa999723e */ /* 0x000fe200000000ff */
[----:B------:R-:W-:Y:S01]  /*b750*/  BSSY B0, `(.L_x_98) ;  /* 0x0000025000007945 */ /* 0x000fe20003800000 */
[----:B------:R-:W-:-:S02]  /*b760*/  F2FP.F16.F32.PACK_AB R154, R163, R164 ;  /* 0x000000a4a39a723e */ /* 0x000fc400000000ff */
[----:B------:R-:W-:Y:S02]  /*b770*/  F2FP.F16.F32.PACK_AB R155, R161, R162 ;  /* 0x000000a2a19b723e */ /* 0x000fe400000000ff */
[----:B------:R-:W-:Y:S02]  /*b780*/  F2FP.F16.F32.PACK_AB R23, R0, R23 ;  /* 0x000000170017723e */ /* 0x000fe400000000ff */
[----:B------:R-:W-:Y:S02]  /*b790*/  F2FP.F16.F32.PACK_AB R20, R157, R158 ;  /* 0x0000009e9d14723e */ /* 0x000fe400000000ff */
[C---:B-1----:R-:W-:Y:S02]  /*b7a0*/  SHF.L.U32 R3, R177.reuse, 0x4, RZ ;  /* 0x00000004b1037819 */ /* 0x042fe400000006ff */
[----:B------:R-:W-:Y:S02]  /*b7b0*/  SHF.L.U32 R2, R177, 0x5, RZ ;  /* 0x00000005b1027819 */ /* 0x000fe400000006ff */
[----:B------:R-:W-:-:S02]  /*b7c0*/  LOP3.LUT R3, R3, 0xe00, RZ, 0xc0, !PT ;  /* 0x00000e0003037812 */ /* 0x000fc400078ec0ff */
[----:B------:R-:W-:Y:S02]  /*b7d0*/  SHF.R.U32.HI R13, RZ, 0x1, R177 ;  /* 0x00000001ff0d7819 */ /* 0x000fe400000116b1 */
[--C-:B------:R-:W-:Y:S02]  /*b7e0*/  LOP3.LUT R3, R3, 0x20, R2.reuse, 0xf8, !PT ;  /* 0x0000002003037812 */ /* 0x100fe400078ef802 */
[----:B------:R-:W-:Y:S02]  /*b7f0*/  F2FP.F16.F32.PACK_AB R21, R21, R156 ;  /* 0x0000009c1515723e */ /* 0x000fe400000000ff */
[----:B------:R-:W-:Y:S02]  /*b800*/  LOP3.LUT R3, R3, 0x100, R2, 0xf8, !PT ;  /* 0x0000010003037812 */ /* 0x000fe400078ef802 */
[----:B------:R-:W-:Y:S02]  /*b810*/  LOP3.LUT R2, R2, 0xc0, RZ, 0xc0, !PT ;  /* 0x000000c002027812 */ /* 0x000fe400078ec0ff */
[----:B------:R-:W-:-:S02]  /*b820*/  F2FP.F16.F32.PACK_AB R22, R15, R22 ;  /* 0x000000160f16723e */ /* 0x000fc400000000ff */
[----:B------:R-:W-:Y:S02]  /*b830*/  LOP3.LUT R2, R2, 0x8, R13, 0xf8, !PT ;  /* 0x0000000802027812 */ /* 0x000fe400078ef80d */
[----:B------:R-:W-:Y:S02]  /*b840*/  SHF.L.U32 R13, R177, 0x2, RZ ;  /* 0x00000002b10d7819 */ /* 0x000fe400000006ff */
[----:B------:R-:W-:Y:S02]  /*b850*/  ISETP.GT.U32.AND P5, PT, R182, 0x3e, PT ;  /* 0x0000003eb600780c */ /* 0x000fe40003fa4070 */
[----:B------:R-:W-:-:S04]  /*b860*/  LOP3.LUT R2, R2, 0x18, R13, 0x78, !PT ;  /* 0x0000001802027812 */ /* 0x000fc800078e780d */
[----:B------:R-:W-:-:S04]  /*b870*/  LOP3.LUT R2, R3, R2, RZ, 0xfc, !PT ;  /* 0x0000000203027212 */ /* 0x000fc800078efcff */
[----:B------:R-:W-:-:S04]  /*b880*/  LEA R14, R2, UR46, 0x1 ;  /* 0x0000002e020e7c11 */ /* 0x000fc8000f8e08ff */
[----:B------:R-:W-:Y:S01]  /*b890*/  LEA R0, R18, R14, 0x1 ;  /* 0x0000000e12007211 */ /* 0x000fe200078e08ff */
[----:B------:R1:W-:Y:S04]  /*b8a0*/  STSM.16.M88.4 [R14+0x200], R152 ;  /* 0x000200980e007844 */ /* 0x0003e80000000200 */
[----:B------:R1:W-:Y:S01]  /*b8b0*/  STSM.16.M88.4 [R0+0x200], R20 ;  /* 0x0002001400007844 */ /* 0x0003e20000000200 */
[----:B------:R-:W-:Y:S01]  /*b8c0*/  @!PT LDS RZ, [RZ] ;  /* 0x00000000fffff984 */ /* 0x000fe20000000800 */
[----:B------:R-:W-:Y:S01]  /*b8d0*/  @!PT LDS RZ, [RZ] ;  /* 0x00000000fffff984 */ /* 0x000fe20000000800 */
[----:B------:R-:W-:Y:S01]  /*b8e0*/  @!PT LDS RZ, [RZ] ;  /* 0x00000000fffff984 */ /* 0x000fe20000000800 */
[----:B------:R-:W-:Y:S01]  /*b8f0*/  @!PT LDS RZ, [RZ] ;  /* 0x00000000fffff984 */ /* 0x000fe20000000800 */
[----:B------:R2:W-:Y:S06]  /*b900*/  MEMBAR.ALL.CTA ;  /* 0x0000000000007992 */ /* 0x0005ec0000008000 */
[----:B--2---:R-:W2:Y:S02]  /*b910*/  FENCE.VIEW.ASYNC.S ;  /* 0x00000000000073c6 */ /* 0x004ea40000000000 */
[----:B--2---:R-:W-:Y:S06]  /*b920*/  BAR.SYNC.DEFER_BLOCKING 0x1, 0x100 ;  /* 0x0044000000007b1d */ /* 0x004fec0000010000 */
[----:B------:R-:W-:Y:S05]  /*b930*/  @P5 BRA `(.L_x_99) ;  /* 0x0000000000185947 */ /* 0x000fea0003800000 */
[----:B------:R-:W-:Y:S02]  /*b940*/  UIADD3 UR4, UP0, UR38, 0x4f0, URZ ;  /* 0x000004f026047890 */ /* 0x000fe4000ff1e03f */
[----:B------:R-:W-:Y:S02]  /*b950*/  UIADD3 UR48, UR46, 0x200, URZ ;  /* 0x000002002e307890 */ /* 0x000fe4000fffe03f */
[----:B------:R-:W-:-:S09]  /*b960*/  UIADD3.X UR5, URZ, UR39, URZ, UP0, !UPT ;  /* 0x000000273f057290 */ /* 0x000fd200087fe43f */
[----:B------:R2:W-:Y:S01]  /*b970*/  UTMASTG.3D [UR48], [UR4] ;  /* 0x00000030040073b5 */ /* 0x0005e20008010000 */
[----:B------:R0:W-:Y:S01]  /*b980*/  UTMACMDFLUSH ;  /* 0x00000000000079b7 */ /* 0x0001e20000000000 */
[----:B--2---:R-:W-:-:S04]  /*b990*/  DEPBAR.LE SB0, 0x1 ;  /* 0x000080400000791a */ /* 0x004fc80000000000 */
.L_x_99:
[----:B------:R-:W-:Y:S05]  /*b9a0*/  BSYNC B0 ;  /* 0x0000000000007941 */ /* 0x000fea0003800000 */
.L_x_98:
[----:B------:R-:W-:Y:S01]  /*b9b0*/  BAR.SYNC.DEFER_BLOCKING 0x1, 0x100 ;  /* 0x0044000000007b1d */ /* 0x000fe20000010000 */
[----:B------:R-:W-:Y:S02]  /*b9c0*/  ISETP.NE.AND P2, PT, RZ, UR40, PT ;  /* 0x00000028ff007c0c */ /* 0x000fe4000bf45270 */
[----:B------:R-:W-:-:S04]  /*b9d0*/  IADD3 R15, R14, 0x200, RZ ;  /* 0x000002000e0f7810 */ /* 0x000fc80007ffe0ff */
[----:B------:R-:W-:-:S07]  /*b9e0*/  LEA R169, R18, R15, 0x1 ;  /* 0x0000000f12a97211 */ /* 0x000fce00078e08ff */
[----:B------:R-:W-:Y:S05]  /*b9f0*/  @!P2 BRA `(.L_x_100) ;  /* 0x000000000038a947 */ /* 0x000fea0003800000 */
[----:B------:R-:W-:Y:S04]  /*ba00*/  BSSY B0, `(.L_x_101) ;  /* 0x000000a000007945 */ /* 0x000fe80003800000 */
[----:B------:R-:W-:Y:S05]  /*ba10*/  @P0 BRA `(.L_x_102) ;  /* 0x0000000000200947 */ /* 0x000fea0003800000 */
[----:B------:R-:W-:-:S06]  /*ba20*/  UISETP.NE.AND UP0, UPT, UR43, 0x3, UPT ;  /* 0x000000032b00788c */ /* 0x000fcc000bf05270 */
[----:B------:R-:W-:-:S13]  /*ba30*/  PLOP3.LUT P2, PT, PT, PT, UP0, 0x80, 0x0 ;  /* 0x000000000000781c */ /* 0x000fda0003f4f008 */
[----:B------:R-:W-:Y:S05]  /*ba40*/  @!P2 BRA `(.L_x_103) ;  /* 0x000000000004a947 */ /* 0x000fea0003800000 */
[----:B------:R-:W-:Y:S01]  /*ba50*/  BPT.TRAP 0x1 ;  /* 0x000000040000795c */ /* 0x000fe20000300000 */
.L_x_103:
[----:B------:R-:W-:-:S04]  /*ba60*/  ULEA UR4, UR36, UR46, 0x3 ;  /* 0x0000002e24047291 */ /* 0x000fc8000f8e183f */
[----:B------:R-:W-:-:S04]  /*ba70*/  UIADD3 UR4, UR4, 0x50, URZ ;  /* 0x0000005004047890 */ /* 0x000fc8000fffe03f */
[----:B------:R-:W-:-:S09]  /*ba80*/  UPRMT UR4, UR47, 0x654, UR4 ;  /* 0x000006542f047896 */ /* 0x000fd20008000004 */
[----:B------:R-:W-:Y:S03]  /*ba90*/  SYNCS.ARRIVE.TRANS64.RED.A1T0 RZ, [UR4], RZ ;  /* 0x000000ffffff79a7 */ /* 0x000fe60008100404 */
.L_x_102:
[----:B------:R-:W-:Y:S05]  /*baa0*/  BSYNC B0 ;  /* 0x0000000000007941 */ /* 0x000fea0003800000 */
.L_x_101:
[----:B------:R-:W-:-:S04]  /*bab0*/  UIADD3 UR36, UR36, 0x1, URZ ;  /* 0x0000000124247890 */ /* 0x000fc8000fffe03f */
[----:B------:R-:W-:-:S04]  /*bac0*/  UISETP.NE.AND UP0, UPT, UR36, 0x4, UPT ;  /* 0x000000042400788c */ /* 0x000fc8000bf05270 */
[----:B------:R-:W-:-:S12]  /*bad0*/  USEL UR36, UR36, URZ, UP0 ;  /* 0x0000003f24247287 */ /* 0x000fd80008000000 */
.L_x_100:
[----:B------:R-:W-:Y:S04]  /*bae0*/  BSSY B0, `(.L_x_104) ;  /* 0x0000012000007945 */ /* 0x000fe80003800000 */
[----:B------:R-:W-:Y:S05]  /*baf0*/  @P0 BRA `(.L_x_105) ;  /* 0x0000000000400947 */ /* 0x000fea0003800000 */
[----:B------:R-:W-:-:S06]  /*bb00*/  UISETP.NE.AND UP0, UPT, UR43, 0x3, UPT ;  /* 0x000000032b00788c */ /* 0x000fcc000bf05270 */
[----:B------:R-:W-:-:S13]  /*bb10*/  PLOP3.LUT P2, PT, PT, PT, UP0, 0x80, 0x0 ;  /* 0x000000000000781c */ /* 0x000fda0003f4f008 */
[----:B------:R-:W-:Y:S05]  /*bb20*/  @!P2 BRA `(.L_x_106) ;  /* 0x000000000004a947 */ /* 0x000fea0003800000 */
[----:B------:R-:W-:Y:S01]  /*bb30*/  BPT.TRAP 0x1 ;  /* 0x000000040000795c */ /* 0x000fe20000300000 */
.L_x_106:
[----:B-1----:R-:W-:Y:S01]  /*bb40*/  LEA R0, R12, UR46, 0x3 ;  /* 0x0000002e0c007c11 */ /* 0x002fe2000f8e18ff */
[----:B------:R-:W-:Y:S01]  /*bb50*/  BSSY B1, `(.L_x_107) ;  /* 0x0000004000017945 */ /* 0x000fe20003800000 */
[----:B------:R-:W-:-:S04]  /*bb60*/  SHF.L.U32 R2, RZ, 0x1f, RZ ;  /* 0x0000001fff027819 */ /* 0x000fc800000006ff */
[----:B------:R-:W1:Y:S02]  /*bb70*/  SYNCS.PHASECHK.TRANS64.TRYWAIT P2, [R0+URZ+0x30], R2 ;  /* 0x00003002000075a7 */ /* 0x000e64000804017f */
[----:B-1----:R-:W-:Y:S05]  /*bb80*/  @!P2 BRA `(.L_x_108) ;  /* 0x00000220003ca947 */ /* 0x002fea0003800000 */
.L_x_1123:
[----:B------:R-:W-:Y:S05]  /*bb90*/  BSYNC B1 ;  /* 0x0000000000017941 */ /* 0x000fea0003800000 */
.L_x_107:
[C---:B-1----:R-:W-:Y:S01]  /*bba0*/  @!P1 LEA R0, R12.reuse, R15, 0xd ;  /* 0x0000000f0c009211 */ /* 0x042fe200078e68ff */
[----:B------:R-:W-:Y:S05]  /*bbb0*/  @!P1 WARPSYNC.ALL ;  /* 0x0000000000009948 */ /* 0x000fea0003800000 */
[----:B------:R1:W2:Y:S01]  /*bbc0*/  @!P1 LDSM.16.M88.4 R8, [R0] ;  /* 0x000000000008983b */ /* 0x0002a20000000200 */
[----:B------:R-:W-:Y:S02]  /*bbd0*/  IADD3 R12, R12, 0x1, RZ ;  /* 0x000000010c0c7810 */ /* 0x000fe40007ffe0ff */
[----:B-1----:R-:W-:-:S05]  /*bbe0*/  @!P1 LEA R0, R18, R0, 0x1 ;  /* 0x0000000012009211 */ /* 0x002fca00078e08ff */
[----:B------:R3:W4:Y:S02]  /*bbf0*/  @!P1 LDSM.16.M88.4 R4, [R0] ;  /* 0x000000000004983b */ /* 0x0007240000000200 */
.L_x_105:
[----:B------:R-:W-:Y:S05]  /*bc00*/  BSYNC B0 ;  /* 0x0000000000007941 */ /* 0x000fea0003800000 */
.L_x_104:
[--C-:B--2---:R-:W-:Y:S02]  /*bc10*/  HADD2.F32 R167, -RZ, R8.reuse.H0_H0 ;  /* 0x20000008ffa77230 */ /* 0x104fe40000004100 */
[C---:B------:R-:W-:Y:S01]  /*bc20*/  FMUL R24, R17.reuse, R24 ;  /* 0x0000001811187220 */ /* 0x040fe20000400000 */
[----:B------:R-:W-:Y:S02]  /*bc30*/  HADD2.F32 R166, -RZ, R8.H1_H1 ;  /* 0x30000008ffa67230 */ /* 0x000fe40000004100 */
[----:B------:R-:W-:Y:S01]  /*bc40*/  FMUL R25, R17, R25 ;  /* 0x0000001911197220 */ /* 0x000fe20000400000 */
[----:B------:R-:W-:Y:S01]  /*bc50*/  MOV R168, 0x3bbb989d ;  /* 0x3bbb989d00a87802 */ /* 0x000fe20000000f00 */
[C---:B------:R-:W-:Y:S01]  /*bc60*/  FFMA R167, R16.reuse, R167, R24 ;  /* 0x000000a710a77223 */ /* 0x040fe20000000018 */
[----:B------:R-:W-:Y:S01]  /*bc70*/  MOV R170, 0x437c0000 ;  /* 0x437c000000aa7802 */ /* 0x000fe20000000f00 */
[----:B------:R-:W-:Y:S01]  /*bc80*/  FFMA R166, R16, R166, R25 ;  /* 0x000000a610a67223 */ /* 0x000fe20000000019 */
[----:B------:R-:W-:-:S02]  /*bc90*/  HADD2.F32 R164, -RZ, R9.H1_H1 ;  /* 0x30000009ffa47230 */ /* 0x000fc40000004100 */
[-C--:B-1-3--:R-:W-:Y:S01]  /*bca0*/  FFMA.SAT R0, -R167, R168.reuse, 0.5 ;  /* 0x3f000000a7007423 */ /* 0x08afe200000021a8 */
[----:B------:R-:W-:Y:S01]  /*bcb0*/  FMUL R27, R17, R27 ;  /* 0x0000001b111b7220 */ /* 0x000fe20000400000 */
[----:B------:R-:W-:Y:S01]  /*bcc0*/  FFMA.SAT R13, -R166, R168, 0.5 ;  /* 0x3f000000a60d7423 */ /* 0x000fe200000021a8 */
[----:B------:R-:W-:Y:S02]  /*bcd0*/  HADD2.F32 R165, -RZ, R9.H0_H0 ;  /* 0x20000009ffa57230 */ /* 0x000fe40000004100 */
[----:B------:R-:W-:Y:S01]  /*bce0*/  FFMA.RM R0, R0, R170, 12582913 ;  /* 0x4b40000100007423 */ /* 0x000fe200000040aa */
[----:B------:R-:W-:Y:S01]  /*bcf0*/  FFMA R164, R16, R164, R27 ;  /* 0x000000a410a47223 */ /* 0x000fe2000000001b */
[----:B------:R-:W-:Y:S01]  /*bd00*/  FFMA.RM R13, R13, R170, 12582913 ;  /* 0x4b4000010d0d7423 */ /* 0x000fe200000040aa */
[----:B------:R-:W-:Y:S01]  /*bd10*/  FMUL R26, R17, R26 ;  /* 0x0000001a111a7220 */ /* 0x000fe20000400000 */
[----:B------:R-:W-:Y:S01]  /*bd20*/  FADD R3, R0, -12583039 ;  /* 0xcb40007f00037421 */ /* 0x000fe20000000000 */
[----:B------:R-:W-:-:S02]  /*bd30*/  HADD2.F32 R160, -RZ, R10.H0_H0 ;  /* 0x2000000affa07230 */ /* 0x000fc40000004100 */
[----:B------:R-:W-:Y:S01]  /*bd40*/  FADD R2, R13, -12583039 ;  /* 0xcb40007f0d027421 */ /* 0x000fe20000000000 */
[----:B------:R-:W-:Y:S01]  /*bd50*/  FFMA R165, R16, R165, R26 ;  /* 0x000000a510a57223 */ /* 0x000fe2000000001a */
[----:B------:R-:W-:Y:S01]  /*bd60*/  FFMA R20, -R167, 1.4426950216293334961, -R3 ;  /* 0x3fb8aa3ba7147823 */ /* 0x000fe20000000903 */
[----:B------:R-:W-:Y:S01]  /*bd70*/  FMUL R28, R17, R28 ;  /* 0x0000001c111c7220 */ /* 0x000fe20000400000 */
[C---:B------:R-:W-:Y:S01]  /*bd80*/  FFMA R21, -R166.reuse, 1.4426950216293334961, -R2 ;  /* 0x3fb8aa3ba6157823 */ /* 0x040fe20000000902 */
[----:B------:R-:W-:Y:S01]  /*bd90*/  FFMA.SAT R3, -R165, R168, 0.5 ;  /* 0x3f000000a5037423 */ /* 0x000fe200000021a8 */
[----:B------:R-:W-:Y:S01]  /*bda0*/  FFMA R2, -R167, 1.925963033500011079e-08, R20 ;  /* 0x32a57060a7027823 */ /* 0x000fe20000000114 */
[----:B------:R-:W-:Y:S02]  /*bdb0*/  HADD2.F32 R159, -RZ, R10.H1_H1 ;  /* 0x3000000aff9f7230 */ /* 0x000fe40000004100 */
[----:B------:R-:W-:Y:S01]  /*bdc0*/  FFMA R20, -R166, 1.925963033500011079e-08, R21 ;  /* 0x32a57060a6147823 */ /* 0x000fe20000000115 */
[----:B------:R-:W-:Y:S01]  /*bdd0*/  FFMA.RM R3, R3, R170, 12582913 ;  /* 0x4b40000103037423 */ /* 0x000fe200000040aa */
[----:B------:R1:W2:Y:S01]  /*bde0*/  MUFU.EX2 R22, R2 ;  /* 0x0000000200167308 */ /* 0x0002a20000000800 */
[----:B------:R-:W-:Y:S01]  /*bdf0*/  FMUL R29, R17, R29 ;  /* 0x0000001d111d7220 */ /* 0x000fe20000400000 */
[C---:B------:R-:W-:Y:S01]  /*be00*/  FFMA R160, R16.reuse, R160, R28 ;  /* 0x000000a010a07223 */ /* 0x040fe2000000001c */
[C---:B------:R-:W-:Y:S01]  /*be10*/  FADD R21, R3.reuse, -12583039 ;  /* 0xcb40007f03157421 */ /* 0x040fe20000000000 */
[----:B------:R-:W-:Y:S01]  /*be20*/  SHF.L.U32 R162, R3, 0x17, RZ ;  /* 0x0000001703a27819 */ /* 0x000fe200000006ff */
[----:B------:R-:W-:Y:S01]  /*be30*/  FFMA R159, R16, R159, R29 ;  /* 0x0000009f109f7223 */ /* 0x000fe2000000001d */
[----:B------:R-:W-:Y:S01]  /*be40*/  SHF.L.U32 R163, R13, 0x17, RZ ;  /* 0x000000170da37819 */ /* 0x000fe200000006ff */
[C---:B------:R-:W-:Y:S01]  /*be50*/  FFMA R21, -R165.reuse, 1.4426950216293334961, -R21 ;  /* 0x3fb8aa3ba5157823 */ /* 0x040fe20000000915 */
[----:B------:R3:W5:Y:S01]  /*be60*/  MUFU.EX2 R23, R20 ;  /* 0x0000001400177308 */ /* 0x0007620000000800 */
[----:B-1----:R-:W-:Y:S01]  /*be70*/  FFMA.SAT R2, -R164, R168, 0.5 ;  /* 0x3f000000a4027423 */ /* 0x002fe200000021a8 */
[----:B------:R-:W-:Y:S01]  /*be80*/  SHF.L.U32 R0, R0, 0x17, RZ ;  /* 0x0000001700007819 */ /* 0x000fe200000006ff */
[----:B------:R-:W-:Y:S01]  /*be90*/  FFMA R21, -R165, 1.925963033500011079e-08, R21 ;  /* 0x32a57060a5157823 */ /* 0x000fe20000000115 */
[----:B------:R-:W-:-:S02]  /*bea0*/  HADD2.F32 R157, -RZ, R11.H1_H1 ;  /* 0x3000000bff9d7230 */ /* 0x000fc40000004100 */
[----:B------:R-:W-:Y:S01]  /*beb0*/  FFMA.RM R2, R2, R170, 12582913 ;  /* 0x4b40000102027423 */ /* 0x000fe200000040aa */
[C---:B------:R-:W-:Y:S01]  /*bec0*/  FMUL R31, R17.reuse, R31 ;  /* 0x0000001f111f7220 */ /* 0x040fe20000400000 */
[----:B------:R-:W-:Y:S02]  /*bed0*/  HADD2.F32 R158, -RZ, R11.H0_H0 ;  /* 0x2000000bff9e7230 */ /* 0x000fe40000004100 */
[----:B------:R-:W-:Y:S01]  /*bee0*/  FMUL R30, R17, R30 ;  /* 0x0000001e111e7220 */ /* 0x000fe20000400000 */
[C---:B---3--:R-:W-:Y:S01]  /*bef0*/  FADD R20, R2.reuse, -12583039 ;  /* 0xcb40007f02147421 */ /* 0x048fe20000000000 */
[----:B------:R-:W1:Y:S01]  /*bf00*/  MUFU.EX2 R21, R21 ;  /* 0x0000001500157308 */ /* 0x000e620000000800 */
[----:B------:R-:W-:Y:S01]  /*bf10*/  SHF.L.U32 R161, R2, 0x17, RZ ;  /* 0x0000001702a17819 */ /* 0x000fe200000006ff */
[----:B------:R-:W-:Y:S01]  /*bf20*/  FFMA.SAT R2, -R160, R168, 0.5 ;  /* 0x3f000000a0027423 */ /* 0x000fe200000021a8 */
[----:B------:R-:W-:Y:S01]  /*bf30*/  FFMA R20, -R164, 1.4426950216293334961, -R20 ;  /* 0x3fb8aa3ba4147823 */ /* 0x000fe20000000914 */
[----:B--2---:R-:W-:Y:S01]  /*bf40*/  FFMA R0, R0, R22, 1 ;  /* 0x3f80000000007423 */ /* 0x004fe20000000016 */
[----:B------:R-:W-:Y:S01]  /*bf50*/  FFMA R157, R16, R157, R31 ;  /* 0x0000009d109d7223 */ /* 0x000fe2000000001f */
[----:B------:R-:W-:Y:S01]  /*bf60*/  FFMA.RM R2, R2, R170, 12582913 ;  /* 0x4b40000102027423 */ /* 0x000fe200000040aa */
[----:B------:R-:W-:Y:S01]  /*bf70*/  FFMA R20, -R164, 1.925963033500011079e-08, R20 ;  /* 0x32a57060a4147823 */ /* 0x000fe20000000114 */
[----:B-----5:R-:W-:Y:S01]  /*bf80*/  FFMA R163, R163, R23, 1 ;  /* 0x3f800000a3a37423 */ /* 0x020fe20000000017 */
[----:B----4-:R-:W-:-:S02]  /*bf90*/  HADD2.F32 R152, -RZ, R4.H0_H0 ;  /* 0x20000004ff987230 */ /* 0x010fc40000004100 */
[C---:B------:R-:W-:Y:S01]  /*bfa0*/  FADD R13, R2.reuse, -12583039 ;  /* 0xcb40007f020d7421 */ /* 0x040fe20000000000 */
[C---:B------:R-:W-:Y:S01]  /*bfb0*/  FMUL R32, R17.reuse, R32 ;  /* 0x0000002011207220 */ /* 0x040fe20000400000 */
[----:B------:R-:W-:Y:S01]  /*bfc0*/  SHF.L.U32 R156, R2, 0x17, RZ ;  /* 0x00000017029c7819 */ /* 0x000fe200000006ff */
[----:B------:R-:W2:Y:S01]  /*bfd0*/  MUFU.EX2 R20, R20 ;  /* 0x0000001400147308 */ /* 0x000ea20000000800 */
[----:B------:R-:W-:Y:S01]  /*bfe0*/  FFMA R158, R16, R158, R30 ;  /* 0x0000009e109e7223 */ /* 0x000fe2000000001e */
[----:B------:R-:W-:Y:S01]  /*bff0*/  FMUL R2, R17, R33 ;  /* 0x0000002111027220 */ /* 0x000fe20000400000 */
[----:B------:R-:W-:Y:S02]  /*c000*/  HADD2.F32 R33, -RZ, R4.H1_H1 ;  /* 0x30000004ff217230 */ /* 0x000fe40000004100 */
[----:B-1----:R-:W-:Y:S01]  /*c010*/  FFMA R162, R162, R21, 1 ;  /* 0x3f800000a2a27423 */ /* 0x002fe20000000015 */
[----:B------:R-:W-:Y:S01]  /*c020*/  FFMA R21, -R160, 1.4426950216293334961, -R13 ;  /* 0x3fb8aa3ba0157823 */ /* 0x000fe2000000090d */
[----:B------:R-:W-:Y:S01]  /*c030*/  FFMA R152, R16, R152, R32 ;  /* 0x0000009810987223 */ /* 0x000fe20000000020 */
[----:B------:R-:W-:Y:S01]  /*c040*/  FFMA.SAT R13, -R158, R168, 0.5 ;  /* 0x3f0000009e0d7423 */ /* 0x000fe200000021a8 */
[----:B------:R-:W-:Y:S01]  /*c050*/  FFMA R33, R16, R33, R2 ;  /* 0x0000002110217223 */ /* 0x000fe20000000002 */
[----:B------:R-:W-:-:S02]  /*c060*/  HADD2.F32 R30, -RZ, R5.H0_H0 ;  /* 0x20000005ff1e7230 */ /* 0x000fc40000004100 */
[----:B------:R-:W-:Y:S01]  /*c070*/  FMUL R34, R17, R34 ;  /* 0x0000002211227220 */ /* 0x000fe20000400000 */
[----:B------:R-:W-:Y:S01]  /*c080*/  FFMA.RM R13, R13, R170, 12582913 ;  /* 0x4b4000010d0d7423 */ /* 0x000fe200000040aa */
[----:B------:R-:W-:Y:S01]  /*c090*/  FFMA.SAT R2, -R33, R168, 0.5 ;  /* 0x3f00000021027423 */ /* 0x000fe200000021a8 */
[----:B------:R-:W-:Y:S02]  /*c0a0*/  HADD2.F32 R28, -RZ, R5.H1_H1 ;  /* 0x30000005ff1c7230 */ /* 0x000fe40000004100 */
[----:B------:R-:W-:Y:S01]  /*c0b0*/  FFMA R30, R16, R30, R34 ;  /* 0x0000001e101e7223 */ /* 0x000fe20000000022 */
[----:B------:R-:W-:Y:S01]  /*c0c0*/  FMUL R35, R17, R35 ;  /* 0x0000002311237220 */ /* 0x000fe20000400000 */
[----:B------:R-:W-:Y:S01]  /*c0d0*/  SHF.L.U32 R154, R13, 0x17, RZ ;  /* 0x000000170d9a7819 */ /* 0x000fe200000006ff */
[----:B--2---:R-:W-:Y:S01]  /*c0e0*/  FFMA R161, R161, R20, 1 ;  /* 0x3f800000a1a17423 */ /* 0x004fe20000000014 */
[----:B------:R-:W-:Y:S01]  /*c0f0*/  FFMA.SAT R20, -R159, R168, 0.5 ;  /* 0x3f0000009f147423 */ /* 0x000fe200000021a8 */
[----:B------:R-:W-:Y:S01]  /*c100*/  FFMA.RM R2, R2, R170, 12582913 ;  /* 0x4b40000102027423 */ /* 0x000fe200000040aa */
[----:B------:R-:W-:Y:S01]  /*c110*/  FFMA R28, R16, R28, R35 ;  /* 0x0000001c101c7223 */ /* 0x000fe20000000023 */
[----:B------:R-:W-:-:S02]  /*c120*/  HADD2.F32 R26, -RZ, R6.H0_H0 ;  /* 0x20000006ff1a7230 */ /* 0x000fc40000004100 */
[----:B------:R-:W-:Y:S01]  /*c130*/  FFMA.RM R20, R20, R170, 12582913 ;  /* 0x4b40000114147423 */ /* 0x000fe200000040aa */
[C---:B------:R-:W-:Y:S01]  /*c140*/  FMUL R36, R17.reuse, R36 ;  /* 0x0000002411247220 */ /* 0x040fe20000400000 */
[----:B------:R-:W-:Y:S01]  /*c150*/  SHF.L.U32 R31, R2, 0x17, RZ ;  /* 0x00000017021f7819 */ /* 0x000fe200000006ff */
[----:B------:R-:W-:Y:S02]  /*c160*/  HADD2.F32 R25, -RZ, R6.H1_H1 ;  /* 0x30000006ff197230 */ /* 0x000fe40000004100 */
[C---:B------:R-:W-:Y:S01]  /*c170*/  FADD R3, R20.reuse, -12583039 ;  /* 0xcb40007f14037421 */ /* 0x040fe20000000000 */
[----:B------:R-:W-:Y:S01]  /*c180*/  SHF.L.U32 R155, R20, 0x17, RZ ;  /* 0x00000017149b7819 */ /* 0x000fe200000006ff */
[----:B------:R-:W-:Y:S01]  /*c190*/  FFMA R26, R16, R26, R36 ;  /* 0x0000001a101a7223 */ /* 0x000fe20000000024 */
[----:B------:R-:W-:Y:S01]  /*c1a0*/  FMUL R37, R17, R37 ;  /* 0x0000002511257220 */ /* 0x000fe20000400000 */
[----:B------:R-:W-:Y:S01]  /*c1b0*/  FFMA R22, -R159, 1.4426950216293334961, -R3 ;  /* 0x3fb8aa3b9f167823 */ /* 0x000fe20000000903 */
[----:B------:R-:W-:Y:S01]  /*c1c0*/  FFMA R3, -R160, 1.925963033500011079e-08, R21 ;  /* 0x32a57060a0037823 */ /* 0x000fe20000000115 */
[----:B------:R-:W-:-:S02]  /*c1d0*/  HADD2.F32 R29, -RZ, R7.H0_H0 ;  /* 0x20000007ff1d7230 */ /* 0x000fc40000004100 */
[----:B------:R-:W-:Y:S01]  /*c1e0*/  FFMA R25, R16, R25, R37 ;  /* 0x0000001910197223 */ /* 0x000fe20000000025 */
[----:B------:R-:W-:Y:S01]  /*c1f0*/  FFMA R21, -R159, 1.925963033500011079e-08, R22 ;  /* 0x32a570609f157823 */ /* 0x000fe20000000116 */
[----:B------:R1:W2:Y:S01]  /*c200*/  MUFU.EX2 R23, R3 ;  /* 0x0000000300177308 */ /* 0x0002a20000000800 */
[----:B------:R-:W-:Y:S01]  /*c210*/  FADD R22, R13, -12583039 ;  /* 0xcb40007f0d167421 */ /* 0x000fe20000000000 */
[C---:B------:R-:W-:Y:S01]  /*c220*/  FMUL R38, R17.reuse, R38 ;  /* 0x0000002611267220 */ /* 0x040fe20000400000 */
[----:B------:R-:W-:Y:S02]  /*c230*/  HADD2.F32 R27, -RZ, R7.H1_H1 ;  /* 0x30000007ff1b7230 */ /* 0x000fe40000004100 */
[----:B------:R-:W-:Y:S01]  /*c240*/  FMUL R39, R17, R39 ;  /* 0x0000002711277220 */ /* 0x000fe20000400000 */
[----:B------:R-:W-:Y:S01]  /*c250*/  FFMA R22, -R158, 1.4426950216293334961, -R22 ;  /* 0x3fb8aa3b9e167823 */ /* 0x000fe20000000916 */
[----:B------:R-:W-:Y:S01]  /*c260*/  FFMA R29, R16, R29, R38 ;  /* 0x0000001d101d7223 */ /* 0x000fe20000000026 */
[----:B------:R-:W-:Y:S01]  /*c270*/  BSSY B1, `(.L_x_109) ;  /* 0x0000059000017945 */ /* 0x000fe20003800000 */
[----:B------:R3:W4:Y:S01]  /*c280*/  MUFU.EX2 R24, R21 ;  /* 0x0000001500187308 */ /* 0x0007220000000800 */
[----:B-1----:R-:W-:Y:S01]  /*c290*/  FFMA.SAT R3, -R157, R168, 0.5 ;  /* 0x3f0000009d037423 */ /* 0x002fe200000021a8 */
[----:B------:R-:W-:Y:S01]  /*c2a0*/  FFMA R22, -R158, 1.925963033500011079e-08, R22 ;  /* 0x32a570609e167823 */ /* 0x000fe20000000116 */
[----:B------:R-:W-:-:S02]  /*c2b0*/  FFMA R27, R16, R27, R39 ;  /* 0x0000001b101b7223 */ /* 0x000fc40000000027 */
[----:B------:R-:W-:-:S03]  /*c2c0*/  FFMA.RM R3, R3, R170, 12582913 ;  /* 0x4b40000103037423 */ /* 0x000fc600000040aa */
[----:B------:R-:W1:Y:S01]  /*c2d0*/  MUFU.EX2 R22, R22 ;  /* 0x0000001600167308 */ /* 0x000e620000000800 */
[C---:B---3--:R-:W-:Y:S01]  /*c2e0*/  FADD R21, R3.reuse, -12583039 ;  /* 0xcb40007f03157421 */ /* 0x048fe20000000000 */
[----:B------:R-:W-:Y:S01]  /*c2f0*/  SHF.L.U32 R153, R3, 0x17, RZ ;  /* 0x0000001703997819 */ /* 0x000fe200000006ff */
[----:B------:R-:W-:Y:S01]  /*c300*/  FFMA.SAT R3, -R152, R168, 0.5 ;  /* 0x3f00000098037423 */ /* 0x000fe200000021a8 */
[----:B--2---:R-:W-:Y:S01]  /*c310*/  FFMA R156, R156, R23, 1 ;  /* 0x3f8000009c9c7423 */ /* 0x004fe20000000017 */
[----:B------:R-:W-:Y:S02]  /*c320*/  FFMA R21, -R157, 1.4426950216293334961, -R21 ;  /* 0x3fb8aa3b9d157823 */ /* 0x000fe40000000915 */
[----:B------:R-:W-:Y:S01]  /*c330*/  FFMA.RM R3, R3, R170, 12582913 ;  /* 0x4b40000103037423 */ /* 0x000fe200000040aa */
[----:B----4-:R-:W-:Y:S01]  /*c340*/  FFMA R155, R155, R24, 1 ;  /* 0x3f8000009b9b7423 */ /* 0x010fe20000000018 */
[----:B------:R-:W-:Y:S02]  /*c350*/  FFMA R21, -R157, 1.925963033500011079e-08, R21 ;  /* 0x32a570609d157823 */ /* 0x000fe40000000115 */
[C---:B------:R-:W-:Y:S01]  /*c360*/  FADD R13, R3.reuse, -12583039 ;  /* 0xcb40007f030d7421 */ /* 0x040fe20000000000 */
[----:B------:R-:W-:-:S03]  /*c370*/  SHF.L.U32 R32, R3, 0x17, RZ ;  /* 0x0000001703207819 */ /* 0x000fc600000006ff */
[----:B------:R-:W-:Y:S01]  /*c380*/  FFMA R20, -R152, 1.4426950216293334961, -R13 ;  /* 0x3fb8aa3b98147823 */ /* 0x000fe2000000090d */
[----:B------:R-:W-:Y:S01]  /*c390*/  FADD R13, R2, -12583039 ;  /* 0xcb40007f020d7421 */ /* 0x000fe20000000000 */
[----:B------:R-:W-:Y:S01]  /*c3a0*/  FFMA.SAT R2, -R30, R168, 0.5 ;  /* 0x3f0000001e027423 */ /* 0x000fe200000021a8 */
[----:B-1----:R-:W-:Y:S01]  /*c3b0*/  FFMA R154, R154, R22, 1 ;  /* 0x3f8000009a9a7423 */ /* 0x002fe20000000016 */
[----:B------:R-:W1:Y:S01]  /*c3c0*/  MUFU.EX2 R21, R21 ;  /* 0x0000001500157308 */ /* 0x000e620000000800 */
[C---:B------:R-:W-:Y:S01]  /*c3d0*/  FFMA R13, -R33.reuse, 1.4426950216293334961, -R13 ;  /* 0x3fb8aa3b210d7823 */ /* 0x040fe2000000090d */
[----:B------:R-:W-:Y:S01]  /*c3e0*/  FFMA.RM R2, R2, R170, 12582913 ;  /* 0x4b40000102027423 */ /* 0x000fe200000040aa */
[----:B------:R-:W-:Y:S02]  /*c3f0*/  FFMA R20, -R152, 1.925963033500011079e-08, R20 ;  /* 0x32a5706098147823 */ /* 0x000fe40000000114 */
[----:B------:R-:W-:Y:S01]  /*c400*/  FFMA R13, -R33, 1.925963033500011079e-08, R13 ;  /* 0x32a57060210d7823 */ /* 0x000fe2000000010d */
[C---:B------:R-:W-:Y:S01]  /*c410*/  FADD R3, R2.reuse, -12583039 ;  /* 0xcb40007f02037421 */ /* 0x040fe20000000000 */
[----:B------:R-:W-:Y:S01]  /*c420*/  SHF.L.U32 R24, R2, 0x17, RZ ;  /* 0x0000001702187819 */ /* 0x000fe200000006ff */
[----:B------:R-:W-:Y:S01]  /*c430*/  FFMA.SAT R2, -R28, R168, 0.5 ;  /* 0x3f0000001c027423 */ /* 0x000fe200000021a8 */
[----:B------:R-:W2:Y:S01]  /*c440*/  MUFU.EX2 R20, R20 ;  /* 0x0000001400147308 */ /* 0x000ea20000000800 */
[----:B------:R-:W-:-:S02]  /*c450*/  FFMA R3, -R30, 1.4426950216293334961, -R3 ;  /* 0x3fb8aa3b1e037823 */ /* 0x000fc40000000903 */
[----:B------:R-:W-:Y:S02]  /*c460*/  FFMA.RM R2, R2, R170, 12582913 ;  /* 0x4b40000102027423 */ /* 0x000fe400000040aa */
[----:B------:R-:W-:-:S03]  /*c470*/  FFMA R3, -R30, 1.925963033500011079e-08, R3 ;  /* 0x32a570601e037823 */ /* 0x000fc60000000103 */
[----:B------:R-:W-:Y:S01]  /*c480*/  SHF.L.U32 R23, R2, 0x17, RZ ;  /* 0x0000001702177819 */ /* 0x000fe200000006ff */
[----:B------:R-:W3:Y:S01]  /*c490*/  MUFU.EX2 R13, R13 ;  /* 0x0000000d000d7308 */ /* 0x000ee20000000800 */
[----:B-1----:R-:W-:-:S07]  /*c4a0*/  FFMA R153, R153, R21, 1 ;  /* 0x3f80000099997423 */ /* 0x002fce0000000015 */
[----:B------:R-:W1:Y:S01]  /*c4b0*/  MUFU.EX2 R3, R3 ;  /* 0x0000000300037308 */ /* 0x000e620000000800 */
[----:B--2---:R-:W-:Y:S01]  /*c4c0*/  FFMA R32, R32, R20, 1 ;  /* 0x3f80000020207423 */ /* 0x004fe20000000014 */
[----:B---3--:R-:W-:Y:S01]  /*c4d0*/  FFMA R31, R31, R13, 1 ;  /* 0x3f8000001f1f7423 */ /* 0x008fe2000000000d */
[----:B-1----:R-:W-:Y:S01]  /*c4e0*/  FFMA R24, R24, R3, 1 ;  /* 0x3f80000018187423 */ /* 0x002fe20000000003 */
[----:B------:R-:W-:Y:S01]  /*c4f0*/  FADD R3, R2, -12583039 ;  /* 0xcb40007f02037421 */ /* 0x000fe20000000000 */
[----:B------:R-:W-:-:S03]  /*c500*/  FFMA.SAT R2, -R26, R168, 0.5 ;  /* 0x3f0000001a027423 */ /* 0x000fc600000021a8 */
[----:B------:R-:W-:Y:S01]  /*c510*/  FFMA R3, -R28, 1.4426950216293334961, -R3 ;  /* 0x3fb8aa3b1c037823 */ /* 0x000fe20000000903 */
[----:B------:R-:W-:-:S03]  /*c520*/  FFMA.RM R2, R2, R170, 12582913 ;  /* 0x4b40000102027423 */ /* 0x000fc600000040aa */
[----:B------:R-:W-:Y:S02]  /*c530*/  FFMA R3, -R28, 1.925963033500011079e-08, R3 ;  /* 0x32a570601c037823 */ /* 0x000fe40000000103 */
[----:B------:R-:W-:-:S04]  /*c540*/  SHF.L.U32 R22, R2, 0x17, RZ ;  /* 0x0000001702167819 */ /* 0x000fc800000006ff */
[----:B------:R-:W1:Y:S02]  /*c550*/  MUFU.EX2 R3, R3 ;  /* 0x0000000300037308 */ /* 0x000e640000000800 */
        /* <DEDUP_REMOVED lines=13> */
[----:B------:R-:W-:-:S06]  /*c630*/  FFMA R3, -R25, 1.925963033500011079e-08, R3 ;  /* 0x32a5706019037823 */ /* 0x000fcc0000000103 */
[----:B------:R-:W1:Y:S02]  /*c640*/  MUFU.EX2 R3, R3 ;  /* 0x0000000300037308 */ /* 0x000e640000000800 */
[----:B-1----:R-:W-:Y:S01]  /*c650*/  FFMA R21, R21, R3, 1 ;  /* 0x3f80000015157423 */ /* 0x002fe20000000003 */
[----:B------:R-:W-:-:S04]  /*c660*/  FFMA.SAT R3, -R29, R168, 0.5 ;  /* 0x3f0000001d037423 */ /* 0x000fc800000021a8 */
[----:B------:R-:W-:-:S04]  /*c670*/  FFMA.RM R3, R3, R170, 12582913 ;  /* 0x4b40000103037423 */ /* 0x000fc800000040aa */
[C---:B------:R-:W-:Y:S01]  /*c680*/  FADD R2, R3.reuse, -12583039 ;  /* 0xcb40007f03027421 */ /* 0x040fe20000000000 */
[----:B------:R-:W-:-:S03]  /*c690*/  SHF.L.U32 R20, R3, 0x17, RZ ;  /* 0x0000001703147819 */ /* 0x000fc600000006ff */
[----:B------:R-:W-:-:S04]  /*c6a0*/  FFMA R2, -R29, 1.4426950216293334961, -R2 ;  /* 0x3fb8aa3b1d027823 */ /* 0x000fc80000000902 */
[----:B------:R-:W-:-:S06]  /*c6b0*/  FFMA R2, -R29, 1.925963033500011079e-08, R2 ;  /* 0x32a570601d027823 */ /* 0x000fcc0000000102 */
[----:B------:R-:W1:Y:S02]  /*c6c0*/  MUFU.EX2 R2, R2 ;  /* 0x0000000200027308 */ /* 0x000e640000000800 */
[----:B-1----:R-:W-:Y:S01]  /*c6d0*/  FFMA R20, R20, R2, 1 ;  /* 0x3f80000014147423 */ /* 0x002fe20000000002 */
[C---:B------:R-:W-:Y:S01]  /*c6e0*/  FADD R2, R13.reuse, -12583039 ;  /* 0xcb40007f0d027421 */ /* 0x040fe20000000000 */
[----:B------:R-:W-:-:S03]  /*c6f0*/  SHF.L.U32 R13, R13, 0x17, RZ ;  /* 0x000000170d0d7819 */ /* 0x000fc600000006ff */
[----:B------:R-:W-:-:S04]  /*c700*/  FFMA R2, -R27, 1.4426950216293334961, -R2 ;  /* 0x3fb8aa3b1b027823 */ /* 0x000fc80000000902 */
[----:B------:R-:W-:-:S06]  /*c710*/  FFMA R2, -R27, 1.925963033500011079e-08, R2 ;  /* 0x32a570601b027823 */ /* 0x000fcc0000000102 */
[----:B------:R-:W1:Y:S02]  /*c720*/  MUFU.EX2 R2, R2 ;  /* 0x0000000200027308 */ /* 0x000e640000000800 */
[----:B-1----:R-:W-:Y:S01]  /*c730*/  FFMA R13, R13, R2, 1 ;  /* 0x3f8000000d0d7423 */ /* 0x002fe20000000002 */
[----:B------:R-:W-:-:S04]  /*c740*/  IADD3 R2, R0, 0x1800000, RZ ;  /* 0x0180000000027810 */ /* 0x000fc80007ffe0ff */
[----:B------:R-:W-:-:S04]  /*c750*/  LOP3.LUT R2, R2, 0x7f800000, RZ, 0xc0, !PT ;  /* 0x7f80000002027812 */ /* 0x000fc800078ec0ff */
[----:B------:R-:W-:-:S13]  /*c760*/  ISETP.GT.U32.AND P2, PT, R2, 0x1ffffff, PT ;  /* 0x01ffffff0200780c */ /* 0x000fda0003f44070 */
[----:B------:R-:W-:Y:S05]  /*c770*/  @P2 BRA `(.L_x_110) ;  /* 0x0000000000102947 */ /* 0x000fea0003800000 */
[----:B------:R-:W-:-:S07]  /*c780*/  MOV R2, 0xc7a0 ;  /* 0x0000c7a000027802 */ /* 0x000fce0000000f00 */
[----:B------:R-:W-:Y:S05]  /*c790*/  CALL.REL.NOINC `($__internal_0_$__cuda_sm20_rcp_rn_f32_slowpath) ;  /* 0x0000022000b47944 */ /* 0x000fea0003c00000 */
[----:B------:R-:W-:Y:S01]  /*c7a0*/  MOV R168, R0 ;  /* 0x0000000000a87202 */ /* 0x000fe20000000f00 */
[----:B------:R-:W-:Y:S06]  /*c7b0*/  BRA `(.L_x_111) ;  /* 0x0000000000107947 */ /* 0x000fec0003800000 */
.L_x_110:
[----:B------:R-:W1:Y:S02]  /*c7c0*/  MUFU.RCP R168, R0 ;  /* 0x0000000000a87308 */ /* 0x000e640000001000 */
[----:B-1----:R-:W-:-:S04]  /*c7d0*/  FFMA R0, R0, R168, -1 ;  /* 0xbf80000000007423 */ /* 0x002fc800000000a8 */
[----:B------:R-:W-:-:S04]  /*c7e0*/  FADD.FTZ R0, -R0, -RZ ;  /* 0x800000ff00007221 */ /* 0x000fc80000010100 */
[----:B------:R-:W-:-:S07]  /*c7f0*/  FFMA R168, R168, R0, R168 ;  /* 0x00000000a8a87223 */ /* 0x000fce00000000a8 */
.L_x_111:
[----:B------:R-:W-:Y:S05]  /*c800*/  BSYNC B1 ;  /* 0x0000000000017941 */ /* 0x000fea0003800000 */
.L_x_109:
        /* <DEDUP_REMOVED lines=10> */
.L_x_113:
[----:B------:R-:W1:Y:S02]  /*c8b0*/  MUFU.RCP R0, R163 ;  /* 0x000000a300007308 */ /* 0x000e640000001000 */
[----:B-1----:R-:W-:-:S04]  /*c8c0*/  FFMA R163, R163, R0, -1 ;  /* 0xbf800000a3a37423 */ /* 0x002fc80000000000 */
[----:B------:R-:W-:-:S04]  /*c8d0*/  FADD.FTZ R163, -R163, -RZ ;  /* 0x800000ffa3a37221 */ /* 0x000fc80000010100 */
[----:B------:R-:W-:-:S07]  /*c8e0*/  FFMA R163, R0, R163, R0 ;  /* 0x000000a300a37223 */ /* 0x000fce0000000000 */
.L_x_114:
[----:B------:R-:W-:Y:S05]  /*c8f0*/  BSYNC B1 ;  /* 0x0000000000017941 */ /* 0x000fea0003800000 */
.L_x_112:
        /* <DEDUP_REMOVED lines=10> */
.L_x_116:
[----:B------:R-:W1:Y:S02]  /*c9a0*/  MUFU.RCP R39, R162 ;  /* 0x000000a200277308 */ /* 0x000e640000001000 */
[----:B-1----:R-:W-:-:S04]  /*c9b0*/  FFMA R162, R162, R39, -1 ;  /* 0xbf800000a2a27423 */ /* 0x002fc80000000027 */
[----:B------:R-:W-:-:S04]  /*c9c0*/  FADD.FTZ R162, -R162, -RZ ;  /* 0x800000ffa2a27221 */ /* 0x000fc80000010100 */
[----:B------:R-:W-:-:S07]  /*c9d0*/  FFMA R39, R39, R162, R39 ;  /* 0x000000a227277223 */ /* 0x000fce0000000027 */
.L_x_117:
[----:B------:R-:W-:Y:S05]  /*c9e0*/  BSYNC B1 ;  /* 0x0000000000017941 */ /* 0x000fea0003800000 */
.L_x_115:
        /* <DEDUP_REMOVED lines=10> */
.L_x_119:
[----:B------:R-:W1:Y:S02]  /*ca90*/  MUFU.RCP R38, R161 ;  /* 0x000000a100267308 */ /* 0x000e640000001000 */
[----:B-1----:R-:W-:-:S04]  /*caa0*/  FFMA R161, R161, R38, -1 ;  /* 0xbf800000a1a17423 */ /* 0x002fc80000000026 */
[----:B------:R-:W-:-:S04]  /*cab0*/  FADD.FTZ R161, -R161, -RZ ;  /* 0x800000ffa1a17221 */ /* 0x000fc80000010100 */
[----:B------:R-:W-:-:S07]  /*cac0*/  FFMA R38, R38, R161, R38 ;  /* 0x000000a126267223 */ /* 0x000fce0000000026 */
.L_x_120:
[----:B------:R-:W-:Y:S05]  /*cad0*/  BSYNC B1 ;  /* 0x0000000000017941 */ /* 0x000fea0003800000 */
.L_x_118:
        /* <DEDUP_REMOVED lines=10> */
.L_x_122:
[----:B------:R-:W1:Y:S02]  /*cb80*/  MUFU.RCP R37, R156 ;  /* 0x0000009c00257308 */ /* 0x000e640000001000 */
[----:B-1----:R-:W-:-:S04]  /*cb90*/  FFMA R156, R156, R37, -1 ;  /* 0xbf8000009c9c7423 */ /* 0x002fc80000000025 */
[----:B------:R-:W-:-:S04]  /*cba0*/  FADD.FTZ R156, -R156, -RZ ;  /* 0x800000ff9c9c7221 */ /* 0x000fc80000010100 */
[----:B------:R-:W-:-:S07]  /*cbb0*/  FFMA R37, R37, R156, R37 ;  /* 0x0000009c25257223 */ /* 0x000fce0000000025 */
.L_x_123:
[----:B------:R-:W-:Y:S05]  /*cbc0*/  BSYNC B1 ;  /* 0x0000000000017941 */ /* 0x000fea0003800000 */
.L_x_121:
        /* <DEDUP_REMOVED lines=10> */
.L_x_125:
[----:B------:R-:W1:Y:S02]  /*cc70*/  MUFU.RCP R36, R155 ;  /* 0x0000009b00247308 */ /* 0x000e640000001000 */
[----:B-1----:R-:W-:-:S04]  /*cc80*/  FFMA R155, R155, R36, -1 ;  /* 0xbf8000009b9b7423 */ /* 0x002fc80000000024 */
[----:B------:R-:W-:-:S04]  /*cc90*/  FADD.FTZ R155, -R155, -RZ ;  /* 0x800000ff9b9b7221 */ /* 0x000fc80000010100 */
[----:B------:R-:W-:-:S07]  /*cca0*/  FFMA R36, R36, R155, R36 ;  /* 0x0000009b24247223 */ /* 0x000fce0000000024 */
.L_x_126:
[----:B------:R-:W-:Y:S05]  /*ccb0*/  BSYNC B1 ;  /* 0x0000000000017941 */ /* 0x000fea0003800000 */
.L_x_124:
        /* <DEDUP_REMOVED lines=10> */
.L_x_128:
[----:B------:R-:W1:Y:S02]  /*cd60*/  MUFU.RCP R35, R154 ;  /* 0x0000009a00237308 */ /* 0x000e640000001000 */
[----:B-1----:R-:W-:-:S04]  /*cd70*/  FFMA R154, R154, R35, -1 ;  /* 0xbf8000009a9a7423 */ /* 0x002fc80000000023 */
[----:B------:R-:W-:-:S04]  /*cd80*/  FADD.FTZ R154, -R154, -RZ ;  /* 0x800000ff9a9a7221 */ /* 0x000fc80000010100 */
[----:B------:R-:W-:-:S07]  /*cd90*/  FFMA R35, R35, R154, R35 ;  /* 0x0000009a23237223 */ /* 0x000fce0000000023 */
.L_x_129:
[----:B------:R-:W-:Y:S05]  /*cda0*/  BSYNC B1 ;  /* 0x0000000000017941 */ /* 0x000fea0003800000 */
.L_x_127:
        /* <DEDUP_REMOVED lines=10> */
.L_x_131:
[----:B------:R-:W1:Y:S02]  /*ce50*/  MUFU.RCP R34, R153 ;  /* 0x0000009900227308 */ /* 0x000e640000001000 */
[----:B-1----:R-:W-:-:S04]  /*ce60*/  FFMA R153, R153, R34, -1 ;  /* 0xbf80000099997423 */ /* 0x002fc80000000022 */
[----:B------:R-:W-:-:S04]  /*ce70*/  FADD.FTZ R153, -R153, -RZ ;  /* 0x800000ff99997221 */ /* 0x000fc80000010100 */
[----:B------:R-:W-:-:S07]  /*ce80*/  FFMA R34, R34, R153, R34 ;  /* 0x0000009922227223 */ /* 0x000fce0000000022 */
.L_x_132:
[----:B------:R-:W-:Y:S05]  /*ce90*/  BSYNC B1 ;  /* 0x0000000000017941 */ /* 0x000fea0003800000 */
.L_x_130:
        /* <DEDUP_REMOVED lines=10> */
.L_x_134:
[----:B------:R-:W1:Y:S02]  /*cf40*/  MUFU.RCP R0, R32 ;  /* 0x0000002000007308 */ /* 0x000e640000001000 */
[----:B-1----:R-:W-:-:S04]  /*cf50*/  FFMA R32, R32, R0, -1 ;  /* 0xbf80000020207423 */ /* 0x002fc80000000000 */
[----:B------:R-:W-:-:S04]  /*cf60*/  FADD.FTZ R32, -R32, -RZ ;  /* 0x800000ff20207221 */ /* 0x000fc80000010100 */
[----:B------:R-:W-:-:S07]  /*cf70*/  FFMA R32, R0, R32, R0 ;  /* 0x0000002000207223 */ /* 0x000fce0000000000 */
.L_x_135:
[----:B------:R-:W-:Y:S05]  /*cf80*/  BSYNC B1 ;  /* 0x0000000000017941 */ /* 0x000fea0003800000 */
.L_x_133:
        /* <DEDUP_REMOVED lines=10> */
.L_x_137:
[----:B------:R-:W1:Y:S02]  /*d030*/  MUFU.RCP R0, R31 ;  /* 0x0000001f00007308 */ /* 0x000e640000001000 */
[----:B-1----:R-:W-:-:S04]  /*d040*/  FFMA R31, R31, R0, -1 ;  /* 0xbf8000001f1f7423 */ /* 0x002fc80000000000 */
[----:B------:R-:W-:-:S04]  /*d050*/  FADD.FTZ R31, -R31, -RZ ;  /* 0x800000ff1f1f7221 */ /* 0x000fc80000010100 */
[----:B------:R-:W-:-:S07]  /*d060*/  FFMA R31, R0, R31, R0 ;  /* 0x0000001f001f7223 */ /* 0x000fce0000000000 */
.L_x_138:
[----:B------:R-:W-:Y:S05]  /*d070*/  BSYNC B1 ;  /* 0x0000000000017941 */ /* 0x000fea0003800000 */
.L_x_136:
        /* <DEDUP_REMOVED lines=10> */
.L_x_140:
[----:B------:R-:W1:Y:S02]  /*d120*/  MUFU.RCP R0, R24 ;  /* 0x0000001800007308 */ /* 0x000e640000001000 */
[----:B-1----:R-:W-:-:S04]  /*d130*/  FFMA R24, R24, R0, -1 ;  /* 0xbf80000018187423 */ /* 0x002fc80000000000 */
[----:B------:R-:W-:-:S04]  /*d140*/  FADD.FTZ R24, -R24, -RZ ;  /* 0x800000ff18187221 */ /* 0x000fc80000010100 */
[----:B------:R-:W-:-:S07]  /*d150*/  FFMA R24, R0, R24, R0 ;  /* 0x0000001800187223 */ /* 0x000fce0000000000 */
.L_x_141:
[----:B------:R-:W-:Y:S05]  /*d160*/  BSYNC B1 ;  /* 0x0000000000017941 */ /* 0x000fea0003800000 */
.L_x_139:
        /* <DEDUP_REMOVED lines=10> */
.L_x_143:
[----:B------:R-:W1:Y:S02]  /*d210*/  MUFU.RCP R0, R23 ;  /* 0x0000001700007308 */ /* 0x000e640000001000 */
[----:B-1----:R-:W-:-:S04]  /*d220*/  FFMA R23, R23, R0, -1 ;  /* 0xbf80000017177423 */ /* 0x002fc80000000000 */
[----:B------:R-:W-:-:S04]  /*d230*/  FADD.FTZ R23, -R23, -RZ ;  /* 0x800000ff17177221 */ /* 0x000fc80000010100 */
[----:B------:R-:W-:-:S07]  /*d240*/  FFMA R23, R0, R23, R0 ;  /* 0x0000001700177223 */ /* 0x000fce0000000000 */
.L_x_144:
[----:B------:R-:W-:Y:S05]  /*d250*/  BSYNC B1 ;  /* 0x0000000000017941 */ /* 0x000fea0003800000 */
.L_x_142:
        /* <DEDUP_REMOVED lines=10> */
.L_x_146:
[----:B------:R-:W1:Y:S02]  /*d300*/  MUFU.RCP R0, R22 ;  /* 0x0000001600007308 */ /* 0x000e640000001000 */
[----:B-1----:R-:W-:-:S04]  /*d310*/  FFMA R22, R22, R0, -1 ;  /* 0xbf80000016167423 */ /* 0x002fc80000000000 */
[----:B------:R-:W-:-:S04]  /*d320*/  FADD.FTZ R22, -R22, -RZ ;  /* 0x800000ff16167221 */ /* 0x000fc80000010100 */
[----:B------:R-:W-:-:S07]  /*d330*/  FFMA R22, R0, R22, R0 ;  /* 0x0000001600167223 */ /* 0x000fce0000000000 */
.L_x_147:
[----:B------:R-:W-:Y:S05]  /*d340*/  BSYNC B1 ;  /* 0x0000000000017941 */ /* 0x000fea0003800000 */
.L_x_145:
        /* <DEDUP_REMOVED lines=10> */
.L_x_149:
[----:B------:R-:W1:Y:S02]  /*d3f0*/  MUFU.RCP R0, R21 ;  /* 0x0000001500007308 */ /* 0x000e640000001000 */
[----:B-1----:R-:W-:-:S04]  /*d400*/  FFMA R21, R21, R0, -1 ;  /* 0xbf80000015157423 */ /* 0x002fc80000000000 */
[----:B------:R-:W-:-:S04]  /*d410*/  FADD.FTZ R21, -R21, -RZ ;  /* 0x800000ff15157221 */ /* 0x000fc80000010100 */
[----:B------:R-:W-:-:S07]  /*d420*/  FFMA R21, R0, R21, R0 ;  /* 0x0000001500157223 */ /* 0x000fce0000000000 */
.L_x_150:
[----:B------:R-:W-:Y:S05]  /*d430*/  BSYNC B1 ;  /* 0x0000000000017941 */ /* 0x000fea0003800000 */
.L_x_148:
        /* <DEDUP_REMOVED lines=10> */
.L_x_152:
[----:B------:R-:W1:Y:S02]  /*d4e0*/  MUFU.RCP R0, R20 ;  /* 0x0000001400007308 */ /* 0x000e640000001000 */
[----:B-1----:R-:W-:-:S04]  /*d4f0*/  FFMA R20, R20, R0, -1 ;  /* 0xbf80000014147423 */ /* 0x002fc80000000000 */
[----:B------:R-:W-:-:S04]  /*d500*/  FADD.FTZ R20, -R20, -RZ ;  /* 0x800000ff14147221 */ /* 0x000fc80000010100 */
[----:B------:R-:W-:-:S07]  /*d510*/  FFMA R20, R0, R20, R0 ;  /* 0x0000001400147223 */ /* 0x000fce0000000000 */
.L_x_153:
[----:B------:R-:W-:Y:S05]  /*d520*/  BSYNC B1 ;  /* 0x0000000000017941 */ /* 0x000fea0003800000 */
.L_x_151:
        /* <DEDUP_REMOVED lines=9> */
.L_x_155:
[----:B------:R-:W1:Y:S02]  /*d5c0*/  MUFU.RCP R0, R13 ;  /* 0x0000000d00007308 */ /* 0x000e640000001000 */
[----:B-1----:R-:W-:-:S04]  /*d5d0*/  FFMA R13, R13, R0, -1 ;  /* 0xbf8000000d0d7423 */ /* 0x002fc80000000000 */
[----:B------:R-:W-:-:S04]  /*d5e0*/  FADD.FTZ R13, -R13, -RZ ;  /* 0x800000ff0d0d7221 */ /* 0x000fc80000010100 */
[----:B------:R-:W-:-:S07]  /*d5f0*/  FFMA R0, R0, R13, R0 ;  /* 0x0000000d00007223 */ /* 0x000fce0000000000 */
.L_x_156:
[----:B------:R-:W-:Y:S05]  /*d600*/  BSYNC B1 ;  /* 0x0000000000017941 */ /* 0x000fea0003800000 */
.L_x_154:
        /* <DEDUP_REMOVED lines=23> */
[----:B------:R-:W-:Y:S01]  /*d780*/  F2FP.F16.F32.PACK_AB R20, R31, R32 ;  /* 0x000000201f14723e */ /* 0x000fe200000000ff */
[----:B------:R1:W-:Y:S01]  /*d790*/  STSM.16.M88.4 [R14+0x2200], R24 ;  /* 0x002200180e007844 */ /* 0x0003e20000000200 */
[----:B------:R-:W-:Y:S02]  /*d7a0*/  F2FP.F16.F32.PACK_AB R21, R28, R30 ;  /* 0x0000001e1c15723e */ /* 0x000fe400000000ff */
[----:B------:R-:W-:Y:S02]  /*d7b0*/  F2FP.F16.F32.PACK_AB R22, R22, R2 ;  /* 0x000000021616723e */ /* 0x000fe400000000ff */
[----:B------:R-:W-:-:S05]  /*d7c0*/  LEA R0, R18, R14, 0x1 ;  /* 0x0000000e12007211 */ /* 0x000fca00078e08ff */
        /* <DEDUP_REMOVED lines=11> */
[----:B------:R-:W-:Y:S02]  /*d880*/  UIADD3 UR4, UR46, 0x2200, URZ ;  /* 0x000022002e047890 */ /* 0x000fe4000fffe03f */
[----:B------:R-:W-:Y:S01]  /*d890*/  UIADD3.X UR9, URZ, UR39, URZ, UP0, !UPT ;  /* 0x000000273f097290 */ /* 0x000fe200087fe43f */
[----:B------:R-:W-:Y:S01]  /*d8a0*/  UMOV UR5, UR49 ;  /* 0x0000003100057c82 */ /* 0x000fe20008000000 */
[----:B------:R-:W-:-:S07]  /*d8b0*/  UMOV UR7, UR51 ;  /* 0x0000003300077c82 */ /* 0x000fce0008000000 */
[----:B------:R2:W-:Y:S01]  /*d8c0*/  UTMASTG.3D [UR4], [UR8] ;  /* 0x00000004080073b5 */ /* 0x0005e20008010000 */
[----:B------:R0:W-:Y:S01]  /*d8d0*/  UTMACMDFLUSH ;  /* 0x00000000000079b7 */ /* 0x0001e20000000000 */
[----:B--2---:R-:W-:-:S04]  /*d8e0*/  DEPBAR.LE SB0, 0x1 ;  /* 0x000080400000791a */ /* 0x004fc80000000000 */
.L_x_158:
[----:B------:R-:W-:Y:S05]  /*d8f0*/  BSYNC B0 ;  /* 0x0000000000007941 */ /* 0x000fea0003800000 */
.L_x_157:
[----:B-1----:R-:W-:Y:S01]  /*d900*/  IADD3 R0, R14, 0x2200, RZ ;  /* 0x000022000e007810 */ /* 0x002fe20007ffe0ff */
[----:B------:R-:W-:Y:S03]  /*d910*/  BAR.SYNC.DEFER_BLOCKING 0x1, 0x100 ;  /* 0x0044000000007b1d */ /* 0x000fe60000010000 */
[----:B------:R-:W-:-:S03]  /*d920*/  LEA R166, R18, R0, 0x1 ;  /* 0x0000000012a67211 */ /* 0x000fc600078e08ff */
[----:B------:R-:W-:Y:S04]  /*d930*/  BSSY B0, `(.L_x_159) ;  /* 0x000000a000007945 */ /* 0x000fe80003800000 */
[----:B------:R-:W-:Y:S05]  /*d940*/  @P0 BRA `(.L_x_160) ;  /* 0x0000000000200947 */ /* 0x000fea0003800000 */
[----:B------:R-:W-:-:S06]  /*d950*/  UISETP.NE.AND UP0, UPT, UR43, 0x3, UPT ;  /* 0x000000032b00788c */ /* 0x000fcc000bf05270 */
[----:B------:R-:W-:-:S13]  /*d960*/  PLOP3.LUT P2, PT, PT, PT, UP0, 0x80, 0x0 ;  /* 0x000000000000781c */ /* 0x000fda0003f4f008 */
[----:B------:R-:W-:Y:S05]  /*d970*/  @!P2 BRA `(.L_x_161) ;  /* 0x000000000004a947 */ /* 0x000fea0003800000 */
[----:B------:R-:W-:Y:S01]  /*d980*/  BPT.TRAP 0x1 ;  /* 0x000000040000795c */ /* 0x000fe20000300000 */
.L_x_161:
[----:B------:R-:W-:-:S04]  /*d990*/  ULEA UR4, UR36, UR46, 0x3 ;  /* 0x0000002e24047291 */ /* 0x000fc8000f8e183f */
[----:B------:R-:W-:-:S04]  /*d9a0*/  UIADD3 UR4, UR4, 0x50, URZ ;  /* 0x0000005004047890 */ /* 0x000fc8000fffe03f */
[----:B------:R-:W-:-:S09]  /*d9b0*/  UPRMT UR4, UR47, 0x654, UR4 ;  /* 0x000006542f047896 */ /* 0x000fd20008000004 */
[----:B------:R-:W-:Y:S03]  /*d9c0*/  SYNCS.ARRIVE.TRANS64.RED.A1T0 RZ, [UR4], RZ ;  /* 0x000000ffffff79a7 */ /* 0x000fe60008100404 */
.L_x_160:
[----:B------:R-:W-:Y:S05]  /*d9d0*/  BSYNC B0 ;  /* 0x0000000000007941 */ /* 0x000fea0003800000 */
.L_x_159:
[----:B------:R-:W-:Y:S01]  /*d9e0*/  UIADD3 UR36, UR36, 0x1, URZ ;  /* 0x0000000124247890 */ /* 0x000fe2000fffe03f */
[----:B------:R-:W-:Y:S01]  /*d9f0*/  BSSY B0, `(.L_x_162) ;  /* 0x0000018000007945 */ /* 0x000fe20003800000 */
[----:B------:R-:W-:Y:S02]  /*da00*/  MOV R13, RZ ;  /* 0x000000ff000d7202 */ /* 0x000fe40000000f00 */
[----:B------:R-:W-:-:S04]  /*da10*/  UISETP.NE.AND UP0, UPT, UR36, 0x4, UPT ;  /* 0x000000042400788c */ /* 0x000fc8000bf05270 */
[----:B------:R-:W-:Y:S01]  /*da20*/  USEL UR36, UR36, URZ, UP0 ;  /* 0x0000003f24247287 */ /* 0x000fe20008000000 */
[----:B------:R-:W-:Y:S11]  /*da30*/  @P0 BRA `(.L_x_163) ;  /* 0x00000000004c0947 */ /* 0x000ff60003800000 */
[----:B------:R-:W-:-:S06]  /*da40*/  UISETP.NE.AND UP0, UPT, UR43, 0x3, UPT ;  /* 0x000000032b00788c */ /* 0x000fcc000bf05270 */
[----:B------:R-:W-:-:S13]  /*da50*/  PLOP3.LUT P2, PT, PT, PT, UP0, 0x80, 0x0 ;  /* 0x000000000000781c */ /* 0x000fda0003f4f008 */
[----:B------:R-:W-:Y:S05]  /*da60*/  @!P2 BRA `(.L_x_164) ;  /* 0x000000000004a947 */ /* 0x000fea0003800000 */
[----:B------:R-:W-:Y:S01]  /*da70*/  BPT.TRAP 0x1 ;  /* 0x000000040000795c */ /* 0x000fe20000300000 */
.L_x_164:
[----:B------:R-:W-:Y:S01]  /*da80*/  LEA R0, R12, UR46, 0x3 ;  /* 0x0000002e0c007c11 */ /* 0x000fe2000f8e18ff */
[----:B------:R-:W-:Y:S01]  /*da90*/  BSSY B1, `(.L_x_165) ;  /* 0x0000004000017945 */ /* 0x000fe20003800000 */
[----:B------:R-:W-:-:S04]  /*daa0*/  SHF.L.U32 R2, RZ, 0x1f, RZ ;  /* 0x0000001fff027819 */ /* 0x000fc800000006ff */
[----:B------:R-:W1:Y:S02]  /*dab0*/  SYNCS.PHASECHK.TRANS64.TRYWAIT P2, [R0+URZ+0x30], R2 ;  /* 0x00003002000075a7 */ /* 0x000e64000804017f */
[----:B-1----:R-:W-:Y:S05]  /*dac0*/  @!P2 BRA `(.L_x_166) ;  /* 0x000002000080a947 */ /* 0x002fea0003800000 */
.L_x_1124:
[----:B------:R-:W-:Y:S05]  /*dad0*/  BSYNC B1 ;  /* 0x0000000000017941 */ /* 0x000fea0003800000 */
.L_x_165:
[C---:B-1----:R-:W-:Y:S01]  /*dae0*/  @!P1 LEA R0, R12.reuse, R15, 0xd ;  /* 0x0000000f0c009211 */ /* 0x042fe200078e68ff */
[----:B------:R-:W-:Y:S05]  /*daf0*/  @!P1 WARPSYNC.ALL ;  /* 0x0000000000009948 */ /* 0x000fea0003800000 */
[----:B------:R1:W2:Y:S01]  /*db00*/  @!P1 LDSM.16.M88.4 R8, [R0] ;  /* 0x000000000008983b */ /* 0x0002a20000000200 */
[----:B------:R-:W-:-:S04]  /*db10*/  IADD3 R12, R12, 0x1, RZ ;  /* 0x000000010c0c7810 */ /* 0x000fc80007ffe0ff */
[----:B------:R-:W-:Y:S02]  /*db20*/  ISETP.NE.AND P2, PT, R12, 0x4, PT ;  /* 0x000000040c00780c */ /* 0x000fe40003f45270 */
[----:B-1----:R-:W-:Y:S02]  /*db30*/  @!P1 LEA R0, R18, R0, 0x1 ;  /* 0x0000000012009211 */ /* 0x002fe400078e08ff */
[----:B------:R-:W-:Y:S02]  /*db40*/  SEL R12, R12, RZ, P2 ;  /* 0x000000ff0c0c7207 */ /* 0x000fe40001000000 */
[----:B------:R-:W-:Y:S01]  /*db50*/  SEL R13, RZ, 0x1, P2 ;  /* 0x00000001ff0d7807 */ /* 0x000fe20001000000 */
[----:B------:R1:W3:Y:S06]  /*db60*/  @!P1 LDSM.16.M88.4 R4, [R0] ;  /* 0x000000000004983b */ /* 0x0002ec0000000200 */
.L_x_163:
[----:B------:R-:W-:Y:S05]  /*db70*/  BSYNC B0 ;  /* 0x0000000000007941 */ /* 0x000fea0003800000 */
.L_x_162:
[----:B-1----:R-:W4:Y:S04]  /*db80*/  LDL.LU R0, [R1+0x40] ;  /* 0x0000400001007983 */ /* 0x002f280000300800 */
[----:B------:R-:W5:Y:S04]  /*db90*/  LDL.LU R2, [R1+0x44] ;  /* 0x0000440001027983 */ /* 0x000f680000300800 */
        /* <DEDUP_REMOVED lines=12> */
[--C-:B--2---:R-:W-:Y:S01]  /*dc60*/  HADD2.F32 R162, -RZ, R8.reuse.H0_H0 ;  /* 0x20000008ffa27230 */ /* 0x104fe20000004100 */
[----:B------:R-:W-:Y:S01]  /*dc70*/  MOV R26, 0x3bbb989d ;  /* 0x3bbb989d001a7802 */ /* 0x000fe20000000f00 */
[----:B------:R-:W-:Y:S01]  /*dc80*/  HADD2.F32 R161, -RZ, R8.H1_H1 ;  /* 0x30000008ffa17230 */ /* 0x000fe20000004100 */
[----:B------:R-:W2:Y:S01]  /*dc90*/  LDL.LU R35, [R1+0x50] ;  /* 0x0000500001237983 */ /* 0x000ea20000300800 */
[--C-:B------:R-:W-:Y:S01]  /*dca0*/  HADD2.F32 R160, -RZ, R9.reuse.H0_H0 ;  /* 0x20000009ffa07230 */ /* 0x100fe20000004100 */
[----:B------:R-:W-:Y:S01]  /*dcb0*/  MOV R163, 0x437c0000 ;  /* 0x437c000000a37802 */ /* 0x000fe20000000f00 */
[----:B------:R-:W-:-:S02]  /*dcc0*/  HADD2.F32 R159, -RZ, R9.H1_H1 ;  /* 0x30000009ff9f7230 */ /* 0x000fc40000004100 */
[----:B------:R-:W-:Y:S02]  /*dcd0*/  HADD2.F32 R155, -RZ, R10.H0_H0 ;  /* 0x2000000aff9b7230 */ /* 0x000fe40000004100 */
[----:B----4-:R-:W-:-:S04]  /*dce0*/  FMUL R0, R17, R0 ;  /* 0x0000000011007220 */ /* 0x010fc80000400000 */
[----:B------:R-:W-:Y:S01]  /*dcf0*/  FFMA R162, R16, R162, R0 ;  /* 0x000000a210a27223 */ /* 0x000fe20000000000 */
[C---:B-----5:R-:W-:Y:S01]  /*dd00*/  FMUL R2, R17.reuse, R2 ;  /* 0x0000000211027220 */ /* 0x060fe20000400000 */
[----:B---3--:R-:W-:-:S03]  /*dd10*/  FMUL R0, R17, R20 ;  /* 0x0000001411007220 */ /* 0x008fc60000400000 */
[C---:B------:R-:W-:Y:S01]  /*dd20*/  FFMA R161, R16.reuse, R161, R2 ;  /* 0x000000a110a17223 */ /* 0x040fe20000000002 */
[----:B------:R-:W-:Y:S01]  /*dd30*/  FFMA R160, R16, R160, R0 ;  /* 0x000000a010a07223 */ /* 0x000fe20000000000 */
[-C--:B------:R-:W-:Y:S02]  /*dd40*/  FFMA.SAT R0, -R162, R26.reuse, 0.5 ;  /* 0x3f000000a2007423 */ /* 0x080fe4000000211a */
[----:B------:R-:W-:Y:S01]  /*dd50*/  FFMA.SAT R20, -R161, R26, 0.5 ;  /* 0x3f000000a1147423 */ /* 0x000fe2000000211a */
[----:B------:R-:W-:Y:S01]  /*dd60*/  FMUL R2, R17, R3 ;  /* 0x0000000311027220 */ /* 0x000fe20000400000 */
[-C--:B------:R-:W-:Y:S02]  /*dd70*/  FFMA.RM R0, R0, R163.reuse, 12582913 ;  /* 0x4b40000100007423 */ /* 0x080fe400000040a3 */
[----:B------:R-:W-:Y:S01]  /*dd80*/  FFMA.RM R20, R20, R163, 12582913 ;  /* 0x4b40000114147423 */ /* 0x000fe200000040a3 */
[----:B------:R-:W-:Y:S01]  /*dd90*/  FFMA R159, R16, R159, R2 ;  /* 0x0000009f109f7223 */ /* 0x000fe20000000002 */
[----:B------:R-:W-:-:S02]  /*dda0*/  FADD R3, R0, -12583039 ;  /* 0xcb40007f00037421 */ /* 0x000fc40000000000 */
[----:B------:R-:W-:Y:S02]  /*ddb0*/  FADD R2, R20, -12583039 ;  /* 0xcb40007f14027421 */ /* 0x000fe40000000000 */
[C---:B------:R-:W-:Y:S02]  /*ddc0*/  FFMA R21, -R162.reuse, 1.4426950216293334961, -R3 ;  /* 0x3fb8aa3ba2157823 */ /* 0x040fe40000000903 */
[----:B------:R-:W-:Y:S02]  /*ddd0*/  FFMA R22, -R161, 1.4426950216293334961, -R2 ;  /* 0x3fb8aa3ba1167823 */ /* 0x000fe40000000902 */
[----:B------:R-:W-:-:S04]  /*dde0*/  FFMA R2, -R162, 1.925963033500011079e-08, R21 ;  /* 0x32a57060a2027823 */ /* 0x000fc80000000115 */
[----:B------:R1:W-:Y:S01]  /*ddf0*/  MUFU.EX2 R23, R2 ;  /* 0x0000000200177308 */ /* 0x0003e20000000800 */
[----:B------:R-:W-:Y:S01]  /*de00*/  FFMA R21, -R161, 1.925963033500011079e-08, R22 ;  /* 0x32a57060a1157823 */ /* 0x000fe20000000116 */
[----:B-1----:R-:W-:-:S04]  /*de10*/  FFMA.SAT R2, -R159, R26, 0.5 ;  /* 0x3f0000009f027423 */ /* 0x002fc8000000211a */
[----:B------:R-:W-:Y:S02]  /*de20*/  FFMA.RM R2, R2, R163, 12582913 ;  /* 0x4b40000102027423 */ /* 0x000fe400000040a3 */
[----:B------:R1:W-:Y:S03]  /*de30*/  MUFU.EX2 R24, R21 ;  /* 0x0000001500187308 */ /* 0x0003e60000000800 */
[C---:B------:R-:W-:Y:S01]  /*de40*/  SHF.L.U32 R156, R2.reuse, 0x17, RZ ;  /* 0x00000017029c7819 */ /* 0x040fe200000006ff */
[----:B-1----:R-:W-:Y:S01]  /*de50*/  FADD R21, R2, -12583039 ;  /* 0xcb40007f02157421 */ /* 0x002fe20000000000 */
[----:B--2---:R-:W-:-:S04]  /*de60*/  FMUL R2, R17, R35 ;  /* 0x0000002311027220 */ /* 0x004fc80000400000 */
[----:B------:R-:W-:Y:S01]  /*de70*/  FFMA R155, R16, R155, R2 ;  /* 0x0000009b109b7223 */ /* 0x000fe20000000002 */
[----:B------:R-:W-:Y:S02]  /*de80*/  FMUL R2, R17, R33 ;  /* 0x0000002111027220 */ /* 0x000fe40000400000 */
[----:B------:R-:W2:Y:S01]  /*de90*/  LDL.LU R33, [R1+0x60] ;  /* 0x0000600001217983 */ /* 0x000ea20000300800 */
[----:B------:R-:W-:Y:S01]  /*dea0*/  FFMA.SAT R3, -R160, R26, 0.5 ;  /* 0x3f000000a0037423 */ /* 0x000fe2000000211a */
[----:B------:R-:W-:-:S03]  /*deb0*/  FFMA R21, -R159, 1.4426950216293334961, -R21 ;  /* 0x3fb8aa3b9f157823 */ /* 0x000fc60000000915 */
[----:B------:R-:W-:Y:S01]  /*dec0*/  FFMA.RM R3, R3, R163, 12582913 ;  /* 0x4b40000103037423 */ /* 0x000fe200000040a3 */
[----:B------:R-:W-:-:S03]  /*ded0*/  FFMA R21, -R159, 1.925963033500011079e-08, R21 ;  /* 0x32a570609f157823 */ /* 0x000fc60000000115 */
[----:B------:R-:W-:-:S03]  /*dee0*/  FADD R22, R3, -12583039 ;  /* 0xcb40007f03167421 */ /* 0x000fc60000000000 */
[----:B------:R-:W1:Y:S01]  /*def0*/  MUFU.EX2 R21, R21 ;  /* 0x0000001500157308 */ /* 0x000e620000000800 */
[----:B------:R-:W-:-:S04]  /*df00*/  FFMA R22, -R160, 1.4426950216293334961, -R22 ;  /* 0x3fb8aa3ba0167823 */ /* 0x000fc80000000916 */
[----:B------:R-:W-:Y:S01]  /*df10*/  FFMA R22, -R160, 1.925963033500011079e-08, R22 ;  /* 0x32a57060a0167823 */ /* 0x000fe20000000116 */
[----:B------:R-:W-:Y:S01]  /*df20*/  SHF.L.U32 R157, R3, 0x17, RZ ;  /* 0x00000017039d7819 */ /* 0x000fe200000006ff */
[----:B------:R-:W-:Y:S02]  /*df30*/  HADD2.F32 R154, -RZ, R10.H1_H1 ;  /* 0x3000000aff9a7230 */ /* 0x000fe40000004100 */
[----:B------:R-:W-:Y:S01]  /*df40*/  FMUL R3, R17, R34 ;  /* 0x0000002211037220 */ /* 0x000fe20000400000 */
[----:B------:R-:W-:Y:S01]  /*df50*/  HADD2.F32 R153, -RZ, R11.H0_H0 ;  /* 0x2000000bff997230 */ /* 0x000fe20000004100 */
[----:B------:R-:W3:Y:S02]  /*df60*/  MUFU.EX2 R22, R22 ;  /* 0x0000001600167308 */ /* 0x000ee40000000800 */
[C---:B------:R-:W-:Y:S02]  /*df70*/  FFMA R154, R16.reuse, R154, R3 ;  /* 0x0000009a109a7223 */ /* 0x040fe40000000003 */
[----:B------:R-:W-:Y:S01]  /*df80*/  FFMA R153, R16, R153, R2 ;  /* 0x0000009910997223 */ /* 0x000fe20000000002 */
[-C--:B------:R-:W-:Y:S01]  /*df90*/  FFMA.SAT R2, -R155, R26.reuse, 0.5 ;  /* 0x3f0000009b027423 */ /* 0x080fe2000000211a */
[----:B-1----:R-:W-:Y:S01]  /*dfa0*/  FFMA R156, R156, R21, 1 ;  /* 0x3f8000009c9c7423 */ /* 0x002fe20000000015 */
[----:B------:R-:W-:-:S02]  /*dfb0*/  FFMA.SAT R21, -R154, R26, 0.5 ;  /* 0x3f0000009a157423 */ /* 0x000fc4000000211a */
[----:B------:R-:W-:Y:S01]  /*dfc0*/  FFMA.RM R2, R2, R163, 12582913 ;  /* 0x4b40000102027423 */ /* 0x000fe200000040a3 */
[----:B------:R-:W-:Y:S02]  /*dfd0*/  HADD2.F32 R152, -RZ, R11.H1_H1 ;  /* 0x3000000bff987230 */ /* 0x000fe40000004100 */
[----:B------:R-:W-:Y:S01]  /*dfe0*/  FMUL R3, R17, R25 ;  /* 0x0000001911037220 */ /* 0x000fe20000400000 */
[----:B------:R-:W-:Y:S01]  /*dff0*/  SHF.L.U32 R158, R20, 0x17, RZ ;  /* 0x00000017149e7819 */ /* 0x000fe200000006ff */
[----:B------:R-:W-:Y:S01]  /*e000*/  FFMA.RM R21, R21, R163, 12582913 ;  /* 0x4b40000115157423 */ /* 0x000fe200000040a3 */
[----:B------:R-:W-:Y:S01]  /*e010*/  FADD R20, R2, -12583039 ;  /* 0xcb40007f02147421 */ /* 0x000fe20000000000 */
[----:B------:R-:W-:Y:S01]  /*e020*/  SHF.L.U32 R0, R0, 0x17, RZ ;  /* 0x0000001700007819 */ /* 0x000fe200000006ff */
[----:B------:R-:W-:Y:S01]  /*e030*/  FFMA R152, R16, R152, R3 ;  /* 0x0000009810987223 */ /* 0x000fe20000000003 */
[----:B------:R-:W-:Y:S01]  /*e040*/  FADD R3, R21, -12583039 ;  /* 0xcb40007f15037421 */ /* 0x000fe20000000000 */
[----:B---3--:R-:W-:Y:S01]  /*e050*/  FFMA R157, R157, R22, 1 ;  /* 0x3f8000009d9d7423 */ /* 0x008fe20000000016 */
[----:B------:R-:W-:Y:S01]  /*e060*/  FFMA R22, -R155, 1.4426950216293334961, -R20 ;  /* 0x3fb8aa3b9b167823 */ /* 0x000fe20000000914 */
[----:B------:R-:W-:Y:S01]  /*e070*/  FFMA R0, R0, R23, 1 ;  /* 0x3f80000000007423 */ /* 0x000fe20000000017 */
[----:B------:R-:W-:-:S02]  /*e080*/  FFMA R23, -R154, 1.4426950216293334961, -R3 ;  /* 0x3fb8aa3b9a177823 */ /* 0x000fc40000000903 */
[----:B------:R-:W-:Y:S01]  /*e090*/  FFMA R3, -R155, 1.925963033500011079e-08, R22 ;  /* 0x32a570609b037823 */ /* 0x000fe20000000116 */
[----:B------:R-:W-:Y:S01]  /*e0a0*/  FFMA R158, R158, R24, 1 ;  /* 0x3f8000009e9e7423 */ /* 0x000fe20000000018 */
[----:B------:R-:W-:Y:S02]  /*e0b0*/  SHF.L.U32 R39, R2, 0x17, RZ ;  /* 0x0000001702277819 */ /* 0x000fe400000006ff */
[----:B------:R1:W-:Y:S01]  /*e0c0*/  MUFU.EX2 R24, R3 ;  /* 0x0000000300187308 */ /* 0x0003e20000000800 */
[--C-:B------:R-:W-:Y:S02]  /*e0d0*/  HADD2.F32 R35, -RZ, R4.reuse.H0_H0 ;  /* 0x20000004ff237230 */ /* 0x100fe40000004100 */
[----:B------:R-:W-:Y:S01]  /*e0e0*/  FFMA R22, -R154, 1.925963033500011079e-08, R23 ;  /* 0x32a570609a167823 */ /* 0x000fe20000000117 */
[----:B------:R-:W-:Y:S02]  /*e0f0*/  HADD2.F32 R34, -RZ, R4.H1_H1 ;  /* 0x30000004ff227230 */ /* 0x000fe40000004100 */
[----:B-1----:R-:W-:-:S04]  /*e100*/  FFMA.SAT R3, -R152, R26, 0.5 ;  /* 0x3f00000098037423 */ /* 0x002fc8000000211a */
[-C--:B------:R-:W-:Y:S01]  /*e110*/  FFMA.RM R3, R3, R163.reuse, 12582913 ;  /* 0x4b40000103037423 */ /* 0x080fe200000040a3 */
[----:B------:R-:W-:Y:S01]  /*e120*/  FFMA.SAT R20, -R153, R26, 0.5 ;  /* 0x3f00000099147423 */ /* 0x000fe2000000211a */
[----:B------:R1:W-:Y:S03]  /*e130*/  MUFU.EX2 R25, R22 ;  /* 0x0000001600197308 */ /* 0x0003e60000000800 */
[C---:B------:R-:W-:Y:S01]  /*e140*/  SHF.L.U32 R36, R3.reuse, 0x17, RZ ;  /* 0x0000001703247819 */ /* 0x040fe200000006ff */
[----:B------:R-:W-:Y:S01]  /*e150*/  FFMA.RM R20, R20, R163, 12582913 ;  /* 0x4b40000114147423 */ /* 0x000fe200000040a3 */
[----:B-1----:R-:W-:-:S03]  /*e160*/  FADD R22, R3, -12583039 ;  /* 0xcb40007f03167421 */ /* 0x002fc60000000000 */
[C---:B------:R-:W-:Y:S01]  /*e170*/  FADD R23, R20.reuse, -12583039 ;  /* 0xcb40007f14177421 */ /* 0x040fe20000000000 */
[----:B------:R-:W-:Y:S02]  /*e180*/  SHF.L.U32 R37, R20, 0x17, RZ ;  /* 0x0000001714257819 */ /* 0x000fe400000006ff */
[----:B------:R-:W-:Y:S01]  /*e190*/  SHF.L.U32 R38, R21, 0x17, RZ ;  /* 0x0000001715267819 */ /* 0x000fe200000006ff */
[----:B------:R-:W-:-:S04]  /*e1a0*/  FFMA R22, -R152, 1.4426950216293334961, -R22 ;  /* 0x3fb8aa3b98167823 */ /* 0x000fc80000000916 */
[----:B------:R-:W-:-:S06]  /*e1b0*/  FFMA R22, -R152, 1.925963033500011079e-08, R22 ;  /* 0x32a5706098167823 */ /* 0x000fcc0000000116 */
[----:B------:R-:W1:Y:S01]  /*e1c0*/  MUFU.EX2 R22, R22 ;  /* 0x0000001600167308 */ /* 0x000e620000000800 */
[----:B------:R-:W-:-:S04]  /*e1d0*/  FFMA R23, -R153, 1.4426950216293334961, -R23 ;  /* 0x3fb8aa3b99177823 */ /* 0x000fc80000000917 */
[----:B------:R-:W-:Y:S01]  /*e1e0*/  FFMA R23, -R153, 1.925963033500011079e-08, R23 ;  /* 0x32a5706099177823 */ /* 0x000fe20000000117 */
[----:B-1----:R-:W-:-:S05]  /*e1f0*/  FFMA R36, R36, R22, 1 ;  /* 0x3f80000024247423 */ /* 0x002fca0000000016 */
[----:B------:R-:W1:Y:S02]  /*e200*/  MUFU.EX2 R23, R23 ;  /* 0x0000001700177308 */ /* 0x000e640000000800 */
[----:B-1----:R-:W-:Y:S01]  /*e210*/  FFMA R37, R37, R23, 1 ;  /* 0x3f80000025257423 */ /* 0x002fe20000000017 */
[----:B--2---:R-:W-:-:S04]  /*e220*/  FMUL R2, R17, R33 ;  /* 0x0000002111027220 */ /* 0x004fc80000400000 */
[----:B------:R-:W-:Y:S01]  /*e230*/  FFMA R35, R16, R35, R2 ;  /* 0x0000002310237223 */ /* 0x000fe20000000002 */
[----:B------:R-:W-:-:S03]  /*e240*/  FMUL R2, R17, R32 ;  /* 0x0000002011027220 */ /* 0x000fc60000400000 */
[----:B------:R-:W-:Y:S01]  /*e250*/  FFMA.SAT R3, -R35, R26, 0.5 ;  /* 0x3f00000023037423 */ /* 0x000fe2000000211a */
[----:B------:R-:W-:-:S03]  /*e260*/  FFMA R34, R16, R34, R2 ;  /* 0x0000002210227223 */ /* 0x000fc60000000002 */
[----:B------:R-:W-:Y:S01]  /*e270*/  FFMA.RM R3, R3, R163, 12582913 ;  /* 0x4b40000103037423 */ /* 0x000fe200000040a3 */
[----:B------:R-:W-:-:S03]  /*e280*/  FFMA.SAT R2, -R34, R26, 0.5 ;  /* 0x3f00000022027423 */ /* 0x000fc6000000211a */
[----:B------:R-:W-:Y:S01]  /*e290*/  FADD R20, R3, -12583039 ;  /* 0xcb40007f03147421 */ /* 0x000fe20000000000 */
[----:B------:R-:W-:-:S03]  /*e2a0*/  FFMA.RM R2, R2, R163, 12582913 ;  /* 0x4b40000102027423 */ /* 0x000fc600000040a3 */
[----:B------:R-:W-:Y:S01]  /*e2b0*/  FFMA R21, -R35, 1.4426950216293334961, -R20 ;  /* 0x3fb8aa3b23157823 */ /* 0x000fe20000000914 */
[----:B------:R-:W-:-:S04]  /*e2c0*/  FADD R20, R2, -12583039 ;  /* 0xcb40007f02147421 */ /* 0x000fc80000000000 */
[----:B------:R-:W-:Y:S01]  /*e2d0*/  FFMA R20, -R34, 1.4426950216293334961, -R20 ;  /* 0x3fb8aa3b22147823 */ /* 0x000fe20000000914 */
[----:B------:R-:W-:-:S03]  /*e2e0*/  SHF.L.U32 R32, R2, 0x17, RZ ;  /* 0x0000001702207819 */ /* 0x000fc600000006ff */
[----:B------:R-:W-:Y:S01]  /*e2f0*/  FFMA R20, -R34, 1.925963033500011079e-08, R20 ;  /* 0x32a5706022147823 */ /* 0x000fe20000000114 */
[----:B------:R-:W-:Y:S01]  /*e300*/  FMUL R2, R17, R31 ;  /* 0x0000001f11027220 */ /* 0x000fe20000400000 */
[----:B------:R-:W-:-:S04]  /*e310*/  HADD2.F32 R31, -RZ, R5.H0_H0 ;  /* 0x20000005ff1f7230 */ /* 0x000fc80000004100 */
[----:B------:R-:W1:Y:S01]  /*e320*/  MUFU.EX2 R20, R20 ;  /* 0x0000001400147308 */ /* 0x000e620000000800 */
[----:B------:R-:W-:Y:S01]  /*e330*/  FFMA R31, R16, R31, R2 ;  /* 0x0000001f101f7223 */ /* 0x000fe20000000002 */
[----:B------:R-:W-:Y:S01]  /*e340*/  FMUL R2, R17, R29 ;  /* 0x0000001d11027220 */ /* 0x000fe20000400000 */
[----:B------:R-:W-:-:S05]  /*e350*/  HADD2.F32 R29, -RZ, R5.H1_H1 ;  /* 0x30000005ff1d7230 */ /* 0x000fca0000004100 */
[----:B------:R-:W-:Y:S01]  /*e360*/  FFMA R29, R16, R29, R2 ;  /* 0x0000001d101d7223 */ /* 0x000fe20000000002 */
[----:B------:R-:W-:Y:S01]  /*e370*/  FMUL R2, R17, R28 ;  /* 0x0000001c11027220 */ /* 0x000fe20000400000 */
[----:B------:R-:W-:-:S05]  /*e380*/  HADD2.F32 R28, -RZ, R6.H0_H0 ;  /* 0x20000006ff1c7230 */ /* 0x000fca0000004100 */
[----:B------:R-:W-:Y:S01]  /*e390*/  FFMA R28, R16, R28, R2 ;  /* 0x0000001c101c7223 */ /* 0x000fe20000000002 */
[----:B-1----:R-:W-:Y:S01]  /*e3a0*/  FFMA R32, R32, R20, 1 ;  /* 0x3f80000020207423 */ /* 0x002fe20000000014 */
[----:B------:R-:W-:Y:S02]  /*e3b0*/  HADD2.F32 R20, -RZ, R6.H1_H1 ;  /* 0x30000006ff147230 */ /* 0x000fe40000004100 */
[----:B------:R-:W-:-:S04]  /*e3c0*/  FMUL R2, R17, R164 ;  /* 0x000000a411027220 */ /* 0x000fc80000400000 */
[----:B------:R-:W-:Y:S01]  /*e3d0*/  FFMA R20, R16, R20, R2 ;  /* 0x0000001410147223 */ /* 0x000fe20000000002 */
[----:B------:R-:W-:Y:S01]  /*e3e0*/  FMUL R2, R17, R30 ;  /* 0x0000001e11027220 */ /* 0x000fe20000400000 */
[----:B------:R-:W-:Y:S01]  /*e3f0*/  HADD2.F32 R30, -RZ, R7.H0_H0 ;  /* 0x20000007ff1e7230 */ /* 0x000fe20000004100 */
[----:B------:R-:W-:Y:S01]  /*e400*/  SHF.L.U32 R33, R3, 0x17, RZ ;  /* 0x0000001703217819 */ /* 0x000fe200000006ff */
[----:B------:R-:W-:-:S03]  /*e410*/  FMUL R3, R17, R27 ;  /* 0x0000001b11037220 */ /* 0x000fc60000400000 */
[----:B------:R-:W-:Y:S01]  /*e420*/  FFMA R30, R16, R30, R2 ;  /* 0x0000001e101e7223 */ /* 0x000fe20000000002 */
[----:B------:R-:W-:Y:S01]  /*e430*/  FFMA.SAT R2, -R31, R26, 0.5 ;  /* 0x3f0000001f027423 */ /* 0x000fe2000000211a */
[----:B------:R-:W-:-:S03]  /*e440*/  HADD2.F32 R27, -RZ, R7.H1_H1 ;  /* 0x30000007ff1b7230 */ /* 0x000fc60000004100 */
[----:B------:R-:W-:Y:S01]  /*e450*/  FFMA.RM R2, R2, R163, 12582913 ;  /* 0x4b40000102027423 */ /* 0x000fe200000040a3 */
[----:B------:R-:W-:Y:S01]  /*e460*/  FFMA R21, -R35, 1.925963033500011079e-08, R21 ;  /* 0x32a5706023157823 */ /* 0x000fe20000000115 */
[----:B------:R-:W-:Y:S02]  /*e470*/  FFMA R27, R16, R27, R3 ;  /* 0x0000001b101b7223 */ /* 0x000fe40000000003 */
[----:B------:R-:W-:-:S03]  /*e480*/  FADD R3, R2, -12583039 ;  /* 0xcb40007f02037421 */ /* 0x000fc60000000000 */
[----:B------:R-:W1:Y:S01]  /*e490*/  MUFU.EX2 R21, R21 ;  /* 0x0000001500157308 */ /* 0x000e620000000800 */
[----:B------:R-:W-:-:S04]  /*e4a0*/  FFMA R3, -R31, 1.4426950216293334961, -R3 ;  /* 0x3fb8aa3b1f037823 */ /* 0x000fc80000000903 */
[----:B------:R-:W-:-:S06]  /*e4b0*/  FFMA R3, -R31, 1.925963033500011079e-08, R3 ;  /* 0x32a570601f037823 */ /* 0x000fcc0000000103 */
[----:B------:R-:W2:Y:S01]  /*e4c0*/  MUFU.EX2 R3, R3 ;  /* 0x0000000300037308 */ /* 0x000ea20000000800 */
[----:B-1----:R-:W-:Y:S01]  /*e4d0*/  FFMA R33, R33, R21, 1 ;  /* 0x3f80000021217423 */ /* 0x002fe20000000015 */
[----:B------:R-:W-:Y:S01]  /*e4e0*/  SHF.L.U32 R21, R2, 0x17, RZ ;  /* 0x0000001702157819 */ /* 0x000fe200000006ff */
[----:B------:R-:W-:-:S04]  /*e4f0*/  FFMA.SAT R2, -R29, R26, 0.5 ;  /* 0x3f0000001d027423 */ /* 0x000fc8000000211a */
[----:B------:R-:W-:Y:S01]  /*e500*/  FFMA.RM R2, R2, R163, 12582913 ;  /* 0x4b40000102027423 */ /* 0x000fe200000040a3 */
[----:B--2---:R-:W-:-:S03]  /*e510*/  FFMA R21, R21, R3, 1 ;  /* 0x3f80000015157423 */ /* 0x004fc60000000003 */
        /* <DEDUP_REMOVED lines=23> */
[----:B-1----:R-:W-:Y:S01]  /*e690*/  FFMA R24, R24, R3, 1 ;  /* 0x3f80000018187423 */ /* 0x002fe20000000003 */
[----:B------:R-:W-:Y:S01]  /*e6a0*/  FFMA.SAT R3, -R30, R26, 0.5 ;  /* 0x3f0000001e037423 */ /* 0x000fe2000000211a */
[----:B------:R-:W-:-:S03]  /*e6b0*/  FFMA.RM R26, R2, R163, 12582913 ;  /* 0x4b400001021a7423 */ /* 0x000fc600000040a3 */
[----:B------:R-:W-:-:S04]  /*e6c0*/  FFMA.RM R3, R3, R163, 12582913 ;  /* 0x4b40000103037423 */ /* 0x000fc800000040a3 */
[----:B------:R-:W-:-:S04]  /*e6d0*/  FADD R2, R3, -12583039 ;  /* 0xcb40007f03027421 */ /* 0x000fc80000000000 */
[----:B------:R-:W-:-:S04]  /*e6e0*/  FFMA R2, -R30, 1.4426950216293334961, -R2 ;  /* 0x3fb8aa3b1e027823 */ /* 0x000fc80000000902 */
[----:B------:R-:W-:-:S06]  /*e6f0*/  FFMA R2, -R30, 1.925963033500011079e-08, R2 ;  /* 0x32a570601e027823 */ /* 0x000fcc0000000102 */
[----:B------:R-:W1:Y:S01]  /*e700*/  MUFU.EX2 R2, R2 ;  /* 0x0000000200027308 */ /* 0x000e620000000800 */
[----:B------:R-:W-:Y:S01]  /*e710*/  FFMA R38, R38, R25, 1 ;  /* 0x3f80000026267423 */ /* 0x000fe20000000019 */
[----:B------:R-:W-:-:S05]  /*e720*/  SHF.L.U32 R25, R3, 0x17, RZ ;  /* 0x0000001703197819 */ /* 0x000fca00000006ff */
[----:B-1----:R-:W-:Y:S01]  /*e730*/  FFMA R25, R25, R2, 1 ;  /* 0x3f80000019197423 */ /* 0x002fe20000000002 */
        /* <DEDUP_REMOVED lines=15> */
.L_x_168:
[----:B------:R-:W1:Y:S02]  /*e830*/  MUFU.RCP R165, R0 ;  /* 0x0000000000a57308 */ /* 0x000e640000001000 */
[----:B-1----:R-:W-:-:S04]  /*e840*/  FFMA R0, R0, R165, -1 ;  /* 0xbf80000000007423 */ /* 0x002fc800000000a5 */
[----:B------:R-:W-:-:S04]  /*e850*/  FADD.FTZ R0, -R0, -RZ ;  /* 0x800000ff00007221 */ /* 0x000fc80000010100 */
[----:B------:R-:W-:-:S07]  /*e860*/  FFMA R165, R165, R0, R165 ;  /* 0x00000000a5a57223 */ /* 0x000fce00000000a5 */
.L_x_169:
[----:B------:R-:W-:Y:S05]  /*e870*/  BSYNC B1 ;  /* 0x0000000000017941 */ /* 0x000fea0003800000 */
.L_x_167:
        /* <DEDUP_REMOVED lines=10> */
.L_x_171:
[----:B------:R-:W1:Y:S02]  /*e920*/  MUFU.RCP R164, R158 ;  /* 0x0000009e00a47308 */ /* 0x000e640000001000 */
[----:B-1----:R-:W-:-:S04]  /*e930*/  FFMA R158, R158, R164, -1 ;  /* 0xbf8000009e9e7423 */ /* 0x002fc800000000a4 */
[----:B------:R-:W-:-:S04]  /*e940*/  FADD.FTZ R158, -R158, -RZ ;  /* 0x800000ff9e9e7221 */ /* 0x000fc80000010100 */
[----:B------:R-:W-:-:S07]  /*e950*/  FFMA R164, R164, R158, R164 ;  /* 0x0000009ea4a47223 */ /* 0x000fce00000000a4 */
.L_x_172:
[----:B------:R-:W-:Y:S05]  /*e960*/  BSYNC B1 ;  /* 0x0000000000017941 */ /* 0x000fea0003800000 */
.L_x_170:
        /* <DEDUP_REMOVED lines=10> */
.L_x_174:
[----:B------:R-:W1:Y:S02]  /*ea10*/  MUFU.RCP R163, R157 ;  /* 0x0000009d00a37308 */ /* 0x000e640000001000 */
[----:B-1----:R-:W-:-:S04]  /*ea20*/  FFMA R157, R157, R163, -1 ;  /* 0xbf8000009d9d7423 */ /* 0x002fc800000000a3 */
[----:B------:R-:W-:-:S04]  /*ea30*/  FADD.FTZ R157, -R157, -RZ ;  /* 0x800000ff9d9d7221 */ /* 0x000fc80000010100 */
[----:B------:R-:W-:-:S07]  /*ea40*/  FFMA R163, R163, R157, R163 ;  /* 0x0000009da3a37223 */ /* 0x000fce00000000a3 */
.L_x_175:
[----:B------:R-:W-:Y:S05]  /*ea50*/  BSYNC B1 ;  /* 0x0000000000017941 */ /* 0x000fea0003800000 */
.L_x_173:
        /* <DEDUP_REMOVED lines=10> */
.L_x_177:
[----:B------:R-:W1:Y:S02]  /*eb00*/  MUFU.RCP R158, R156 ;  /* 0x0000009c009e7308 */ /* 0x000e640000001000 */
[----:B-1----:R-:W-:-:S04]  /*eb10*/  FFMA R156, R156, R158, -1 ;  /* 0xbf8000009c9c7423 */ /* 0x002fc8000000009e */
[----:B------:R-:W-:-:S04]  /*eb20*/  FADD.FTZ R156, -R156, -RZ ;  /* 0x800000ff9c9c7221 */ /* 0x000fc80000010100 */
[----:B------:R-:W-:-:S07]  /*eb30*/  FFMA R158, R158, R156, R158 ;  /* 0x0000009c9e9e7223 */ /* 0x000fce000000009e */
.L_x_178:
[----:B------:R-:W-:Y:S05]  /*eb40*/  BSYNC B1 ;  /* 0x0000000000017941 */ /* 0x000fea0003800000 */
.L_x_176:
        /* <DEDUP_REMOVED lines=10> */
.L_x_180:
[----:B------:R-:W1:Y:S02]  /*ebf0*/  MUFU.RCP R157, R39 ;  /* 0x00000027009d7308 */ /* 0x000e640000001000 */
[----:B-1----:R-:W-:-:S04]  /*ec00*/  FFMA R39, R39, R157, -1 ;  /* 0xbf80000027277423 */ /* 0x002fc8000000009d */
[----:B------:R-:W-:-:S04]  /*ec10*/  FADD.FTZ R39, -R39, -RZ ;  /* 0x800000ff27277221 */ /* 0x000fc80000010100 */
[----:B------:R-:W-:-:S07]  /*ec20*/  FFMA R157, R157, R39, R157 ;  /* 0x000000279d9d7223 */ /* 0x000fce000000009d */
.L_x_181:
[----:B------:R-:W-:Y:S05]  /*ec30*/  BSYNC B1 ;  /* 0x0000000000017941 */ /* 0x000fea0003800000 */
.L_x_179:
        /* <DEDUP_REMOVED lines=10> */
.L_x_183:
[----:B------:R-:W1:Y:S02]  /*ece0*/  MUFU.RCP R156, R38 ;  /* 0x00000026009c7308 */ /* 0x000e640000001000 */
[----:B-1----:R-:W-:-:S04]  /*ecf0*/  FFMA R38, R38, R156, -1 ;  /* 0xbf80000026267423 */ /* 0x002fc8000000009c */
[----:B------:R-:W-:-:S04]  /*ed00*/  FADD.FTZ R38, -R38, -RZ ;  /* 0x800000ff26267221 */ /* 0x000fc80000010100 */
[----:B------:R-:W-:-:S07]  /*ed10*/  FFMA R156, R156, R38, R156 ;  /* 0x000000269c9c7223 */ /* 0x000fce000000009c */
.L_x_184:
[----:B------:R-:W-:Y:S05]  /*ed20*/  BSYNC B1 ;  /* 0x0000000000017941 */ /* 0x000fea0003800000 */
.L_x_182:
        /* <DEDUP_REMOVED lines=10> */
.L_x_186:
[----:B------:R-:W1:Y:S02]  /*edd0*/  MUFU.RCP R39, R37 ;  /* 0x0000002500277308 */ /* 0x000e640000001000 */
[----:B-1----:R-:W-:-:S04]  /*ede0*/  FFMA R37, R37, R39, -1 ;  /* 0xbf80000025257423 */ /* 0x002fc80000000027 */
[----:B------:R-:W-:-:S04]  /*edf0*/  FADD.FTZ R37, -R37, -RZ ;  /* 0x800000ff25257221 */ /* 0x000fc80000010100 */
[----:B------:R-:W-:-:S07]  /*ee00*/  FFMA R39, R39, R37, R39 ;  /* 0x0000002527277223 */ /* 0x000fce0000000027 */
.L_x_187:
[----:B------:R-:W-:Y:S05]  /*ee10*/  BSYNC B1 ;  /* 0x0000000000017941 */ /* 0x000fea0003800000 */
.L_x_185:
        /* <DEDUP_REMOVED lines=10> */
.L_x_189:
[----:B------:R-:W1:Y:S02]  /*eec0*/  MUFU.RCP R38, R36 ;  /* 0x0000002400267308 */ /* 0x000e640000001000 */
[----:B-1----:R-:W-:-:S04]  /*eed0*/  FFMA R36, R36, R38, -1 ;  /* 0xbf80000024247423 */ /* 0x002fc80000000026 */
[----:B------:R-:W-:-:S04]  /*eee0*/  FADD.FTZ R36, -R36, -RZ ;  /* 0x800000ff24247221 */ /* 0x000fc80000010100 */
[----:B------:R-:W-:-:S07]  /*eef0*/  FFMA R38, R38, R36, R38 ;  /* 0x0000002426267223 */ /* 0x000fce0000000026 */
.L_x_190:
[----:B------:R-:W-:Y:S05]  /*ef00*/  BSYNC B1 ;  /* 0x0000000000017941 */ /* 0x000fea0003800000 */
.L_x_188:
        /* <DEDUP_REMOVED lines=10> */
.L_x_192:
[----:B------:R-:W1:Y:S02]  /*efb0*/  MUFU.RCP R37, R33 ;  /* 0x0000002100257308 */ /* 0x000e640000001000 */
[----:B-1----:R-:W-:-:S04]  /*efc0*/  FFMA R33, R33, R37, -1 ;  /* 0xbf80000021217423 */ /* 0x002fc80000000025 */
[----:B------:R-:W-:-:S04]  /*efd0*/  FADD.FTZ R33, -R33, -RZ ;  /* 0x800000ff21217221 */ /* 0x000fc80000010100 */
[----:B------:R-:W-:-:S07]  /*efe0*/  FFMA R37, R37, R33, R37 ;  /* 0x0000002125257223 */ /* 0x000fce0000000025 */
.L_x_193:
[----:B------:R-:W-:Y:S05]  /*eff0*/  BSYNC B1 ;  /* 0x0000000000017941 */ /* 0x000fea0003800000 */
.L_x_191:
        /* <DEDUP_REMOVED lines=10> */
.L_x_195:
[----:B------:R-:W1:Y:S02]  /*f0a0*/  MUFU.RCP R36, R32 ;  /* 0x0000002000247308 */ /* 0x000e640000001000 */
[----:B-1----:R-:W-:-:S04]  /*f0b0*/  FFMA R32, R32, R36, -1 ;  /* 0xbf80000020207423 */ /* 0x002fc80000000024 */
[----:B------:R-:W-:-:S04]  /*f0c0*/  FADD.FTZ R32, -R32, -RZ ;  /* 0x800000ff20207221 */ /* 0x000fc80000010100 */
[----:B------:R-:W-:-:S07]  /*f0d0*/  FFMA R36, R36, R32, R36 ;  /* 0x0000002024247223 */ /* 0x000fce0000000024 */
.L_x_196:
[----:B------:R-:W-:Y:S05]  /*f0e0*/  BSYNC B1 ;  /* 0x0000000000017941 */ /* 0x000fea0003800000 */
.L_x_194:
        /* <DEDUP_REMOVED lines=10> */
.L_x_198:
[----:B------:R-:W1:Y:S02]  /*f190*/  MUFU.RCP R33, R21 ;  /* 0x0000001500217308 */ /* 0x000e640000001000 */
[----:B-1----:R-:W-:-:S04]  /*f1a0*/  FFMA R21, R21, R33, -1 ;  /* 0xbf80000015157423 */ /* 0x002fc80000000021 */
[----:B------:R-:W-:-:S04]  /*f1b0*/  FADD.FTZ R21, -R21, -RZ ;  /* 0x800000ff15157221 */ /* 0x000fc80000010100 */
[----:B------:R-:W-:-:S07]  /*f1c0*/  FFMA R33, R33, R21, R33 ;  /* 0x0000001521217223 */ /* 0x000fce0000000021 */
.L_x_199:
[----:B------:R-:W-:Y:S05]  /*f1d0*/  BSYNC B1 ;  /* 0x0000000000017941 */ /* 0x000fea0003800000 */
.L_x_197:
        /* <DEDUP_REMOVED lines=10> */
.L_x_201:
[----:B------:R-:W1:Y:S02]  /*f280*/  MUFU.RCP R32, R22 ;  /* 0x0000001600207308 */ /* 0x000e640000001000 */
[----:B-1----:R-:W-:-:S04]  /*f290*/  FFMA R22, R22, R32, -1 ;  /* 0xbf80000016167423 */ /* 0x002fc80000000020 */
[----:B------:R-:W-:-:S04]  /*f2a0*/  FADD.FTZ R22, -R22, -RZ ;  /* 0x800000ff16167221 */ /* 0x000fc80000010100 */
[----:B------:R-:W-:-:S07]  /*f2b0*/  FFMA R32, R32, R22, R32 ;  /* 0x0000001620207223 */ /* 0x000fce0000000020 */
.L_x_202:
[----:B------:R-:W-:Y:S05]  /*f2c0*/  BSYNC B1 ;  /* 0x0000000000017941 */ /* 0x000fea0003800000 */
.L_x_200:
        /* <DEDUP_REMOVED lines=10> */
.L_x_204:
[----:B------:R-:W1:Y:S02]  /*f370*/  MUFU.RCP R0, R23 ;  /* 0x0000001700007308 */ /* 0x000e640000001000 */
[----:B-1----:R-:W-:-:S04]  /*f380*/  FFMA R23, R23, R0, -1 ;  /* 0xbf80000017177423 */ /* 0x002fc80000000000 */
[----:B------:R-:W-:-:S04]  /*f390*/  FADD.FTZ R23, -R23, -RZ ;  /* 0x800000ff17177221 */ /* 0x000fc80000010100 */
[----:B------:R-:W-:-:S07]  /*f3a0*/  FFMA R23, R0, R23, R0 ;  /* 0x0000001700177223 */ /* 0x000fce0000000000 */
.L_x_205:
[----:B------:R-:W-:Y:S05]  /*f3b0*/  BSYNC B1 ;  /* 0x0000000000017941 */ /* 0x000fea0003800000 */
.L_x_203:
        /* <DEDUP_REMOVED lines=10> */
.L_x_207:
[----:B------:R-:W1:Y:S02]  /*f460*/  MUFU.RCP R22, R24 ;  /* 0x0000001800167308 */ /* 0x000e640000001000 */
[----:B-1----:R-:W-:-:S04]  /*f470*/  FFMA R24, R24, R22, -1 ;  /* 0xbf80000018187423 */ /* 0x002fc80000000016 */
[----:B------:R-:W-:-:S04]  /*f480*/  FADD.FTZ R24, -R24, -RZ ;  /* 0x800000ff18187221 */ /* 0x000fc80000010100 */
[----:B------:R-:W-:-:S07]  /*f490*/  FFMA R22, R22, R24, R22 ;  /* 0x0000001816167223 */ /* 0x000fce0000000016 */
.L_x_208:
[----:B------:R-:W-:Y:S05]  /*f4a0*/  BSYNC B1 ;  /* 0x0000000000017941 */ /* 0x000fea0003800000 */
.L_x_206:
        /* <DEDUP_REMOVED lines=10> */
.L_x_210:
[----:B------:R-:W1:Y:S02]  /*f550*/  MUFU.RCP R21, R25 ;  /* 0x0000001900157308 */ /* 0x000e640000001000 */
[----:B-1----:R-:W-:-:S04]  /*f560*/  FFMA R25, R25, R21, -1 ;  /* 0xbf80000019197423 */ /* 0x002fc80000000015 */
[----:B------:R-:W-:-:S04]  /*f570*/  FADD.FTZ R25, -R25, -RZ ;  /* 0x800000ff19197221 */ /* 0x000fc80000010100 */
[----:B------:R-:W-:-:S07]  /*f580*/  FFMA R21, R21, R25, R21 ;  /* 0x0000001915157223 */ /* 0x000fce0000000015 */
.L_x_211:
[----:B------:R-:W-:Y:S05]  /*f590*/  BSYNC B1 ;  /* 0x0000000000017941 */ /* 0x000fea0003800000 */
.L_x_209:
        /* <DEDUP_REMOVED lines=9> */
.L_x_213:
[----:B------:R-:W1:Y:S02]  /*f630*/  MUFU.RCP R0, R26 ;  /* 0x0000001a00007308 */ /* 0x000e640000001000 */
[----:B-1----:R-:W-:-:S04]  /*f640*/  FFMA R26, R26, R0, -1 ;  /* 0xbf8000001a1a7423 */ /* 0x002fc80000000000 */
[----:B------:R-:W-:-:S04]  /*f650*/  FADD.FTZ R26, -R26, -RZ ;  /* 0x800000ff1a1a7221 */ /* 0x000fc80000010100 */
[----:B------:R-:W-:-:S07]  /*f660*/  FFMA R0, R0, R26, R0 ;  /* 0x0000001a00007223 */ /* 0x000fce0000000000 */
.L_x_214:
[----:B------:R-:W-:Y:S05]  /*f670*/  BSYNC B1 ;  /* 0x0000000000017941 */ /* 0x000fea0003800000 */
.L_x_212:
        /* <DEDUP_REMOVED lines=24> */
[----:B------:R-:W-:Y:S01]  /*f800*/  F2FP.F16.F32.PACK_AB R20, R36, R37 ;  /* 0x000000252414723e */ /* 0x000fe200000000ff */
[----:B------:R1:W-:Y:S01]  /*f810*/  STSM.16.M88.4 [R14+0x4200], R24 ;  /* 0x004200180e007844 */ /* 0x0003e20000000200 */
        /* <DEDUP_REMOVED lines=20> */
.L_x_216:
[----:B------:R-:W-:Y:S05]  /*f960*/  BSYNC B0 ;  /* 0x0000000000007941 */ /* 0x000fea0003800000 */
.L_x_215:
[----:B------:R-:W-:Y:S01]  /*f970*/  IADD3 R159, R14, 0x4200, RZ ;  /* 0x000042000e9f7810 */ /* 0x000fe20007ffe0ff */
        /* <DEDUP_REMOVED lines=8> */
.L_x_219:
[----:B------:R-:W-:-:S04]  /*fa00*/  ULEA UR4, UR36, UR46, 0x3 ;  /* 0x0000002e24047291 */ /* 0x000fc8000f8e183f */
[----:B------:R-:W-:-:S04]  /*fa10*/  UIADD3 UR4, UR4, 0x50, URZ ;  /* 0x0000005004047890 */ /* 0x000fc8000fffe03f */
[----:B------:R-:W-:-:S09]  /*fa20*/  UPRMT UR4, UR47, 0x654, UR4 ;  /* 0x000006542f047896 */ /* 0x000fd20008000004 */
[----:B------:R-:W-:Y:S03]  /*fa30*/  SYNCS.ARRIVE.TRANS64.RED.A1T0 RZ, [UR4], RZ ;  /* 0x000000ffffff79a7 */ /* 0x000fe60008100404 */
.L_x_218:
[----:B------:R-:W-:Y:S05]  /*fa40*/  BSYNC B0 ;  /* 0x0000000000007941 */ /* 0x000fea0003800000 */
.L_x_217:
[----:B------:R-:W-:Y:S01]  /*fa50*/  UIADD3 UR4, UR36, 0x1, URZ ;  /* 0x0000000124047890 */ /* 0x000fe2000fffe03f */
[----:B------:R-:W-:Y:S03]  /*fa60*/  BSSY B0, `(.L_x_220) ;  /* 0x0000018000007945 */ /* 0x000fe60003800000 */
[----:B------:R-:W-:-:S04]  /*fa70*/  UISETP.NE.AND UP0, UPT, UR4, 0x4, UPT ;  /* 0x000000040400788c */ /* 0x000fc8000bf05270 */
[----:B------:R-:W-:Y:S01]  /*fa80*/  USEL UR8, UR4, URZ, UP0 ;  /* 0x0000003f04087287 */ /* 0x000fe20008000000 */
[----:B------:R-:W-:Y:S11]  /*fa90*/  @P0 BRA `(.L_x_221) ;  /* 0x0000000000500947 */ /* 0x000ff60003800000 */
[----:B------:R-:W-:-:S06]  /*faa0*/  UISETP.NE.AND UP0, UPT, UR43, 0x3, UPT ;  /* 0x000000032b00788c */ /* 0x000fcc000bf05270 */
[----:B------:R-:W-:-:S13]  /*fab0*/  PLOP3.LUT P2, PT, PT, PT, UP0, 0x80, 0x0 ;  /* 0x000000000000781c */ /* 0x000fda0003f4f008 */
[----:B------:R-:W-:Y:S05]  /*fac0*/  @!P2 BRA `(.L_x_222) ;  /* 0x000000000004a947 */ /* 0x000fea0003800000 */
[----:B------:R-:W-:Y:S01]  /*fad0*/  BPT.TRAP 0x1 ;  /* 0x000000040000795c */ /* 0x000fe20000300000 */
.L_x_222:
[----:B------:R-:W-:Y:S01]  /*fae0*/  LEA R3, R12, UR46, 0x3 ;  /* 0x0000002e0c037c11 */ /* 0x000fe2000f8e18ff */
[----:B------:R-:W-:Y:S01]  /*faf0*/  BSSY B1, `(.L_x_223) ;  /* 0x0000004000017945 */ /* 0x000fe20003800000 */
[----:B-1----:R-:W-:-:S04]  /*fb00*/  SHF.L.U32 R0, R13, 0x1f, RZ ;  /* 0x0000001f0d007819 */ /* 0x002fc800000006ff */
[----:B------:R-:W1:Y:S02]  /*fb10*/  SYNCS.PHASECHK.TRANS64.TRYWAIT P2, [R3+URZ+0x30], R0 ;  /* 0x00003000030075a7 */ /* 0x000e64000804017f */
[----:B-1----:R-:W-:Y:S05]  /*fb20*/  @!P2 BRA `(.L_x_224) ;  /* 0x000001e0007ca947 */ /* 0x002fea0003800000 */
.L_x_1125:
[----:B------:R-:W-:Y:S05]  /*fb30*/  BSYNC B1 ;  /* 0x0000000000017941 */ /* 0x000fea0003800000 */
.L_x_223:
[----:B-1----:R-:W-:Y:S01]  /*fb40*/  @!P1 LEA R3, R12, R15, 0xd ;  /* 0x0000000f0c039211 */ /* 0x002fe200078e68ff */
[----:B------:R-:W-:Y:S05]  /*fb50*/  @!P1 WARPSYNC.ALL ;  /* 0x0000000000009948 */ /* 0x000fea0003800000 */
[----:B------:R-:W-:Y:S01]  /*fb60*/  @!P1 LEA R0, R18, R3, 0x1 ;  /* 0x0000000312009211 */ /* 0x000fe200078e08ff */
[----:B------:R2:W3:Y:S01]  /*fb70*/  @!P1 LDSM.16.M88.4 R8, [R3] ;  /* 0x000000000308983b */ /* 0x0004e20000000200 */
[----:B------:R-:W-:-:S03]  /*fb80*/  IADD3 R12, R12, 0x1, RZ ;  /* 0x000000010c0c7810 */ /* 0x000fc60007ffe0ff */
[----:B------:R2:W4:Y:S01]  /*fb90*/  @!P1 LDSM.16.M88.4 R4, [R0] ;  /* 0x000000000004983b */ /* 0x0005220000000200 */
[----:B------:R-:W-:-:S04]  /*fba0*/  ISETP.NE.AND P2, PT, R12, 0x4, PT ;  /* 0x000000040c00780c */ /* 0x000fc80003f45270 */
[----:B------:R-:W-:Y:S02]  /*fbb0*/  SEL R2, RZ, 0x1, P2 ;  /* 0x00000001ff027807 */ /* 0x000fe40001000000 */
[----:B------:R-:W-:Y:S02]  /*fbc0*/  SEL R12, R12, RZ, P2 ;  /* 0x000000ff0c0c7207 */ /* 0x000fe40001000000 */
[----:B--2---:R-:W-:-:S07]  /*fbd0*/  LOP3.LUT R13, R13, R2, RZ, 0x3c, !PT ;  /* 0x000000020d0d7212 */ /* 0x004fce00078e3cff */
.L_x_221:
[----:B------:R-:W-:Y:S05]  /*fbe0*/  BSYNC B0 ;  /* 0x0000000000007941 */ /* 0x000fea0003800000 */
.L_x_220:
[--C-:B---3--:R-:W-:Y:S02]  /*fbf0*/  HADD2.F32 R158, -RZ, R8.reuse.H0_H0 ;  /* 0x20000008ff9e7230 */ /* 0x108fe40000004100 */
[C---:B------:R-:W-:Y:S01]  /*fc00*/  FMUL R3, R17.reuse, R40 ;  /* 0x0000002811037220 */ /* 0x040fe20000400000 */
[--C-:B------:R-:W-:Y:S01]  /*fc10*/  HADD2.F32 R156, -RZ, R9.reuse.H0_H0 ;  /* 0x20000009ff9c7230 */ /* 0x100fe20000004100 */
[----:B------:R-:W-:Y:S01]  /*fc20*/  MOV R40, 0x3bbb989d ;  /* 0x3bbb989d00287802 */ /* 0x000fe20000000f00 */
[----:B------:R-:W-:Y:S02]  /*fc30*/  HADD2.F32 R2, -RZ, R9.H1_H1 ;  /* 0x30000009ff027230 */ /* 0x000fe40000004100 */
[----:B------:R-:W-:Y:S01]  /*fc40*/  FFMA R158, R16, R158, R3 ;  /* 0x0000009e109e7223 */ /* 0x000fe20000000003 */
[C---:B------:R-:W-:Y:S01]  /*fc50*/  FMUL R3, R17.reuse, R42 ;  /* 0x0000002a11037220 */ /* 0x040fe20000400000 */
[C---:B------:R-:W-:Y:S01]  /*fc60*/  FMUL R155, R17.reuse, R43 ;  /* 0x0000002b119b7220 */ /* 0x040fe20000400000 */
[----:B------:R-:W-:Y:S01]  /*fc70*/  FMUL R157, R17, R41 ;  /* 0x00000029119d7220 */ /* 0x000fe20000400000 */
[----:B-1----:R-:W-:-:S02]  /*fc80*/  HADD2.F32 R0, -RZ, R8.H1_H1 ;  /* 0x30000008ff007230 */ /* 0x002fc40000004100 */
[C---:B------:R-:W-:Y:S01]  /*fc90*/  FFMA R156, R16.reuse, R156, R3 ;  /* 0x0000009c109c7223 */ /* 0x040fe20000000003 */
[----:B------:R-:W-:Y:S01]  /*fca0*/  MOV R41, 0x437c0000 ;  /* 0x437c000000297802 */ /* 0x000fe20000000f00 */
[----:B------:R-:W-:Y:S01]  /*fcb0*/  FFMA R155, R16, R2, R155 ;  /* 0x00000002109b7223 */ /* 0x000fe2000000009b */
[----:B------:R-:W-:Y:S01]  /*fcc0*/  FMUL R42, R17, R45 ;  /* 0x0000002d112a7220 */ /* 0x000fe20000400000 */
[----:B------:R-:W-:Y:S01]  /*fcd0*/  FFMA.SAT R3, -R156, R40, 0.5 ;  /* 0x3f0000009c037423 */ /* 0x000fe20000002128 */
[----:B------:R-:W-:Y:S01]  /*fce0*/  FFMA R157, R16, R0, R157 ;  /* 0x00000000109d7223 */ /* 0x000fe2000000009d */
[-C--:B------:R-:W-:Y:S01]  /*fcf0*/  FFMA.SAT R2, -R155, R40.reuse, 0.5 ;  /* 0x3f0000009b027423 */ /* 0x080fe20000002128 */
[-C--:B------:R-:W-:Y:S01]  /*fd00*/  FFMA.SAT R0, -R158, R40.reuse, 0.5 ;  /* 0x3f0000009e007423 */ /* 0x080fe20000002128 */
[-C--:B------:R-:W-:Y:S01]  /*fd10*/  FFMA.RM R3, R3, R41.reuse, 12582913 ;  /* 0x4b40000103037423 */ /* 0x080fe20000004029 */
[----:B------:R-:W-:Y:S01]  /*fd20*/  FFMA.SAT R20, -R157, R40, 0.5 ;  /* 0x3f0000009d147423 */ /* 0x000fe20000002128 */
[-C--:B------:R-:W-:Y:S01]  /*fd30*/  FFMA.RM R2, R2, R41.reuse, 12582913 ;  /* 0x4b40000102027423 */ /* 0x080fe20000004029 */
[-C--:B------:R-:W-:Y:S01]  /*fd40*/  FFMA.RM R0, R0, R41.reuse, 12582913 ;  /* 0x4b40000100007423 */ /* 0x080fe20000004029 */
[----:B------:R-:W-:Y:S01]  /*fd50*/  FADD R153, R3, -12583039 ;  /* 0xcb40007f03997421 */ /* 0x000fe20000000000 */
[----:B------:R-:W-:Y:S01]  /*fd60*/  FFMA.RM R20, R20, R41, 12582913 ;  /* 0x4b40000114147423 */ /* 0x000fe20000004029 */
[----:B------:R-:W-:Y:S01]  /*fd70*/  FADD R22, R2, -12583039 ;  /* 0xcb40007f02167421 */ /* 0x000fe20000000000 */
[----:B------:R-:W-:Y:S01]  /*fd80*/  FADD R21, R0, -12583039 ;  /* 0xcb40007f00157421 */ /* 0x000fe20000000000 */
[----:B------:R-:W-:Y:S01]  /*fd90*/  FFMA R153, -R156, 1.4426950216293334961, -R153 ;  /* 0x3fb8aa3b9c997823 */ /* 0x000fe20000000999 */
[----:B------:R-:W-:Y:S01]  /*fda0*/  FADD R154, R20, -12583039 ;  /* 0xcb40007f149a7421 */ /* 0x000fe20000000000 */
[----:B------:R-:W-:Y:S01]  /*fdb0*/  FFMA R22, -R155, 1.4426950216293334961, -R22 ;  /* 0x3fb8aa3b9b167823 */ /* 0x000fe20000000916 */
[----:B------:R-:W-:Y:S01]  /*fdc0*/  FFMA R21, -R158, 1.4426950216293334961, -R21 ;  /* 0x3fb8aa3b9e157823 */ /* 0x000fe20000000915 */
[----:B------:R-:W-:Y:S01]  /*fdd0*/  FFMA R153, -R156, 1.925963033500011079e-08, R153 ;  /* 0x32a570609c997823 */ /* 0x000fe20000000199 */
[----:B------:R-:W-:Y:S01]  /*fde0*/  FFMA R154, -R157, 1.4426950216293334961, -R154 ;  /* 0x3fb8aa3b9d9a7823 */ /* 0x000fe2000000099a */
[----:B------:R-:W-:Y:S01]  /*fdf0*/  FFMA R22, -R155, 1.925963033500011079e-08, R22 ;  /* 0x32a570609b167823 */ /* 0x000fe20000000116 */
[----:B------:R-:W-:Y:S01]  /*fe00*/  FFMA R21, -R158, 1.925963033500011079e-08, R21 ;  /* 0x32a570609e157823 */ /* 0x000fe20000000115 */
[----:B------:R-:W-:Y:S01]  /*fe10*/  SHF.L.U32 R3, R3, 0x17, RZ ;  /* 0x0000001703037819 */ /* 0x000fe200000006ff */
[----:B------:R-:W-:Y:S01]  /*fe20*/  FFMA R154, -R157, 1.925963033500011079e-08, R154 ;  /* 0x32a570609d9a7823 */ /* 0x000fe2000000019a */
[----:B------:R-:W1:Y:S01]  /*fe30*/  MUFU.EX2 R153, R153 ;  /* 0x0000009900997308 */ /* 0x000e620000000800 */
[----:B------:R-:W-:Y:S01]  /*fe40*/  SHF.L.U32 R2, R2, 0x17, RZ ;  /* 0x0000001702027819 */ /* 0x000fe200000006ff */
[C---:B------:R-:W-:Y:S01]  /*fe50*/  FMUL R43, R17.reuse, R44 ;  /* 0x0000002c112b7220 */ /* 0x040fe20000400000 */
[----:B------:R-:W-:Y:S01]  /*fe60*/  SHF.L.U32 R20, R20, 0x17, RZ ;  /* 0x0000001714147819 */ /* 0x000fe200000006ff */
[C---:B------:R-:W-:Y:S01]  /*fe70*/  FMUL R25, R17.reuse, R47 ;  /* 0x0000002f11197220 */ /* 0x040fe20000400000 */
[----:B------:R-:W-:Y:S01]  /*fe80*/  SHF.L.U32 R0, R0, 0x17, RZ ;  /* 0x0000001700007819 */ /* 0x000fe200000006ff */
[C---:B------:R-:W-:Y:S01]  /*fe90*/  FMUL R29, R17.reuse, R49 ;  /* 0x00000031111d7220 */ /* 0x040fe20000400000 */
[C---:B------:R-:W-:Y:S01]  /*fea0*/  FMUL R32, R17.reuse, R52 ;  /* 0x0000003411207220 */ /* 0x040fe20000400000 */
[----:B------:R-:W2:Y:S01]  /*feb0*/  MUFU.EX2 R152, R22 ;  /* 0x0000001600987308 */ /* 0x000ea20000000800 */
[C---:B------:R-:W-:Y:S01]  /*fec0*/  FMUL R33, R17.reuse, R53 ;  /* 0x0000003511217220 */ /* 0x040fe20000400000 */
[----:B------:R-:W-:Y:S01]  /*fed0*/  FMUL R34, R17, R54 ;  /* 0x0000003611227220 */ /* 0x000fe20000400000 */
[----:B----4-:R-:W-:-:S02]  /*fee0*/  HADD2.F32 R35, -RZ, R7.H1_H1 ;  /* 0x30000007ff237230 */ /* 0x010fc40000004100 */
[----:B------:R-:W-:Y:S01]  /*fef0*/  FMUL R55, R17, R55 ;  /* 0x0000003711377220 */ /* 0x000fe20000400000 */
[----:B------:R-:W-:Y:S02]  /*ff00*/  BSSY B1, `(.L_x_225) ;  /* 0x000008e000017945 */ /* 0x000fe40003800000 */
[----:B------:R-:W3:Y:S01]  /*ff10*/  MUFU.EX2 R154, R154 ;  /* 0x0000009a009a7308 */ /* 0x000ee20000000800 */
[----:B-1----:R-:W-:Y:S01]  /*ff20*/  FFMA R153, R3, R153, 1 ;  /* 0x3f80000003997423 */ /* 0x002fe20000000099 */
[----:B------:R-:W-:Y:S02]  /*ff30*/  HADD2.F32 R3, -RZ, R10.H1_H1 ;  /* 0x3000000aff037230 */ /* 0x000fe40000004100 */
[----:B------:R-:W-:-:S03]  /*ff40*/  FFMA R35, R16, R35, R55 ;  /* 0x0000002310237223 */ /* 0x000fc60000000037 */
[----:B------:R-:W-:Y:S01]  /*ff50*/  FFMA R42, R16, R3, R42 ;  /* 0x00000003102a7223 */ /* 0x000fe2000000002a */
[----:B------:R-:W1:Y:S01]  /*ff60*/  MUFU.EX2 R21, R21 ;  /* 0x0000001500157308 */ /* 0x000e620000000800 */
[----:B--2---:R-:W-:Y:S01]  /*ff70*/  FFMA R152, R2, R152, 1 ;  /* 0x3f80000002987423 */ /* 0x004fe20000000098 */
[----:B------:R-:W-:Y:S02]  /*ff80*/  HADD2.F32 R2, -RZ, R10.H0_H0 ;  /* 0x2000000aff027230 */ /* 0x000fe40000004100 */
[----:B------:R-:W-:-:S03]  /*ff90*/  FFMA.SAT R23, -R42, R40, 0.5 ;  /* 0x3f0000002a177423 */ /* 0x000fc60000002128 */
[----:B------:R-:W-:Y:S01]  /*ffa0*/  FFMA R43, R16, R2, R43 ;  /* 0x00000002102b7223 */ /* 0x000fe2000000002b */
[--C-:B------:R-:W-:Y:S02]  /*ffb0*/  HADD2.F32 R2, -RZ, R11.reuse.H0_H0 ;  /* 0x2000000bff027230 */ /* 0x100fe40000004100 */
[----:B---3--:R-:W-:Y:S01]  /*ffc0*/  FFMA R154, R20, R154, 1 ;  /* 0x3f800000149a7423 */ /* 0x008fe2000000009a */
[----:B------:R-:W-:Y:S01]  /*ffd0*/  FMUL R20, R17, R46 ;  /* 0x0000002e11147220 */ /* 0x000fe20000400000 */
[-C--:B------:R-:W-:Y:S01]  /*ffe0*/  FFMA.RM R23, R23, R41.reuse, 12582913 ;  /* 0x4b40000117177423 */ /* 0x080fe20000004029 */
[----:B------:R-:W-:Y:S02]  /*fff0*/  FFMA.SAT R24, -R43, R40, 0.5 ;  /* 0x3f0000002b187423 */ /* 0x000fe40000002128 */
[----:B------:R-:W-:Y:S01]  /*10000*/  FFMA R20, R16, R2, R20 ;  /* 0x0000000210147223 */ /* 0x000fe20000000014 */
[----:B------:R-:W-:Y:S02]  /*10010*/  HADD2.F32 R2, -RZ, R11.H1_H1 ;  /* 0x3000000bff027230 */ /* 0x000fe40000004100 */
[----:B------:R-:W-:Y:S01]  /*10020*/  FFMA.RM R24, R24, R41, 12582913 ;  /* 0x4b40000118187423 */ /* 0x000fe20000004029 */
[----:B-1----:R-:W-:Y:S01]  /*10030*/  FFMA R0, R0, R21, 1 ;  /* 0x3f80000000007423 */ /* 0x002fe20000000015 */
[----:B------:R-:W-:Y:S01]  /*10040*/  FADD R21, R23, -12583039 ;  /* 0xcb40007f17157421 */ /* 0x000fe20000000000 */
[----:B------:R-:W-:Y:S01]  /*10050*/  FFMA.SAT R3, -R20, R40, 0.5 ;  /* 0x3f00000014037423 */ /* 0x000fe20000002128 */
[----:B------:R-:W-:Y:S01]  /*10060*/  FFMA R25, R16, R2, R25 ;  /* 0x0000000210197223 */ /* 0x000fe20000000019 */
[----:B------:R-:W-:Y:S01]  /*10070*/  FADD R26, R24, -12583039 ;  /* 0xcb40007f181a7421 */ /* 0x000fe20000000000 */
[C---:B------:R-:W-:Y:S01]  /*10080*/  FFMA R21, -R42.reuse, 1.4426950216293334961, -R21 ;  /* 0x3fb8aa3b2a157823 */ /* 0x040fe20000000915 */
[-C--:B------:R-:W-:Y:S01]  /*10090*/  FFMA.RM R3, R3, R41.reuse, 12582913 ;  /* 0x4b40000103037423 */ /* 0x080fe20000004029 */
[----:B------:R-:W-:Y:S01]  /*100a0*/  FFMA.SAT R2, -R25, R40, 0.5 ;  /* 0x3f00000019027423 */ /* 0x000fe20000002128 */
[----:B------:R-:W-:Y:S01]  /*100b0*/  FFMA R26, -R43, 1.4426950216293334961, -R26 ;  /* 0x3fb8aa3b2b1a7823 */ /* 0x000fe2000000091a */
[----:B------:R-:W-:Y:S01]  /*100c0*/  FFMA R21, -R42, 1.925963033500011079e-08, R21 ;  /* 0x32a570602a157823 */ /* 0x000fe20000000115 */
[----:B------:R-:W-:Y:S01]  /*100d0*/  FADD R22, R3, -12583039 ;  /* 0xcb40007f03167421 */ /* 0x000fe20000000000 */
[----:B------:R-:W-:Y:S01]  /*100e0*/  FFMA.RM R2, R2, R41, 12582913 ;  /* 0x4b40000102027423 */ /* 0x000fe20000004029 */
[----:B------:R-:W-:Y:S01]  /*100f0*/  FFMA R26, -R43, 1.925963033500011079e-08, R26 ;  /* 0x32a570602b1a7823 */ /* 0x000fe2000000011a */
[----:B------:R1:W2:Y:S01]  /*10100*/  MUFU.EX2 R27, R21 ;  /* 0x00000015001b7308 */ /* 0x0002a20000000800 */
[----:B------:R-:W-:Y:S01]  /*10110*/  FFMA R22, -R20, 1.4426950216293334961, -R22 ;  /* 0x3fb8aa3b14167823 */ /* 0x000fe20000000916 */
[----:B------:R-:W-:-:S02]  /*10120*/  SHF.L.U32 R24, R24, 0x17, RZ ;  /* 0x0000001718187819 */ /* 0x000fc400000006ff */
[----:B------:R-:W-:Y:S01]  /*10130*/  SHF.L.U32 R3, R3, 0x17, RZ ;  /* 0x0000001703037819 */ /* 0x000fe200000006ff */
[----:B------:R-:W-:Y:S01]  /*10140*/  FFMA R22, -R20, 1.925963033500011079e-08, R22 ;  /* 0x32a5706014167823 */ /* 0x000fe20000000116 */
[----:B------:R-:W-:Y:S02]  /*10150*/  SHF.L.U32 R23, R23, 0x17, RZ ;  /* 0x0000001717177819 */ /* 0x000fe400000006ff */
[----:B------:R-:W3:Y:S01]  /*10160*/  MUFU.EX2 R26, R26 ;  /* 0x0000001a001a7308 */ /* 0x000ee20000000800 */
[C---:B-1----:R-:W-:Y:S01]  /*10170*/  FADD R21, R2.reuse, -12583039 ;  /* 0xcb40007f02157421 */ /* 0x042fe20000000000 */
[----:B------:R-:W-:-:S03]  /*10180*/  SHF.L.U32 R2, R2, 0x17, RZ ;  /* 0x0000001702027819 */ /* 0x000fc600000006ff */
[----:B------:R-:W-:-:S03]  /*10190*/  FFMA R21, -R25, 1.4426950216293334961, -R21 ;  /* 0x3fb8aa3b19157823 */ /* 0x000fc60000000915 */
[----:B------:R-:W1:Y:S01]  /*101a0*/  MUFU.EX2 R22, R22 ;  /* 0x0000001600167308 */ /* 0x000e620000000800 */
[----:B------:R-:W-:Y:S01]  /*101b0*/  FFMA R21, -R25, 1.925963033500011079e-08, R21 ;  /* 0x32a5706019157823 */ /* 0x000fe20000000115 */
[----:B--2---:R-:W-:-:S06]  /*101c0*/  FFMA R23, R23, R27, 1 ;  /* 0x3f80000017177423 */ /* 0x004fcc000000001b */
[----:B------:R-:W2:Y:S01]  /*101d0*/  MUFU.EX2 R21, R21 ;  /* 0x0000001500157308 */ /* 0x000ea20000000800 */
[----:B---3--:R-:W-:Y:S01]  /*101e0*/  FFMA R24, R24, R26, 1 ;  /* 0x3f80000018187423 */ /* 0x008fe2000000001a */
[----:B------:R-:W-:Y:S01]  /*101f0*/  FMUL R26, R17, R48 ;  /* 0x00000030111a7220 */ /* 0x000fe20000400000 */
[----:B-1----:R-:W-:Y:S01]  /*10200*/  FFMA R22, R3, R22, 1 ;  /* 0x3f80000003167423 */ /* 0x002fe20000000016 */
[----:B--2---:R-:W-:Y:S01]  /*10210*/  FFMA R21, R2, R21, 1 ;  /* 0x3f80000002157423 */ /* 0x004fe20000000015 */
[----:B------:R-:W-:-:S05]  /*10220*/  HADD2.F32 R2, -RZ, R4.H0_H0 ;  /* 0x20000004ff027230 */ /* 0x000fca0000004100 */
[----:B------:R-:W-:Y:S01]  /*10230*/  FFMA R26, R16, R2, R26 ;  /* 0x00000002101a7223 */ /* 0x000fe2000000001a */
[----:B------:R-:W-:-:S05]  /*10240*/  HADD2.F32 R2, -RZ, R4.H1_H1 ;  /* 0x30000004ff027230 */ /* 0x000fca0000004100 */
[----:B------:R-:W-:Y:S01]  /*10250*/  FFMA R29, R16, R2, R29 ;  /* 0x00000002101d7223 */ /* 0x000fe2000000001d */
[----:B------:R-:W-:-:S03]  /*10260*/  FFMA.SAT R2, -R26, R40, 0.5 ;  /* 0x3f0000001a027423 */ /* 0x000fc60000002128 */
[----:B------:R-:W-:Y:S01]  /*10270*/  FFMA.SAT R3, -R29, R40, 0.5 ;  /* 0x3f0000001d037423 */ /* 0x000fe20000002128 */
[----:B------:R-:W-:-:S03]  /*10280*/  FFMA.RM R2, R2, R41, 12582913 ;  /* 0x4b40000102027423 */ /* 0x000fc60000004029 */
[----:B------:R-:W-:Y:S01]  /*10290*/  FFMA.RM R3, R3, R41, 12582913 ;  /* 0x4b40000103037423 */ /* 0x000fe20000004029 */
[----:B------:R-:W-:-:S03]  /*102a0*/  FADD R28, R2, -12583039 ;  /* 0xcb40007f021c7421 */ /* 0x000fc60000000000 */
[----:B------:R-:W-:Y:S01]  /*102b0*/  FADD R27, R3, -12583039 ;  /* 0xcb40007f031b7421 */ /* 0x000fe20000000000 */
[----:B------:R-:W-:-:S03]  /*102c0*/  FFMA R28, -R26, 1.4426950216293334961, -R28 ;  /* 0x3fb8aa3b1a1c7823 */ /* 0x000fc6000000091c */
[----:B------:R-:W-:Y:S01]  /*102d0*/  FFMA R27, -R29, 1.4426950216293334961, -R27 ;  /* 0x3fb8aa3b1d1b7823 */ /* 0x000fe2000000091b */
[----:B------:R-:W-:-:S03]  /*102e0*/  FFMA R28, -R26, 1.925963033500011079e-08, R28 ;  /* 0x32a570601a1c7823 */ /* 0x000fc6000000011c */
[----:B------:R-:W-:Y:S01]  /*102f0*/  FFMA R27, -R29, 1.925963033500011079e-08, R27 ;  /* 0x32a570601d1b7823 */ /* 0x000fe2000000011b */
[----:B------:R1:W2:Y:S08]  /*10300*/  MUFU.EX2 R31, R28 ;  /* 0x0000001c001f7308 */ /* 0x0002b00000000800 */
[----:B------:R3:W4:Y:S01]  /*10310*/  MUFU.EX2 R30, R27 ;  /* 0x0000001b001e7308 */ /* 0x0007220000000800 */
[----:B-1----:R-:W-:Y:S01]  /*10320*/  SHF.L.U32 R28, R2, 0x17, RZ ;  /* 0x00000017021c7819 */ /* 0x002fe200000006ff */
[----:B------:R-:W-:Y:S01]  /*10330*/  HADD2.F32 R2, -RZ, R5.H0_H0 ;  /* 0x20000005ff027230 */ /* 0x000fe20000004100 */
[----:B---3--:R-:W-:-:S03]  /*10340*/  SHF.L.U32 R27, R3, 0x17, RZ ;  /* 0x00000017031b7819 */ /* 0x008fc600000006ff */
[----:B--2---:R-:W-:Y:S01]  /*10350*/  FFMA R28, R28, R31, 1 ;  /* 0x3f8000001c1c7423 */ /* 0x004fe2000000001f */
[----:B------:R-:W-:Y:S01]  /*10360*/  FMUL R31, R17, R51 ;  /* 0x00000033111f7220 */ /* 0x000fe20000400000 */
[----:B----4-:R-:W-:Y:S01]  /*10370*/  FFMA R27, R27, R30, 1 ;  /* 0x3f8000001b1b7423 */ /* 0x010fe2000000001e */
[----:B------:R-:W-:-:S04]  /*10380*/  FMUL R30, R17, R50 ;  /* 0x00000032111e7220 */ /* 0x000fc80000400000 */
[----:B------:R-:W-:Y:S01]  /*10390*/  FFMA R30, R16, R2, R30 ;  /* 0x00000002101e7223 */ /* 0x000fe2000000001e */
[----:B------:R-:W-:-:S05]  /*103a0*/  HADD2.F32 R2, -RZ, R5.H1_H1 ;  /* 0x30000005ff027230 */ /* 0x000fca0000004100 */
[----:B------:R-:W-:Y:S01]  /*103b0*/  FFMA R31, R16, R2, R31 ;  /* 0x00000002101f7223 */ /* 0x000fe2000000001f */
[----:B------:R-:W-:-:S05]  /*103c0*/  HADD2.F32 R2, -RZ, R6.H0_H0 ;  /* 0x20000006ff027230 */ /* 0x000fca0000004100 */
[----:B------:R-:W-:Y:S01]  /*103d0*/  FFMA R32, R16, R2, R32 ;  /* 0x0000000210207223 */ /* 0x000fe20000000020 */
[----:B------:R-:W-:-:S05]  /*103e0*/  HADD2.F32 R2, -RZ, R6.H1_H1 ;  /* 0x30000006ff027230 */ /* 0x000fca0000004100 */
[----:B------:R-:W-:Y:S01]  /*103f0*/  FFMA R33, R16, R2, R33 ;  /* 0x0000000210217223 */ /* 0x000fe20000000021 */
[----:B------:R-:W-:-:S05]  /*10400*/  HADD2.F32 R2, -RZ, R7.H0_H0 ;  /* 0x20000007ff027230 */ /* 0x000fca0000004100 */
[----:B------:R-:W-:Y:S01]  /*10410*/  FFMA R34, R16, R2, R34 ;  /* 0x0000000210227223 */ /* 0x000fe20000000022 */
[----:B------:R-:W-:-:S04]  /*10420*/  FFMA.SAT R2, -R30, R40, 0.5 ;  /* 0x3f0000001e027423 */ /* 0x000fc80000002128 */
[----:B------:R-:W-:-:S04]  /*10430*/  FFMA.RM R2, R2, R41, 12582913 ;  /* 0x4b40000102027423 */ /* 0x000fc80000004029 */
[C---:B------:R-:W-:Y:S01]  /*10440*/  FADD R3, R2.reuse, -12583039 ;  /* 0xcb40007f02037421 */ /* 0x040fe20000000000 */
[----:B------:R-:W-:Y:S01]  /*10450*/  SHF.L.U32 R36, R2, 0x17, RZ ;  /* 0x0000001702247819 */ /* 0x000fe200000006ff */
[----:B------:R-:W-:Y:S02]  /*10460*/  FFMA.SAT R2, -R31, R40, 0.5 ;  /* 0x3f0000001f027423 */ /* 0x000fe40000002128 */
[----:B------:R-:W-:Y:S02]  /*10470*/  FFMA R3, -R30, 1.4426950216293334961, -R3 ;  /* 0x3fb8aa3b1e037823 */ /* 0x000fe40000000903 */
[----:B------:R-:W-:Y:S02]  /*10480*/  FFMA.RM R2, R2, R41, 12582913 ;  /* 0x4b40000102027423 */ /* 0x000fe40000004029 */
[----:B------:R-:W-:-:S03]  /*10490*/  FFMA R3, -R30, 1.925963033500011079e-08, R3 ;  /* 0x32a570601e037823 */ /* 0x000fc60000000103 */
[----:B------:R-:W-:-:S03]  /*104a0*/  SHF.L.U32 R37, R2, 0x17, RZ ;  /* 0x0000001702257819 */ /* 0x000fc600000006ff */
        /* <DEDUP_REMOVED lines=20> */
[----:B------:R-:W-:-:S04]  /*105f0*/  FFMA R3, -R33, 1.4426950216293334961, -R3 ;  /* 0x3fb8aa3b21037823 */ /* 0x000fc80000000903 */
[----:B------:R-:W-:-:S06]  /*10600*/  FFMA R3, -R33, 1.925963033500011079e-08, R3 ;  /* 0x32a5706021037823 */ /* 0x000fcc0000000103 */
[----:B------:R-:W1:Y:S02]  /*10610*/  MUFU.EX2 R3, R3 ;  /* 0x0000000300037308 */ /* 0x000e640000000800 */
[----:B-1----:R-:W-:Y:S01]  /*10620*/  FFMA R39, R39, R3, 1 ;  /* 0x3f80000027277423 */ /* 0x002fe20000000003 */
[----:B------:R-:W-:-:S04]  /*10630*/  FFMA.SAT R3, -R34, R40, 0.5 ;  /* 0x3f00000022037423 */ /* 0x000fc80000002128 */
[-C--:B------:R-:W-:Y:S01]  /*10640*/  FFMA.RM R3, R3, R41.reuse, 12582913 ;  /* 0x4b40000103037423 */ /* 0x080fe20000004029 */
[----:B------:R-:W-:-:S03]  /*10650*/  FFMA.RM R41, R2, R41, 12582913 ;  /* 0x4b40000102297423 */ /* 0x000fc60000004029 */
        /* <DEDUP_REMOVED lines=20> */
.L_x_226:
[----:B------:R-:W1:Y:S02]  /*107a0*/  MUFU.RCP R52, R0 ;  /* 0x0000000000347308 */ /* 0x000e640000001000 */
[----:B-1----:R-:W-:-:S04]  /*107b0*/  FFMA R0, R0, R52, -1 ;  /* 0xbf80000000007423 */ /* 0x002fc80000000034 */
[----:B------:R-:W-:-:S04]  /*107c0*/  FADD.FTZ R0, -R0, -RZ ;  /* 0x800000ff00007221 */ /* 0x000fc80000010100 */
[----:B------:R-:W-:-:S07]  /*107d0*/  FFMA R52, R52, R0, R52 ;  /* 0x0000000034347223 */ /* 0x000fce0000000034 */
.L_x_227:
[----:B------:R-:W-:Y:S05]  /*107e0*/  BSYNC B1 ;  /* 0x0000000000017941 */ /* 0x000fea0003800000 */
.L_x_225:
        /* <DEDUP_REMOVED lines=10> */
.L_x_229:
[----:B------:R-:W1:Y:S02]  /*10890*/  MUFU.RCP R51, R154 ;  /* 0x0000009a00337308 */ /* 0x000e640000001000 */
[----:B-1----:R-:W-:-:S04]  /*108a0*/  FFMA R154, R154, R51, -1 ;  /* 0xbf8000009a9a7423 */ /* 0x002fc80000000033 */
[----:B------:R-:W-:-:S04]  /*108b0*/  FADD.FTZ R154, -R154, -RZ ;  /* 0x800000ff9a9a7221 */ /* 0x000fc80000010100 */
[----:B------:R-:W-:-:S07]  /*108c0*/  FFMA R51, R51, R154, R51 ;  /* 0x0000009a33337223 */ /* 0x000fce0000000033 */
.L_x_230:
[----:B------:R-:W-:Y:S05]  /*108d0*/  BSYNC B1 ;  /* 0x0000000000017941 */ /* 0x000fea0003800000 */
.L_x_228:
        /* <DEDUP_REMOVED lines=10> */
.L_x_232:
[----:B------:R-:W1:Y:S02]  /*10980*/  MUFU.RCP R50, R153 ;  /* 0x0000009900327308 */ /* 0x000e640000001000 */
[----:B-1----:R-:W-:-:S04]  /*10990*/  FFMA R153, R153, R50, -1 ;  /* 0xbf80000099997423 */ /* 0x002fc80000000032 */
[----:B------:R-:W-:-:S04]  /*109a0*/  FADD.FTZ R153, -R153, -RZ ;  /* 0x800000ff99997221 */ /* 0x000fc80000010100 */
[----:B------:R-:W-:-:S07]  /*109b0*/  FFMA R50, R50, R153, R50 ;  /* 0x0000009932327223 */ /* 0x000fce0000000032 */
.L_x_233:
[----:B------:R-:W-:Y:S05]  /*109c0*/  BSYNC B1 ;  /* 0x0000000000017941 */ /* 0x000fea0003800000 */
.L_x_231:
        /* <DEDUP_REMOVED lines=10> */
.L_x_235:
[----:B------:R-:W1:Y:S02]  /*10a70*/  MUFU.RCP R49, R152 ;  /* 0x0000009800317308 */ /* 0x000e640000001000 */
[----:B-1----:R-:W-:-:S04]  /*10a80*/  FFMA R152, R152, R49, -1 ;  /* 0xbf80000098987423 */ /* 0x002fc80000000031 */
[----:B------:R-:W-:-:S04]  /*10a90*/  FADD.FTZ R152, -R152, -RZ ;  /* 0x800000ff98987221 */ /* 0x000fc80000010100 */
[----:B------:R-:W-:-:S07]  /*10aa0*/  FFMA R49, R49, R152, R49 ;  /* 0x0000009831317223 */ /* 0x000fce0000000031 */
.L_x_236:
[----:B------:R-:W-:Y:S05]  /*10ab0*/  BSYNC B1 ;  /* 0x0000000000017941 */ /* 0x000fea0003800000 */
.L_x_234:
        /* <DEDUP_REMOVED lines=10> */
.L_x_238:
[----:B------:R-:W1:Y:S02]  /*10b60*/  MUFU.RCP R48, R24 ;  /* 0x0000001800307308 */ /* 0x000e640000001000 */
[----:B-1----:R-:W-:-:S04]  /*10b70*/  FFMA R24, R24, R48, -1 ;  /* 0xbf80000018187423 */ /* 0x002fc80000000030 */
[----:B------:R-:W-:-:S04]  /*10b80*/  FADD.FTZ R24, -R24, -RZ ;  /* 0x800000ff18187221 */ /* 0x000fc80000010100 */
[----:B------:R-:W-:-:S07]  /*10b90*/  FFMA R48, R48, R24, R48 ;  /* 0x0000001830307223 */ /* 0x000fce0000000030 */
.L_x_239:
[----:B------:R-:W-:Y:S05]  /*10ba0*/  BSYNC B1 ;  /* 0x0000000000017941 */ /* 0x000fea0003800000 */
.L_x_237:
        /* <DEDUP_REMOVED lines=10> */
.L_x_241:
[----:B------:R-:W1:Y:S02]  /*10c50*/  MUFU.RCP R47, R23 ;  /* 0x00000017002f7308 */ /* 0x000e640000001000 */
[----:B-1----:R-:W-:-:S04]  /*10c60*/  FFMA R23, R23, R47, -1 ;  /* 0xbf80000017177423 */ /* 0x002fc8000000002f */
[----:B------:R-:W-:-:S04]  /*10c70*/  FADD.FTZ R23, -R23, -RZ ;  /* 0x800000ff17177221 */ /* 0x000fc80000010100 */
[----:B------:R-:W-:-:S07]  /*10c80*/  FFMA R47, R47, R23, R47 ;  /* 0x000000172f2f7223 */ /* 0x000fce000000002f */
.L_x_242:
[----:B------:R-:W-:Y:S05]  /*10c90*/  BSYNC B1 ;  /* 0x0000000000017941 */ /* 0x000fea0003800000 */
.L_x_240:
        /* <DEDUP_REMOVED lines=10> */
.L_x_244:
[----:B------:R-:W1:Y:S02]  /*10d40*/  MUFU.RCP R46, R22 ;  /* 0x00000016002e7308 */ /* 0x000e640000001000 */
[----:B-1----:R-:W-:-:S04]  /*10d50*/  FFMA R22, R22, R46, -1 ;  /* 0xbf80000016167423 */ /* 0x002fc8000000002e */
[----:B------:R-:W-:-:S04]  /*10d60*/  FADD.FTZ R22, -R22, -RZ ;  /* 0x800000ff16167221 */ /* 0x000fc80000010100 */
[----:B------:R-:W-:-:S07]  /*10d70*/  FFMA R46, R46, R22, R46 ;  /* 0x000000162e2e7223 */ /* 0x000fce000000002e */
.L_x_245:
[----:B------:R-:W-:Y:S05]  /*10d80*/  BSYNC B1 ;  /* 0x0000000000017941 */ /* 0x000fea0003800000 */
.L_x_243:
        /* <DEDUP_REMOVED lines=10> */
.L_x_247:
[----:B------:R-:W1:Y:S02]  /*10e30*/  MUFU.RCP R45, R21 ;  /* 0x00000015002d7308 */ /* 0x000e640000001000 */
[----:B-1----:R-:W-:-:S04]  /*10e40*/  FFMA R21, R21, R45, -1 ;  /* 0xbf80000015157423 */ /* 0x002fc8000000002d */
[----:B------:R-:W-:-:S04]  /*10e50*/  FADD.FTZ R21, -R21, -RZ ;  /* 0x800000ff15157221 */ /* 0x000fc80000010100 */
[----:B------:R-:W-:-:S07]  /*10e60*/  FFMA R45, R45, R21, R45 ;  /* 0x000000152d2d7223 */ /* 0x000fce000000002d */
.L_x_248:
[----:B------:R-:W-:Y:S05]  /*10e70*/  BSYNC B1 ;  /* 0x0000000000017941 */ /* 0x000fea0003800000 */
.L_x_246:
        /* <DEDUP_REMOVED lines=10> */
.L_x_250:
[----:B------:R-:W1:Y:S02]  /*10f20*/  MUFU.RCP R44, R28 ;  /* 0x0000001c002c7308 */ /* 0x000e640000001000 */
[----:B-1----:R-:W-:-:S04]  /*10f30*/  FFMA R28, R28, R44, -1 ;  /* 0xbf8000001c1c7423 */ /* 0x002fc8000000002c */
[----:B------:R-:W-:-:S04]  /*10f40*/  FADD.FTZ R28, -R28, -RZ ;  /* 0x800000ff1c1c7221 */ /* 0x000fc80000010100 */
[----:B------:R-:W-:-:S07]  /*10f50*/  FFMA R44, R44, R28, R44 ;  /* 0x0000001c2c2c7223 */ /* 0x000fce000000002c */
.L_x_251:
[----:B------:R-:W-:Y:S05]  /*10f60*/  BSYNC B1 ;  /* 0x0000000000017941 */ /* 0x000fea0003800000 */
.L_x_249:
        /* <DEDUP_REMOVED lines=10> */
.L_x_253:
[----:B------:R-:W1:Y:S02]  /*11010*/  MUFU.RCP R28, R27 ;  /* 0x0000001b001c7308 */ /* 0x000e640000001000 */
[----:B-1----:R-:W-:-:S04]  /*11020*/  FFMA R27, R27, R28, -1 ;  /* 0xbf8000001b1b7423 */ /* 0x002fc8000000001c */
[----:B------:R-:W-:-:S04]  /*11030*/  FADD.FTZ R27, -R27, -RZ ;  /* 0x800000ff1b1b7221 */ /* 0x000fc80000010100 */
[----:B------:R-:W-:-:S07]  /*11040*/  FFMA R28, R28, R27, R28 ;  /* 0x0000001b1c1c7223 */ /* 0x000fce000000001c */
.L_x_254:
[----:B------:R-:W-:Y:S05]  /*11050*/  BSYNC B1 ;  /* 0x0000000000017941 */ /* 0x000fea0003800000 */
.L_x_252:
        /* <DEDUP_REMOVED lines=10> */
.L_x_256:
[----:B------:R-:W1:Y:S02]  /*11100*/  MUFU.RCP R27, R36 ;  /* 0x00000024001b7308 */ /* 0x000e640000001000 */
[----:B-1----:R-:W-:-:S04]  /*11110*/  FFMA R36, R36, R27, -1 ;  /* 0xbf80000024247423 */ /* 0x002fc8000000001b */
[----:B------:R-:W-:-:S04]  /*11120*/  FADD.FTZ R36, -R36, -RZ ;  /* 0x800000ff24247221 */ /* 0x000fc80000010100 */
[----:B------:R-:W-:-:S07]  /*11130*/  FFMA R27, R27, R36, R27 ;  /* 0x000000241b1b7223 */ /* 0x000fce000000001b */
.L_x_257:
[----:B------:R-:W-:Y:S05]  /*11140*/  BSYNC B1 ;  /* 0x0000000000017941 */ /* 0x000fea0003800000 */
.L_x_255:
        /* <DEDUP_REMOVED lines=10> */
.L_x_259:
[----:B------:R-:W1:Y:S02]  /*111f0*/  MUFU.RCP R24, R37 ;  /* 0x0000002500187308 */ /* 0x000e640000001000 */
[----:B-1----:R-:W-:-:S04]  /*11200*/  FFMA R37, R37, R24, -1 ;  /* 0xbf80000025257423 */ /* 0x002fc80000000018 */
[----:B------:R-:W-:-:S04]  /*11210*/  FADD.FTZ R37, -R37, -RZ ;  /* 0x800000ff25257221 */ /* 0x000fc80000010100 */
[----:B------:R-:W-:-:S07]  /*11220*/  FFMA R24, R24, R37, R24 ;  /* 0x0000002518187223 */ /* 0x000fce0000000018 */
.L_x_260:
[----:B------:R-:W-:Y:S05]  /*11230*/  BSYNC B1 ;  /* 0x0000000000017941 */ /* 0x000fea0003800000 */
.L_x_258:
        /* <DEDUP_REMOVED lines=10> */
.L_x_262:
[----:B------:R-:W1:Y:S02]  /*112e0*/  MUFU.RCP R21, R38 ;  /* 0x0000002600157308 */ /* 0x000e640000001000 */
[----:B-1----:R-:W-:-:S04]  /*112f0*/  FFMA R38, R38, R21, -1 ;  /* 0xbf80000026267423 */ /* 0x002fc80000000015 */
[----:B------:R-:W-:-:S04]  /*11300*/  FADD.FTZ R38, -R38, -RZ ;  /* 0x800000ff26267221 */ /* 0x000fc80000010100 */
[----:B------:R-:W-:-:S07]  /*11310*/  FFMA R21, R21, R38, R21 ;  /* 0x0000002615157223 */ /* 0x000fce0000000015 */
.L_x_263:
[----:B------:R-:W-:Y:S05]  /*11320*/  BSYNC B1 ;  /* 0x0000000000017941 */ /* 0x000fea0003800000 */
.L_x_261:
        /* <DEDUP_REMOVED lines=10> */
.L_x_265:
[----:B------:R-:W1:Y:S02]  /*113d0*/  MUFU.RCP R22, R39 ;  /* 0x0000002700167308 */ /* 0x000e640000001000 */
[----:B-1----:R-:W-:-:S04]  /*113e0*/  FFMA R39, R39, R22, -1 ;  /* 0xbf80000027277423 */ /* 0x002fc80000000016 */
[----:B------:R-:W-:-:S04]  /*113f0*/  FADD.FTZ R39, -R39, -RZ ;  /* 0x800000ff27277221 */ /* 0x000fc80000010100 */
[----:B------:R-:W-:-:S07]  /*11400*/  FFMA R22, R22, R39, R22 ;  /* 0x0000002716167223 */ /* 0x000fce0000000016 */
.L_x_266:
[----:B------:R-:W-:Y:S05]  /*11410*/  BSYNC B1 ;  /* 0x0000000000017941 */ /* 0x000fea0003800000 */
.L_x_264:
        /* <DEDUP_REMOVED lines=10> */
.L_x_268:
[----:B------:R-:W1:Y:S02]  /*114c0*/  MUFU.RCP R23, R40 ;  /* 0x0000002800177308 */ /* 0x000e640000001000 */
[----:B-1----:R-:W-:-:S04]  /*114d0*/  FFMA R40, R40, R23, -1 ;  /* 0xbf80000028287423 */ /* 0x002fc80000000017 */
[----:B------:R-:W-:-:S04]  /*114e0*/  FADD.FTZ R40, -R40, -RZ ;  /* 0x800000ff28287221 */ /* 0x000fc80000010100 */
[----:B------:R-:W-:-:S07]  /*114f0*/  FFMA R23, R23, R40, R23 ;  /* 0x0000002817177223 */ /* 0x000fce0000000017 */
.L_x_269:
[----:B------:R-:W-:Y:S05]  /*11500*/  BSYNC B1 ;  /* 0x0000000000017941 */ /* 0x000fea0003800000 */
.L_x_267:
        /* <DEDUP_REMOVED lines=9> */
.L_x_271:
[----:B------:R-:W1:Y:S02]  /*115a0*/  MUFU.RCP R0, R41 ;  /* 0x0000002900007308 */ /* 0x000e640000001000 */
[----:B-1----:R-:W-:-:S04]  /*115b0*/  FFMA R41, R41, R0, -1 ;  /* 0xbf80000029297423 */ /* 0x002fc80000000000 */
[----:B------:R-:W-:-:S04]  /*115c0*/  FADD.FTZ R41, -R41, -RZ ;  /* 0x800000ff29297221 */ /* 0x000fc80000010100 */
[----:B------:R-:W-:-:S07]  /*115d0*/  FFMA R0, R0, R41, R0 ;  /* 0x0000002900007223 */ /* 0x000fce0000000000 */
.L_x_272:
[----:B------:R-:W-:Y:S05]  /*115e0*/  BSYNC B1 ;  /* 0x0000000000017941 */ /* 0x000fea0003800000 */
.L_x_270:
        /* <DEDUP_REMOVED lines=40> */
[----:B------:R-:W-:Y:S02]  /*11870*/  UIADD3 UR4, UR46, 0x6200, URZ ;  /* 0x000062002e047890 */ /* 0x000fe4000fffe03f */
[----:B------:R-:W-:Y:S01]  /*11880*/  UIADD3.X UR11, URZ, UR39, URZ, UP0, !UPT ;  /* 0x000000273f0b7290 */ /* 0x000fe200087fe43f */
[----:B------:R-:W-:-:S08]  /*11890*/  UMOV UR7, UR51 ;  /* 0x0000003300077c82 */ /* 0x000fd00008000000 */
[----:B------:R2:W-:Y:S01]  /*118a0*/  UTMASTG.3D [UR4], [UR10] ;  /* 0x000000040a0073b5 */ /* 0x0005e20008010000 */
[----:B------:R0:W-:Y:S01]  /*118b0*/  UTMACMDFLUSH ;  /* 0x00000000000079b7 */ /* 0x0001e20000000000 */
[----:B--2---:R-:W-:-:S04]  /*118c0*/  DEPBAR.LE SB0, 0x1 ;  /* 0x000080400000791a */ /* 0x004fc80000000000 */
.L_x_274:
[----:B------:R-:W-:Y:S05]  /*118d0*/  BSYNC B0 ;  /* 0x0000000000007941 */ /* 0x000fea0003800000 */
.L_x_273:
        /* <DEDUP_REMOVED lines=9> */
.L_x_277:
[----:B------:R-:W-:-:S04]  /*11970*/  ULEA UR4, UR8, UR46, 0x3 ;  /* 0x0000002e08047291 */ /* 0x000fc8000f8e183f */
[----:B------:R-:W-:-:S04]  /*11980*/  UIADD3 UR4, UR4, 0x50, URZ ;  /* 0x0000005004047890 */ /* 0x000fc8000fffe03f */
[----:B------:R-:W-:-:S09]  /*11990*/  UPRMT UR4, UR47, 0x654, UR4 ;  /* 0x000006542f047896 */ /* 0x000fd20008000004 */
[----:B------:R-:W-:Y:S03]  /*119a0*/  SYNCS.ARRIVE.TRANS64.RED.A1T0 RZ, [UR4], RZ ;  /* 0x000000ffffff79a7 */ /* 0x000fe60008100404 */
.L_x_276:
[----:B------:R-:W-:Y:S05]  /*119b0*/  BSYNC B0 ;  /* 0x0000000000007941 */ /* 0x000fea0003800000 */
.L_x_275:
        /* <DEDUP_REMOVED lines=9> */
.L_x_280:
[C---:B-1----:R-:W-:Y:S01]  /*11a50*/  LEA R0, R12.reuse, UR46, 0x3 ;  /* 0x0000002e0c007c11 */ /* 0x042fe2000f8e18ff */
[----:B------:R-:W-:Y:S01]  /*11a60*/  BSSY B1, `(.L_x_281) ;  /* 0x0000005000017945 */ /* 0x000fe20003800000 */
[----:B------:R-:W-:Y:S02]  /*11a70*/  SHF.L.U32 R3, R13, 0x1f, RZ ;  /* 0x0000001f0d037819 */ /* 0x000fe400000006ff */
[----:B------:R-:W-:Y:S02]  /*11a80*/  @!P1 LEA R21, R12, R15, 0xd ;  /* 0x0000000f0c159211 */ /* 0x000fe400078e68ff */
[----:B------:R-:W1:Y:S02]  /*11a90*/  SYNCS.PHASECHK.TRANS64.TRYWAIT P2, [R0+URZ+0x30], R3 ;  /* 0x00003003000075a7 */ /* 0x000e64000804017f */
[----:B-1----:R-:W-:Y:S05]  /*11aa0*/  @!P2 BRA `(.L_x_282) ;  /* 0x000001c000b0a947 */ /* 0x002fea0003800000 */
.L_x_1126:
[----:B------:R-:W-:Y:S05]  /*11ab0*/  BSYNC B1 ;  /* 0x0000000000017941 */ /* 0x000fea0003800000 */
.L_x_281:
[----:B-1----:R-:W-:Y:S01]  /*11ac0*/  @!P1 LEA R0, R18, R21, 0x1 ;  /* 0x0000001512009211 */ /* 0x002fe200078e08ff */
[----:B------:R-:W-:Y:S05]  /*11ad0*/  @!P1 WARPSYNC.ALL ;  /* 0x0000000000009948 */ /* 0x000fea0003800000 */
[----:B------:R2:W3:Y:S01]  /*11ae0*/  @!P1 LDSM.16.M88.4 R8, [R21] ;  /* 0x000000001508983b */ /* 0x0004e20000000200 */
[----:B------:R-:W-:-:S03]  /*11af0*/  IADD3 R12, R12, 0x1, RZ ;  /* 0x000000010c0c7810 */ /* 0x000fc60007ffe0ff */
[----:B------:R2:W4:Y:S01]  /*11b00*/  @!P1 LDSM.16.M88.4 R4, [R0] ;  /* 0x000000000004983b */ /* 0x0005220000000200 */
[----:B------:R-:W-:-:S04]  /*11b10*/  ISETP.NE.AND P2, PT, R12, 0x4, PT ;  /* 0x000000040c00780c */ /* 0x000fc80003f45270 */
[----:B------:R-:W-:Y:S02]  /*11b20*/  SEL R2, RZ, 0x1, P2 ;  /* 0x00000001ff027807 */ /* 0x000fe40001000000 */
[----:B------:R-:W-:Y:S02]  /*11b30*/  SEL R12, R12, RZ, P2 ;  /* 0x000000ff0c0c7207 */ /* 0x000fe40001000000 */
[----:B--2---:R-:W-:-:S07]  /*11b40*/  LOP3.LUT R13, R13, R2, RZ, 0x3c, !PT ;  /* 0x000000020d0d7212 */ /* 0x004fce00078e3cff */
.L_x_279:
[----:B------:R-:W-:Y:S05]  /*11b50*/  BSYNC B0 ;  /* 0x0000000000007941 */ /* 0x000fea0003800000 */
.L_x_278:
[----:B------:R-:W2:Y:S04]  /*11b60*/  LDL.LU R3, [R1+0x80] ;  /* 0x0000800001037983 */ /* 0x000ea80000300800 */
[----:B-1----:R-:W5:Y:S04]  /*11b70*/  LDL.LU R0, [R1+0x84] ;  /* 0x0000840001007983 */ /* 0x002f680000300800 */
[----:B------:R-:W4:Y:S04]  /*11b80*/  LDL.LU R23, [R1+0x88] ;  /* 0x0000880001177983 */ /* 0x000f280000300800 */
        /* <DEDUP_REMOVED lines=10> */
[----:B------:R-:W4:Y:S01]  /*11c30*/  LDL.LU R53, [R1+0xbc] ;  /* 0x0000bc0001357983 */ /* 0x000f220000300800 */
[----:B---3--:R-:W-:-:S02]  /*11c40*/  HADD2.F32 R22, -RZ, R8.H0_H0 ;  /* 0x20000008ff167230 */ /* 0x008fc40000004100 */
[--C-:B------:R-:W-:Y:S01]  /*11c50*/  HADD2.F32 R20, -RZ, R9.reuse.H0_H0 ;  /* 0x20000009ff147230 */ /* 0x100fe20000004100 */
[----:B------:R-:W3:Y:S04]  /*11c60*/  LDL.LU R38, [R1+0x90] ;  /* 0x0000900001267983 */ /* 0x000ee80000300800 */
[----:B------:R-:W3:Y:S01]  /*11c70*/  LDL.LU R50, [R1+0xa8] ;  /* 0x0000a80001327983 */ /* 0x000ee20000300800 */
[----:B------:R-:W-:Y:S02]  /*11c80*/  HADD2.F32 R26, -RZ, R9.H1_H1 ;  /* 0x30000009ff1a7230 */ /* 0x000fe40000004100 */
[----:B--2---:R-:W-:-:S04]  /*11c90*/  FMUL R3, R17, R3 ;  /* 0x0000000311037220 */ /* 0x004fc80000400000 */
[----:B------:R-:W-:Y:S01]  /*11ca0*/  FFMA R22, R16, R22, R3 ;  /* 0x0000001610167223 */ /* 0x000fe20000000003 */
[----:B------:R-:W-:Y:S01]  /*11cb0*/  MOV R3, 0x3bbb989d ;  /* 0x3bbb989d00037802 */ /* 0x000fe20000000f00 */
[C---:B-----5:R-:W-:Y:S01]  /*11cc0*/  FMUL R21, R17.reuse, R0 ;  /* 0x0000000011157220 */ /* 0x060fe20000400000 */
[----:B------:R-:W-:Y:S02]  /*11cd0*/  HADD2.F32 R0, -RZ, R8.H1_H1 ;  /* 0x30000008ff007230 */ /* 0x000fe40000004100 */
[C---:B----4-:R-:W-:Y:S01]  /*11ce0*/  FMUL R23, R17.reuse, R23 ;  /* 0x0000001711177220 */ /* 0x050fe20000400000 */
[----:B------:R-:W-:-:S03]  /*11cf0*/  FMUL R25, R17, R2 ;  /* 0x0000000211197220 */ /* 0x000fc60000400000 */
[----:B------:R-:W-:Y:S01]  /*11d00*/  FFMA R20, R16, R20, R23 ;  /* 0x0000001410147223 */ /* 0x000fe20000000017 */
[----:B------:R-:W-:Y:S01]  /*11d10*/  MOV R2, 0x437c0000 ;  /* 0x437c000000027802 */ /* 0x000fe20000000f00 */
[----:B------:R-:W-:Y:S01]  /*11d20*/  FFMA.SAT R23, -R22, R3, 0.5 ;  /* 0x3f00000016177423 */ /* 0x000fe20000002103 */
[----:B------:R-:W-:-:S03]  /*11d30*/  FFMA R21, R16, R0, R21 ;  /* 0x0000000010157223 */ /* 0x000fc60000000015 */
[----:B------:R-:W-:Y:S01]  /*11d40*/  FFMA.RM R0, R23, R2, 12582913 ;  /* 0x4b40000117007423 */ /* 0x000fe20000004002 */
[----:B------:R-:W-:Y:S01]  /*11d50*/  FFMA.SAT R27, -R21, R3, 0.5 ;  /* 0x3f000000151b7423 */ /* 0x000fe20000002103 */
[----:B------:R-:W-:Y:S02]  /*11d60*/  FFMA R26, R16, R26, R25 ;  /* 0x0000001a101a7223 */ /* 0x000fe40000000019 */
[----:B------:R-:W-:Y:S01]  /*11d70*/  FADD R25, R0, -12583039 ;  /* 0xcb40007f00197421 */ /* 0x000fe20000000000 */
[----:B------:R-:W-:-:S03]  /*11d80*/  FFMA.RM R23, R27, R2, 12582913 ;  /* 0x4b4000011b177423 */ /* 0x000fc60000004002 */
[----:B------:R-:W-:Y:S01]  /*11d90*/  FFMA R25, -R22, 1.4426950216293334961, -R25 ;  /* 0x3fb8aa3b16197823 */ /* 0x000fe20000000919 */
[----:B------:R-:W-:Y:S01]  /*11da0*/  FADD R24, R23, -12583039 ;  /* 0xcb40007f17187421 */ /* 0x000fe20000000000 */
[-C--:B------:R-:W-:Y:S02]  /*11db0*/  FFMA.SAT R29, -R20, R3.reuse, 0.5 ;  /* 0x3f000000141d7423 */ /* 0x080fe40000002103 */
[----:B------:R-:W-:Y:S01]  /*11dc0*/  FFMA R27, -R22, 1.925963033500011079e-08, R25 ;  /* 0x32a57060161b7823 */ /* 0x000fe20000000119 */
[----:B------:R-:W-:Y:S01]  /*11dd0*/  FFMA.SAT R25, -R26, R3, 0.5 ;  /* 0x3f0000001a197423 */ /* 0x000fe20000002103 */
[----:B------:R-:W-:Y:S01]  /*11de0*/  FFMA R30, -R21, 1.4426950216293334961, -R24 ;  /* 0x3fb8aa3b151e7823 */ /* 0x000fe20000000918 */
[-C--:B------:R-:W-:Y:S02]  /*11df0*/  FFMA.RM R24, R29, R2.reuse, 12582913 ;  /* 0x4b4000011d187423 */ /* 0x080fe40000004002 */
[----:B------:R-:W-:Y:S02]  /*11e00*/  FFMA.RM R25, R25, R2, 12582913 ;  /* 0x4b40000119197423 */ /* 0x000fe40000004002 */
[----:B------:R-:W-:-:S02]  /*11e10*/  FADD R29, R24, -12583039 ;  /* 0xcb40007f181d7421 */ /* 0x000fc40000000000 */
[----:B------:R-:W-:Y:S02]  /*11e20*/  FADD R31, R25, -12583039 ;  /* 0xcb40007f191f7421 */ /* 0x000fe40000000000 */
[----:B------:R-:W-:Y:S01]  /*11e30*/  FFMA R29, -R20, 1.4426950216293334961, -R29 ;  /* 0x3fb8aa3b141d7823 */ /* 0x000fe2000000091d */
[----:B------:R-:W-:Y:S01]  /*11e40*/  FFMA R30, -R21, 1.925963033500011079e-08, R30 ;  /* 0x32a57060151e7823 */ /* 0x000fe2000000011e */
[----:B------:R-:W-:Y:S01]  /*11e50*/  FFMA R31, -R26, 1.4426950216293334961, -R31 ;  /* 0x3fb8aa3b1a1f7823 */ /* 0x000fe2000000091f */
[----:B------:R-:W1:Y:S01]  /*11e60*/  MUFU.EX2 R27, R27 ;  /* 0x0000001b001b7308 */ /* 0x000e620000000800 */
[----:B------:R-:W-:Y:S02]  /*11e70*/  FFMA R29, -R20, 1.925963033500011079e-08, R29 ;  /* 0x32a57060141d7823 */ /* 0x000fe4000000011d */
[----:B------:R-:W-:-:S05]  /*11e80*/  FFMA R31, -R26, 1.925963033500011079e-08, R31 ;  /* 0x32a570601a1f7823 */ /* 0x000fca000000011f */
[----:B------:R-:W2:Y:S01]  /*11e90*/  MUFU.EX2 R30, R30 ;  /* 0x0000001e001e7308 */ /* 0x000ea20000000800 */
[----:B------:R-:W-:-:S07]  /*11ea0*/  SHF.L.U32 R0, R0, 0x17, RZ ;  /* 0x0000001700007819 */ /* 0x000fce00000006ff */
[----:B------:R-:W4:Y:S08]  /*11eb0*/  MUFU.EX2 R29, R29 ;  /* 0x0000001d001d7308 */ /* 0x000f300000000800 */
[----:B------:R-:W5:Y:S01]  /*11ec0*/  MUFU.EX2 R32, R31 ;  /* 0x0000001f00207308 */ /* 0x000f620000000800 */
[----:B-1----:R-:W-:Y:S01]  /*11ed0*/  FFMA R0, R0, R27, 1 ;  /* 0x3f80000000007423 */ /* 0x002fe2000000001b */
[----:B------:R-:W-:-:S02]  /*11ee0*/  SHF.L.U32 R23, R23, 0x17, RZ ;  /* 0x0000001717177819 */ /* 0x000fc400000006ff */
[----:B------:R-:W-:Y:S02]  /*11ef0*/  SHF.L.U32 R24, R24, 0x17, RZ ;  /* 0x0000001718187819 */ /* 0x000fe400000006ff */
[----:B------:R-:W-:Y:S01]  /*11f00*/  SHF.L.U32 R27, R25, 0x17, RZ ;  /* 0x00000017191b7819 */ /* 0x000fe200000006ff */
[----:B--2---:R-:W-:Y:S01]  /*11f10*/  FFMA R25, R23, R30, 1 ;  /* 0x3f80000017197423 */ /* 0x004fe2000000001e */
[--C-:B------:R-:W-:Y:S02]  /*11f20*/  HADD2.F32 R30, -RZ, R10.reuse.H0_H0 ;  /* 0x2000000aff1e7230 */ /* 0x100fe40000004100 */
[----:B----4-:R-:W-:Y:S01]  /*11f30*/  FFMA R24, R24, R29, 1 ;  /* 0x3f80000018187423 */ /* 0x010fe2000000001d */
[----:B---3--:R-:W-:Y:S01]  /*11f40*/  FMUL R29, R17, R38 ;  /* 0x00000026111d7220 */ /* 0x008fe20000400000 */
[----:B-----5:R-:W-:Y:S01]  /*11f50*/  FFMA R23, R27, R32, 1 ;  /* 0x3f8000001b177423 */ /* 0x020fe20000000020 */
[----:B------:R-:W-:Y:S02]  /*11f60*/  HADD2.F32 R32, -RZ, R10.H1_H1 ;  /* 0x3000000aff207230 */ /* 0x000fe40000004100 */
[----:B------:R-:W-:Y:S01]  /*11f70*/  FMUL R27, R17, R37 ;  /* 0x00000025111b7220 */ /* 0x000fe20000400000 */
[----:B------:R-:W-:Y:S01]  /*11f80*/  FFMA R29, R16, R30, R29 ;  /* 0x0000001e101d7223 */ /* 0x000fe2000000001d */
[----:B------:R-:W-:-:S02]  /*11f90*/  HADD2.F32 R30, -RZ, R11.H0_H0 ;  /* 0x2000000bff1e7230 */ /* 0x000fc40000004100 */
[C---:B------:R-:W-:Y:S01]  /*11fa0*/  FMUL R31, R17.reuse, R36 ;  /* 0x00000024111f7220 */ /* 0x040fe20000400000 */
[C---:B------:R-:W-:Y:S01]  /*11fb0*/  FFMA R27, R16.reuse, R32, R27 ;  /* 0x00000020101b7223 */ /* 0x040fe2000000001b */
[----:B------:R-:W-:Y:S02]  /*11fc0*/  HADD2.F32 R32, -RZ, R11.H1_H1 ;  /* 0x3000000bff207230 */ /* 0x000fe40000004100 */
[----:B------:R-:W-:Y:S01]  /*11fd0*/  FMUL R33, R17, R33 ;  /* 0x0000002111217220 */ /* 0x000fe20000400000 */
[----:B------:R-:W-:-:S03]  /*11fe0*/  FFMA R31, R16, R30, R31 ;  /* 0x0000001e101f7223 */ /* 0x000fc6000000001f */
[C---:B------:R-:W-:Y:S01]  /*11ff0*/  FFMA R30, R16.reuse, R32, R33 ;  /* 0x00000020101e7223 */ /* 0x040fe20000000021 */
[C---:B------:R-:W-:Y:S01]  /*12000*/  FMUL R33, R17.reuse, R35 ;  /* 0x0000002311217220 */ /* 0x040fe20000400000 */
[----:B------:R-:W-:Y:S01]  /*12010*/  FMUL R35, R17, R34 ;  /* 0x0000002211237220 */ /* 0x000fe20000400000 */
[--C-:B------:R-:W-:Y:S02]  /*12020*/  HADD2.F32 R32, -RZ, R4.reuse.H0_H0 ;  /* 0x20000004ff207230 */ /* 0x100fe40000004100 */
[----:B------:R-:W-:Y:S02]  /*12030*/  HADD2.F32 R34, -RZ, R4.H1_H1 ;  /* 0x30000004ff227230 */ /* 0x000fe40000004100 */
[-C--:B------:R-:W-:Y:S01]  /*12040*/  FFMA.SAT R37, -R27, R3.reuse, 0.5 ;  /* 0x3f0000001b257423 */ /* 0x080fe20000002103 */
[C---:B------:R-:W-:Y:S02]  /*12050*/  FFMA R32, R16.reuse, R32, R33 ;  /* 0x0000002010207223 */ /* 0x040fe40000000021 */
[----:B------:R-:W-:Y:S01]  /*12060*/  FFMA R33, R16, R34, R35 ;  /* 0x0000002210217223 */ /* 0x000fe20000000023 */
[----:B------:R-:W-:Y:S01]  /*12070*/  FFMA.RM R34, R37, R2, 12582913 ;  /* 0x4b40000125227423 */ /* 0x000fe20000004002 */
[-C--:B------:R-:W-:Y:S01]  /*12080*/  FFMA.SAT R37, -R30, R3.reuse, 0.5 ;  /* 0x3f0000001e257423 */ /* 0x080fe20000002103 */
[----:B------:R-:W-:-:S03]  /*12090*/  FFMA.SAT R43, -R31, R3, 0.5 ;  /* 0x3f0000001f2b7423 */ /* 0x000fc60000002103 */
[-C--:B------:R-:W-:Y:S01]  /*120a0*/  FFMA.RM R37, R37, R2.reuse, 12582913 ;  /* 0x4b40000125257423 */ /* 0x080fe20000004002 */
[-C--:B------:R-:W-:Y:S01]  /*120b0*/  FFMA.RM R43, R43, R2.reuse, 12582913 ;  /* 0x4b4000012b2b7423 */ /* 0x080fe20000004002 */
[-C--:B------:R-:W-:Y:S02]  /*120c0*/  FFMA.SAT R35, -R29, R3.reuse, 0.5 ;  /* 0x3f0000001d237423 */ /* 0x080fe40000002103 */
[----:B------:R-:W-:Y:S01]  /*120d0*/  FADD R39, R37, -12583039 ;  /* 0xcb40007f25277421 */ /* 0x000fe20000000000 */
[----:B------:R-:W-:Y:S01]  /*120e0*/  FADD R40, R43, -12583039 ;  /* 0xcb40007f2b287421 */ /* 0x000fe20000000000 */
[-C--:B------:R-:W-:Y:S02]  /*120f0*/  FFMA.RM R35, R35, R2.reuse, 12582913 ;  /* 0x4b40000123237423 */ /* 0x080fe40000004002 */
[----:B------:R-:W-:Y:S01]  /*12100*/  FFMA R41, -R30, 1.4426950216293334961, -R39 ;  /* 0x3fb8aa3b1e297823 */ /* 0x000fe20000000927 */
[----:B------:R-:W-:Y:S01]  /*12110*/  FFMA R40, -R31, 1.4426950216293334961, -R40 ;  /* 0x3fb8aa3b1f287823 */ /* 0x000fe20000000928 */
[----:B------:R-:W-:Y:S01]  /*12120*/  FADD R36, R35, -12583039 ;  /* 0xcb40007f23247421 */ /* 0x000fe20000000000 */
[-C--:B------:R-:W-:Y:S01]  /*12130*/  FFMA.SAT R47, -R32, R3.reuse, 0.5 ;  /* 0x3f000000202f7423 */ /* 0x080fe20000002103 */
[----:B------:R-:W-:Y:S01]  /*12140*/  FFMA R42, -R30, 1.925963033500011079e-08, R41 ;  /* 0x32a570601e2a7823 */ /* 0x000fe20000000129 */
[----:B------:R-:W-:Y:S01]  /*12150*/  FFMA.SAT R41, -R33, R3, 0.5 ;  /* 0x3f00000021297423 */ /* 0x000fe20000002103 */
[----:B------:R-:W-:Y:S01]  /*12160*/  FADD R38, R34, -12583039 ;  /* 0xcb40007f22267421 */ /* 0x000fe20000000000 */
[----:B------:R-:W-:Y:S01]  /*12170*/  FFMA R39, -R31, 1.925963033500011079e-08, R40 ;  /* 0x32a570601f277823 */ /* 0x000fe20000000128 */
[----:B------:R-:W-:Y:S01]  /*12180*/  FFMA R36, -R29, 1.4426950216293334961, -R36 ;  /* 0x3fb8aa3b1d247823 */ /* 0x000fe20000000924 */
[-C--:B------:R-:W-:Y:S01]  /*12190*/  FFMA.RM R40, R47, R2.reuse, 12582913 ;  /* 0x4b4000012f287423 */ /* 0x080fe20000004002 */
[----:B------:R-:W-:Y:S01]  /*121a0*/  FFMA.RM R41, R41, R2, 12582913 ;  /* 0x4b40000129297423 */ /* 0x000fe20000004002 */
[----:B------:R-:W-:Y:S01]  /*121b0*/  FFMA R38, -R27, 1.4426950216293334961, -R38 ;  /* 0x3fb8aa3b1b267823 */ /* 0x000fe20000000926 */
[----:B------:R-:W-:Y:S01]  /*121c0*/  FFMA R36, -R29, 1.925963033500011079e-08, R36 ;  /* 0x32a570601d247823 */ /* 0x000fe20000000124 */
[----:B------:R-:W-:Y:S01]  /*121d0*/  FADD R47, R40, -12583039 ;  /* 0xcb40007f282f7421 */ /* 0x000fe20000000000 */
[----:B------:R-:W-:Y:S01]  /*121e0*/  FADD R46, R41, -12583039 ;  /* 0xcb40007f292e7421 */ /* 0x000fe20000000000 */
[----:B------:R-:W-:Y:S01]  /*121f0*/  FFMA R38, -R27, 1.925963033500011079e-08, R38 ;  /* 0x32a570601b267823 */ /* 0x000fe20000000126 */
[----:B------:R-:W-:Y:S01]  /*12200*/  MUFU.EX2 R44, R36 ;  /* 0x00000024002c7308 */ /* 0x000fe20000000800 */
[----:B------:R-:W-:Y:S01]  /*12210*/  FFMA R47, -R32, 1.4426950216293334961, -R47 ;  /* 0x3fb8aa3b202f7823 */ /* 0x000fe2000000092f */
[----:B------:R-:W-:-:S06]  /*12220*/  FFMA R46, -R33, 1.4426950216293334961, -R46 ;  /* 0x3fb8aa3b212e7823 */ /* 0x000fcc000000092e */
[----:B------:R-:W1:Y:S08]  /*12230*/  MUFU.EX2 R36, R39 ;  /* 0x0000002700247308 */ /* 0x000e700000000800 */
[----:B------:R2:W-:Y:S02]  /*12240*/  MUFU.EX2 R45, R38 ;  /* 0x00000026002d7308 */ /* 0x0005e40000000800 */
[----:B--2---:R-:W-:Y:S01]  /*12250*/  FFMA R38, -R32, 1.925963033500011079e-08, R47 ;  /* 0x32a5706020267823 */ /* 0x004fe2000000012f */
[----:B------:R-:W-:-:S05]  /*12260*/  FFMA R47, -R33, 1.925963033500011079e-08, R46 ;  /* 0x32a57060212f7823 */ /* 0x000fca000000012e */
[----:B------:R-:W2:Y:S01]  /*12270*/  MUFU.EX2 R39, R47 ;  /* 0x0000002f00277308 */ /* 0x000ea20000000800 */
[----:B------:R-:W-:-:S07]  /*12280*/  SHF.L.U32 R43, R43, 0x17, RZ ;  /* 0x000000172b2b7819 */ /* 0x000fce00000006ff */
[----:B------:R-:W3:Y:S01]  /*12290*/  MUFU.EX2 R42, R42 ;  /* 0x0000002a002a7308 */ /* 0x000ee20000000800 */
[----:B-1----:R-:W-:Y:S01]  /*122a0*/  FFMA R36, R43, R36, 1 ;  /* 0x3f8000002b247423 */ /* 0x002fe20000000024 */
[----:B------:R-:W-:Y:S02]  /*122b0*/  SHF.L.U32 R43, R40, 0x17, RZ ;  /* 0x00000017282b7819 */ /* 0x000fe400000006ff */
[----:B------:R-:W-:-:S04]  /*122c0*/  SHF.L.U32 R40, R41, 0x17, RZ ;  /* 0x0000001729287819 */ /* 0x000fc800000006ff */
[----:B------:R-:W1:Y:S01]  /*122d0*/  MUFU.EX2 R38, R38 ;  /* 0x0000002600267308 */ /* 0x000e620000000800 */
[----:B--2---:R-:W-:Y:S01]  /*122e0*/  FFMA R39, R40, R39, 1 ;  /* 0x3f80000028277423 */ /* 0x004fe20000000027 */
[----:B------:R-:W-:Y:S01]  /*122f0*/  HADD2.F32 R40, -RZ, R5.H0_H0 ;  /* 0x20000005ff287230 */ /* 0x000fe20000004100 */
[----:B------:R-:W-:Y:S01]  /*12300*/  SHF.L.U32 R37, R37, 0x17, RZ ;  /* 0x0000001725257819 */ /* 0x000fe200000006ff */
[----:B------:R-:W-:-:S04]  /*12310*/  FMUL R41, R17, R50 ;  /* 0x0000003211297220 */ /* 0x000fc80000400000 */
[----:B------:R-:W-:Y:S01]  /*12320*/  FFMA R40, R16, R40, R41 ;  /* 0x0000002810287223 */ /* 0x000fe20000000029 */
[----:B---3--:R-:W-:Y:S01]  /*12330*/  FFMA R37, R37, R42, 1 ;  /* 0x3f80000025257423 */ /* 0x008fe2000000002a */
[----:B------:R-:W-:Y:S02]  /*12340*/  HADD2.F32 R42, -RZ, R5.H1_H1 ;  /* 0x30000005ff2a7230 */ /* 0x000fe40000004100 */
[----:B------:R-:W-:Y:S01]  /*12350*/  FMUL R41, R17, R49 ;  /* 0x0000003111297220 */ /* 0x000fe20000400000 */
[----:B-1----:R-:W-:Y:S01]  /*12360*/  FFMA R38, R43, R38, 1 ;  /* 0x3f8000002b267423 */ /* 0x002fe20000000026 */
[----:B------:R-:W-:Y:S02]  /*12370*/  FFMA.SAT R43, -R40, R3, 0.5 ;  /* 0x3f000000282b7423 */ /* 0x000fe40000002103 */
[----:B------:R-:W-:Y:S02]  /*12380*/  FFMA R41, R16, R42, R41 ;  /* 0x0000002a10297223 */ /* 0x000fe40000000029 */
[----:B------:R-:W-:-:S02]  /*12390*/  FFMA.RM R42, R43, R2, 12582913 ;  /* 0x4b4000012b2a7423 */ /* 0x000fc40000004002 */
[----:B------:R-:W-:Y:S01]  /*123a0*/  FFMA.SAT R49, -R41, R3, 0.5 ;  /* 0x3f00000029317423 */ /* 0x000fe20000002103 */
[----:B------:R-:W-:Y:S01]  /*123b0*/  SHF.L.U32 R35, R35, 0x17, RZ ;  /* 0x0000001723237819 */ /* 0x000fe200000006ff */
[----:B------:R-:W-:Y:S01]  /*123c0*/  FADD R43, R42, -12583039 ;  /* 0xcb40007f2a2b7421 */ /* 0x000fe20000000000 */
[----:B------:R-:W-:-:S03]  /*123d0*/  SHF.L.U32 R46, R34, 0x17, RZ ;  /* 0x00000017222e7819 */ /* 0x000fc600000006ff */
[----:B------:R-:W-:Y:S01]  /*123e0*/  FFMA R47, -R40, 1.4426950216293334961, -R43 ;  /* 0x3fb8aa3b282f7823 */ /* 0x000fe2000000092b */
[----:B------:R-:W-:Y:S01]  /*123f0*/  FFMA.RM R43, R49, R2, 12582913 ;  /* 0x4b400001312b7423 */ /* 0x000fe20000004002 */
[----:B------:R-:W-:Y:S01]  /*12400*/  FFMA R34, R35, R44, 1 ;  /* 0x3f80000023227423 */ /* 0x000fe2000000002c */
[----:B------:R-:W-:Y:S02]  /*12410*/  FFMA R35, R46, R45, 1 ;  /* 0x3f8000002e237423 */ /* 0x000fe4000000002d */
[----:B------:R-:W-:Y:S01]  /*12420*/  FADD R46, R43, -12583039 ;  /* 0xcb40007f2b2e7421 */ /* 0x000fe20000000000 */
[----:B------:R-:W-:Y:S01]  /*12430*/  FMUL R45, R17, R48 ;  /* 0x00000030112d7220 */ /* 0x000fe20000400000 */
[----:B------:R-:W-:Y:S02]  /*12440*/  HADD2.F32 R44, -RZ, R6.H0_H0 ;  /* 0x20000006ff2c7230 */ /* 0x000fe40000004100 */
[----:B------:R-:W-:Y:S01]  /*12450*/  FFMA R48, -R41, 1.4426950216293334961, -R46 ;  /* 0x3fb8aa3b29307823 */ /* 0x000fe2000000092e */
[----:B------:R-:W-:-:S03]  /*12460*/  FFMA R47, -R40, 1.925963033500011079e-08, R47 ;  /* 0x32a57060282f7823 */ /* 0x000fc6000000012f */
[----:B------:R-:W-:Y:S01]  /*12470*/  FFMA R48, -R41, 1.925963033500011079e-08, R48 ;  /* 0x32a5706029307823 */ /* 0x000fe20000000130 */
[----:B------:R-:W-:Y:S02]  /*12480*/  FFMA R44, R16, R44, R45 ;  /* 0x0000002c102c7223 */ /* 0x000fe4000000002d */
[----:B------:R-:W1:Y:S02]  /*12490*/  MUFU.EX2 R47, R47 ;  /* 0x0000002f002f7308 */ /* 0x000e640000000800 */
[----:B------:R-:W-:-:S06]  /*124a0*/  FFMA.SAT R45, -R44, R3, 0.5 ;  /* 0x3f0000002c2d7423 */ /* 0x000fcc0000002103 */
[----:B------:R-:W2:Y:S01]  /*124b0*/  MUFU.EX2 R48, R48 ;  /* 0x0000003000307308 */ /* 0x000ea20000000800 */
[----:B------:R-:W-:Y:S01]  /*124c0*/  FFMA.RM R46, R45, R2, 12582913 ;  /* 0x4b4000012d2e7423 */ /* 0x000fe20000004002 */
[----:B------:R-:W-:-:S03]  /*124d0*/  SHF.L.U32 R42, R42, 0x17, RZ ;  /* 0x000000172a2a7819 */ /* 0x000fc600000006ff */
[----:B------:R-:W-:Y:S01]  /*124e0*/  FADD R45, R46, -12583039 ;  /* 0xcb40007f2e2d7421 */ /* 0x000fe20000000000 */
[----:B------:R-:W-:-:S03]  /*124f0*/  SHF.L.U32 R49, R43, 0x17, RZ ;  /* 0x000000172b317819 */ /* 0x000fc600000006ff */
[----:B------:R-:W-:Y:S01]  /*12500*/  FFMA R45, -R44, 1.4426950216293334961, -R45 ;  /* 0x3fb8aa3b2c2d7823 */ /* 0x000fe2000000092d */
[----:B-1----:R-:W-:Y:S01]  /*12510*/  FFMA R43, R42, R47, 1 ;  /* 0x3f8000002a2b7423 */ /* 0x002fe2000000002f */
[C---:B------:R-:W-:Y:S01]  /*12520*/  FMUL R47, R17.reuse, R52 ;  /* 0x00000034112f7220 */ /* 0x040fe20000400000 */
[----:B------:R-:W-:Y:S01]  /*12530*/  SHF.L.U32 R52, R46, 0x17, RZ ;  /* 0x000000172e347819 */ /* 0x000fe200000006ff */
[----:B------:R-:W-:Y:S01]  /*12540*/  FFMA R50, -R44, 1.925963033500011079e-08, R45 ;  /* 0x32a570602c327823 */ /* 0x000fe2000000012d */
[----:B------:R-:W-:Y:S02]  /*12550*/  HADD2.F32 R46, -RZ, R6.H1_H1 ;  /* 0x30000006ff2e7230 */ /* 0x000fe40000004100 */
[----:B------:R-:W-:Y:S01]  /*12560*/  FMUL R51, R17, R51 ;  /* 0x0000003311337220 */ /* 0x000fe20000400000 */
[----:B--2---:R-:W-:Y:S01]  /*12570*/  FFMA R42, R49, R48, 1 ;  /* 0x3f800000312a7423 */ /* 0x004fe20000000030 */
[----:B------:R-:W-:Y:S01]  /*12580*/  HADD2.F32 R48, -RZ, R7.H0_H0 ;  /* 0x20000007ff307230 */ /* 0x000fe20000004100 */
[----:B------:R1:W2:Y:S01]  /*12590*/  MUFU.EX2 R45, R50 ;  /* 0x00000032002d7308 */ /* 0x0002a20000000800 */
[----:B------:R-:W-:Y:S01]  /*125a0*/  FMUL R49, R17, R53 ;  /* 0x0000003511317220 */ /* 0x000fe20000400000 */
[----:B------:R-:W-:-:S02]  /*125b0*/  FFMA R46, R16, R46, R47 ;  /* 0x0000002e102e7223 */ /* 0x000fc4000000002f */
[----:B------:R-:W-:Y:S01]  /*125c0*/  FFMA R51, R16, R48, R51 ;  /* 0x0000003010337223 */ /* 0x000fe20000000033 */
[----:B-1----:R-:W-:Y:S02]  /*125d0*/  HADD2.F32 R50, -RZ, R7.H1_H1 ;  /* 0x30000007ff327230 */ /* 0x002fe40000004100 */
[-C--:B------:R-:W-:Y:S01]  /*125e0*/  FFMA.SAT R47, -R46, R3.reuse, 0.5 ;  /* 0x3f0000002e2f7423 */ /* 0x080fe20000002103 */
[----:B------:R-:W-:Y:S02]  /*125f0*/  FFMA.SAT R53, -R51, R3, 0.5 ;  /* 0x3f00000033357423 */ /* 0x000fe40000002103 */
[----:B------:R-:W-:Y:S01]  /*12600*/  FFMA R50, R16, R50, R49 ;  /* 0x0000003210327223 */ /* 0x000fe20000000031 */
[----:B------:R-:W-:-:S03]  /*12610*/  FFMA.RM R47, R47, R2, 12582913 ;  /* 0x4b4000012f2f7423 */ /* 0x000fc60000004002 */
[----:B------:R-:W-:Y:S01]  /*12620*/  FFMA.SAT R55, -R50, R3, 0.5 ;  /* 0x3f00000032377423 */ /* 0x000fe20000002103 */
[----:B------:R-:W-:Y:S01]  /*12630*/  FFMA.RM R3, R53, R2, 12582913 ;  /* 0x4b40000135037423 */ /* 0x000fe20000004002 */
[----:B------:R-:W-:-:S03]  /*12640*/  FADD R49, R47, -12583039 ;  /* 0xcb40007f2f317421 */ /* 0x000fc60000000000 */
[----:B------:R-:W-:Y:S01]  /*12650*/  FADD R48, R3, -12583039 ;  /* 0xcb40007f03307421 */ /* 0x000fe20000000000 */
[----:B------:R-:W-:-:S03]  /*12660*/  FFMA R49, -R46, 1.4426950216293334961, -R49 ;  /* 0x3fb8aa3b2e317823 */ /* 0x000fc60000000931 */
[C---:B------:R-:W-:Y:S01]  /*12670*/  FFMA R48, -R51.reuse, 1.4426950216293334961, -R48 ;  /* 0x3fb8aa3b33307823 */ /* 0x040fe20000000930 */
[----:B--2---:R-:W-:Y:S01]  /*12680*/  FFMA R45, R52, R45, 1 ;  /* 0x3f800000342d7423 */ /* 0x004fe2000000002d */
[----:B------:R-:W-:Y:S02]  /*12690*/  FFMA R52, -R46, 1.925963033500011079e-08, R49 ;  /* 0x32a570602e347823 */ /* 0x000fe40000000131 */
[----:B------:R-:W-:Y:S02]  /*126a0*/  FFMA R53, -R51, 1.925963033500011079e-08, R48 ;  /* 0x32a5706033357823 */ /* 0x000fe40000000130 */
[----:B------:R-:W1:Y:S01]  /*126b0*/  MUFU.EX2 R49, R52 ;  /* 0x0000003400317308 */ /* 0x000e620000000800 */
[----:B------:R-:W-:-:S07]  /*126c0*/  FFMA.RM R2, R55, R2, 12582913 ;  /* 0x4b40000137027423 */ /* 0x000fce0000004002 */
[----:B------:R-:W2:Y:S01]  /*126d0*/  MUFU.EX2 R48, R53 ;  /* 0x0000003500307308 */ /* 0x000ea20000000800 */
[----:B------:R-:W-:Y:S01]  /*126e0*/  SHF.L.U32 R54, R47, 0x17, RZ ;  /* 0x000000172f367819 */ /* 0x000fe200000006ff */
[----:B------:R-:W-:Y:S01]  /*126f0*/  FADD R47, R2, -12583039 ;  /* 0xcb40007f022f7421 */ /* 0x000fe20000000000 */
[----:B------:R-:W-:-:S03]  /*12700*/  SHF.L.U32 R3, R3, 0x17, RZ ;  /* 0x0000001703037819 */ /* 0x000fc600000006ff */
[----:B------:R-:W-:Y:S01]  /*12710*/  FFMA R47, -R50, 1.4426950216293334961, -R47 ;  /* 0x3fb8aa3b322f7823 */ /* 0x000fe2000000092f */
[----:B-1----:R-:W-:-:S03]  /*12720*/  FFMA R49, R54, R49, 1 ;  /* 0x3f80000036317423 */ /* 0x002fc60000000031 */
[----:B------:R-:W-:Y:S01]  /*12730*/  FFMA R54, -R50, 1.925963033500011079e-08, R47 ;  /* 0x32a5706032367823 */ /* 0x000fe2000000012f */
[----:B--2---:R-:W-:Y:S01]  /*12740*/  FFMA R48, R3, R48, 1 ;  /* 0x3f80000003307423 */ /* 0x004fe20000000030 */
[----:B------:R-:W-:-:S04]  /*12750*/  IADD3 R3, R0, 0x1800000, RZ ;  /* 0x0180000000037810 */ /* 0x000fc80007ffe0ff */
[----:B------:R-:W1:Y:S01]  /*12760*/  MUFU.EX2 R54, R54 ;  /* 0x0000003600367308 */ /* 0x000e620000000800 */
[----:B------:R-:W-:-:S04]  /*12770*/  LOP3.LUT R3, R3, 0x7f800000, RZ, 0xc0, !PT ;  /* 0x7f80000003037812 */ /* 0x000fc800078ec0ff */
[----:B------:R-:W-:Y:S02]  /*12780*/  ISETP.GT.U32.AND P2, PT, R3, 0x1ffffff, PT ;  /* 0x01ffffff0300780c */ /* 0x000fe40003f44070 */
[----:B------:R-:W-:Y:S01]  /*12790*/  SHF.L.U32 R47, R2, 0x17, RZ ;  /* 0x00000017022f7819 */ /* 0x000fe200000006ff */
[----:B------:R-:W-:Y:S04]  /*127a0*/  BSSY B1, `(.L_x_283) ;  /* 0x000000b000017945 */ /* 0x000fe80003800000 */
[----:B-1----:R-:W-:-:S06]  /*127b0*/  FFMA R47, R47, R54, 1 ;  /* 0x3f8000002f2f7423 */ /* 0x002fcc0000000036 */
[----:B------:R-:W-:Y:S05]  /*127c0*/  @P2 BRA `(.L_x_284) ;  /* 0x0000000000102947 */ /* 0x000fea0003800000 */
[----:B------:R-:W-:-:S07]  /*127d0*/  MOV R2, 0x127f0 ;  /* 0x000127f000027802 */ /* 0x000fce0000000f00 */
[----:B------:R-:W-:Y:S05]  /*127e0*/  CALL.REL.NOINC `($__internal_0_$__cuda_sm20_rcp_rn_f32_slowpath) ;  /* 0x000001c000a07944 */ /* 0x000fea0003c00000 */
[----:B------:R-:W-:Y:S01]  /*127f0*/  MOV R52, R0 ;  /* 0x0000000000347202 */ /* 0x000fe20000000f00 */
[----:B------:R-:W-:Y:S06]  /*12800*/  BRA `(.L_x_285) ;  /* 0x0000000000107947 */ /* 0x000fec0003800000 */
.L_x_284:
[----:B------:R-:W1:Y:S02]  /*12810*/  MUFU.RCP R3, R0 ;  /* 0x0000000000037308 */ /* 0x000e640000001000 */
[----:B-1----:R-:W-:-:S04]  /*12820*/  FFMA R2, R0, R3, -1 ;  /* 0xbf80000000027423 */ /* 0x002fc80000000003 */
[----:B------:R-:W-:-:S04]  /*12830*/  FADD.FTZ R2, -R2, -RZ ;  /* 0x800000ff02027221 */ /* 0x000fc80000010100 */
[----:B------:R-:W-:-:S07]  /*12840*/  FFMA R52, R3, R2, R3 ;  /* 0x0000000203347223 */ /* 0x000fce0000000003 */
.L_x_285:
[----:B------:R-:W-:Y:S05]  /*12850*/  BSYNC B1 ;  /* 0x0000000000017941 */ /* 0x000fea0003800000 */
.L_x_283:
        /* <DEDUP_REMOVED lines=10> */
.L_x_287:
[----:B------:R-:W1:Y:S02]  /*12900*/  MUFU.RCP R0, R25 ;  /* 0x0000001900007308 */ /* 0x000e640000001000 */
[----:B-1----:R-:W-:-:S04]  /*12910*/  FFMA R2, R25, R0, -1 ;  /* 0xbf80000019027423 */ /* 0x002fc80000000000 */
[----:B------:R-:W-:-:S04]  /*12920*/  FADD.FTZ R3, -R2, -RZ ;  /* 0x800000ff02037221 */ /* 0x000fc80000010100 */
[----:B------:R-:W-:-:S07]  /*12930*/  FFMA R25, R0, R3, R0 ;  /* 0x0000000300197223 */ /* 0x000fce0000000000 */
.L_x_288:
[----:B------:R-:W-:Y:S05]  /*12940*/  BSYNC B1 ;  /* 0x0000000000017941 */ /* 0x000fea0003800000 */
.L_x_286:
        /* <DEDUP_REMOVED lines=10> */
.L_x_290:
[----:B------:R-:W1:Y:S02]  /*129f0*/  MUFU.RCP R3, R24 ;  /* 0x0000001800037308 */ /* 0x000e640000001000 */
[----:B-1----:R-:W-:-:S04]  /*12a00*/  FFMA R0, R24, R3, -1 ;  /* 0xbf80000018007423 */ /* 0x002fc80000000003 */
[----:B------:R-:W-:-:S04]  /*12a10*/  FADD.FTZ R0, -R0, -RZ ;  /* 0x800000ff00007221 */ /* 0x000fc80000010100 */
[----:B------:R-:W-:-:S07]  /*12a20*/  FFMA R24, R3, R0, R3 ;  /* 0x0000000003187223 */ /* 0x000fce0000000003 */
.L_x_291:
[----:B------:R-:W-:Y:S05]  /*12a30*/  BSYNC B1 ;  /* 0x0000000000017941 */ /* 0x000fea0003800000 */
.L_x_289:
        /* <DEDUP_REMOVED lines=10> */
.L_x_293:
[----:B------:R-:W1:Y:S02]  /*12ae0*/  MUFU.RCP R0, R23 ;  /* 0x0000001700007308 */ /* 0x000e640000001000 */
[----:B-1----:R-:W-:-:S04]  /*12af0*/  FFMA R2, R23, R0, -1 ;  /* 0xbf80000017027423 */ /* 0x002fc80000000000 */
[----:B------:R-:W-:-:S04]  /*12b00*/  FADD.FTZ R3, -R2, -RZ ;  /* 0x800000ff02037221 */ /* 0x000fc80000010100 */
[----:B------:R-:W-:-:S07]  /*12b10*/  FFMA R23, R0, R3, R0 ;  /* 0x0000000300177223 */ /* 0x000fce0000000000 */
.L_x_294:
[----:B------:R-:W-:Y:S05]  /*12b20*/  BSYNC B1 ;  /* 0x0000000000017941 */ /* 0x000fea0003800000 */
.L_x_292:
        /* <DEDUP_REMOVED lines=10> */
.L_x_296:
[----:B------:R-:W1:Y:S02]  /*12bd0*/  MUFU.RCP R3, R34 ;  /* 0x0000002200037308 */ /* 0x000e640000001000 */
[----:B-1----:R-:W-:-:S04]  /*12be0*/  FFMA R0, R34, R3, -1 ;  /* 0xbf80000022007423 */ /* 0x002fc80000000003 */
[----:B------:R-:W-:-:S04]  /*12bf0*/  FADD.FTZ R0, -R0, -RZ ;  /* 0x800000ff00007221 */ /* 0x000fc80000010100 */
[----:B------:R-:W-:-:S07]  /*12c00*/  FFMA R34, R3, R0, R3 ;  /* 0x0000000003227223 */ /* 0x000fce0000000003 */
.L_x_297:
[----:B------:R-:W-:Y:S05]  /*12c10*/  BSYNC B1 ;  /* 0x0000000000017941 */ /* 0x000fea0003800000 */
.L_x_295:
        /* <DEDUP_REMOVED lines=10> */
.L_x_299:
[----:B------:R-:W1:Y:S02]  /*12cc0*/  MUFU.RCP R0, R35 ;  /* 0x0000002300007308 */ /* 0x000e640000001000 */
[----:B-1----:R-:W-:-:S04]  /*12cd0*/  FFMA R2, R35, R0, -1 ;  /* 0xbf80000023027423 */ /* 0x002fc80000000000 */
[----:B------:R-:W-:-:S04]  /*12ce0*/  FADD.FTZ R3, -R2, -RZ ;  /* 0x800000ff02037221 */ /* 0x000fc80000010100 */
[----:B------:R-:W-:-:S07]  /*12cf0*/  FFMA R35, R0, R3, R0 ;  /* 0x0000000300237223 */ /* 0x000fce0000000000 */
.L_x_300:
[----:B------:R-:W-:Y:S05]  /*12d00*/  BSYNC B1 ;  /* 0x0000000000017941 */ /* 0x000fea0003800000 */
.L_x_298:
        /* <DEDUP_REMOVED lines=10> */
.L_x_302:
[----:B------:R-:W1:Y:S02]  /*12db0*/  MUFU.RCP R3, R36 ;  /* 0x0000002400037308 */ /* 0x000e640000001000 */
[----:B-1----:R-:W-:-:S04]  /*12dc0*/  FFMA R0, R36, R3, -1 ;  /* 0xbf80000024007423 */ /* 0x002fc80000000003 */
[----:B------:R-:W-:-:S04]  /*12dd0*/  FADD.FTZ R0, -R0, -RZ ;  /* 0x800000ff00007221 */ /* 0x000fc80000010100 */
[----:B------:R-:W-:-:S07]  /*12de0*/  FFMA R36, R3, R0, R3 ;  /* 0x0000000003247223 */ /* 0x000fce0000000003 */
.L_x_303:
[----:B------:R-:W-:Y:S05]  /*12df0*/  BSYNC B1 ;  /* 0x0000000000017941 */ /* 0x000fea0003800000 */
.L_x_301:
        /* <DEDUP_REMOVED lines=10> */
.L_x_305:
[----:B------:R-:W1:Y:S02]  /*12ea0*/  MUFU.RCP R0, R37 ;  /* 0x0000002500007308 */ /* 0x000e640000001000 */
[----:B-1----:R-:W-:-:S04]  /*12eb0*/  FFMA R2, R37, R0, -1 ;  /* 0xbf80000025027423 */ /* 0x002fc80000000000 */
[----:B------:R-:W-:-:S04]  /*12ec0*/  FADD.FTZ R3, -R2, -RZ ;  /* 0x800000ff02037221 */ /* 0x000fc80000010100 */
[----:B------:R-:W-:-:S07]  /*12ed0*/  FFMA R37, R0, R3, R0 ;  /* 0x0000000300257223 */ /* 0x000fce0000000000 */
.L_x_306:
[----:B------:R-:W-:Y:S05]  /*12ee0*/  BSYNC B1 ;  /* 0x0000000000017941 */ /* 0x000fea0003800000 */
.L_x_304:
        /* <DEDUP_REMOVED lines=10> */
.L_x_308:
[----:B------:R-:W1:Y:S02]  /*12f90*/  MUFU.RCP R3, R38 ;  /* 0x0000002600037308 */ /* 0x000e640000001000 */
[----:B-1----:R-:W-:-:S04]  /*12fa0*/  FFMA R0, R38, R3, -1 ;  /* 0xbf80000026007423 */ /* 0x002fc80000000003 */
[----:B------:R-:W-:-:S04]  /*12fb0*/  FADD.FTZ R0, -R0, -RZ ;  /* 0x800000ff00007221 */ /* 0x000fc80000010100 */
[----:B------:R-:W-:-:S07]  /*12fc0*/  FFMA R38, R3, R0, R3 ;  /* 0x0000000003267223 */ /* 0x000fce0000000003 */
.L_x_309:
[----:B------:R-:W-:Y:S05]  /*12fd0*/  BSYNC B1 ;  /* 0x0000000000017941 */ /* 0x000fea0003800000 */
.L_x_307:
        /* <DEDUP_REMOVED lines=10> */
.L_x_311:
[----:B------:R-:W1:Y:S02]  /*13080*/  MUFU.RCP R0, R39 ;  /* 0x0000002700007308 */ /* 0x000e640000001000 */
[----:B-1----:R-:W-:-:S04]  /*13090*/  FFMA R2, R39, R0, -1 ;  /* 0xbf80000027027423 */ /* 0x002fc80000000000 */
[----:B------:R-:W-:-:S04]  /*130a0*/  FADD.FTZ R3, -R2, -RZ ;  /* 0x800000ff02037221 */ /* 0x000fc80000010100 */
[----:B------:R-:W-:-:S07]  /*130b0*/  FFMA R39, R0, R3, R0 ;  /* 0x0000000300277223 */ /* 0x000fce0000000000 */
.L_x_312:
[----:B------:R-:W-:Y:S05]  /*130c0*/  BSYNC B1 ;  /* 0x0000000000017941 */ /* 0x000fea0003800000 */
.L_x_310:
        /* <DEDUP_REMOVED lines=10> */
.L_x_314:
[----:B------:R-:W1:Y:S02]  /*13170*/  MUFU.RCP R0, R43 ;  /* 0x0000002b00007308 */ /* 0x000e640000001000 */
[----:B-1----:R-:W-:-:S04]  /*13180*/  FFMA R2, R43, R0, -1 ;  /* 0xbf8000002b027423 */ /* 0x002fc80000000000 */
[----:B------:R-:W-:-:S04]  /*13190*/  FADD.FTZ R3, -R2, -RZ ;  /* 0x800000ff02037221 */ /* 0x000fc80000010100 */
[----:B------:R-:W-:-:S07]  /*131a0*/  FFMA R43, R0, R3, R0 ;  /* 0x00000003002b7223 */ /* 0x000fce0000000000 */
.L_x_315:
[----:B------:R-:W-:Y:S05]  /*131b0*/  BSYNC B1 ;  /* 0x0000000000017941 */ /* 0x000fea0003800000 */
.L_x_313:
        /* <DEDUP_REMOVED lines=10> */
.L_x_317:
[----:B------:R-:W1:Y:S02]  /*13260*/  MUFU.RCP R3, R42 ;  /* 0x0000002a00037308 */ /* 0x000e640000001000 */
[----:B-1----:R-:W-:-:S04]  /*13270*/  FFMA R0, R42, R3, -1 ;  /* 0xbf8000002a007423 */ /* 0x002fc80000000003 */
[----:B------:R-:W-:-:S04]  /*13280*/  FADD.FTZ R0, -R0, -RZ ;  /* 0x800000ff00007221 */ /* 0x000fc80000010100 */
[----:B------:R-:W-:-:S07]  /*13290*/  FFMA R42, R3, R0, R3 ;  /* 0x00000000032a7223 */ /* 0x000fce0000000003 */
.L_x_318:
[----:B------:R-:W-:Y:S05]  /*132a0*/  BSYNC B1 ;  /* 0x0000000000017941 */ /* 0x000fea0003800000 */
.L_x_316:
        /* <DEDUP_REMOVED lines=10> */
.L_x_320:
[----:B------:R-:W1:Y:S02]  /*13350*/  MUFU.RCP R0, R45 ;  /* 0x0000002d00007308 */ /* 0x000e640000001000 */
[----:B-1----:R-:W-:-:S04]  /*13360*/  FFMA R2, R45, R0, -1 ;  /* 0xbf8000002d027423 */ /* 0x002fc80000000000 */
[----:B------:R-:W-:-:S04]  /*13370*/  FADD.FTZ R3, -R2, -RZ ;  /* 0x800000ff02037221 */ /* 0x000fc80000010100 */
[----:B------:R-:W-:-:S07]  /*13380*/  FFMA R45, R0, R3, R0 ;  /* 0x00000003002d7223 */ /* 0x000fce0000000000 */
.L_x_321:
[----:B------:R-:W-:Y:S05]  /*13390*/  BSYNC B1 ;  /* 0x0000000000017941 */ /* 0x000fea0003800000 */
.L_x_319:
        /* <DEDUP_REMOVED lines=10> */
.L_x_323:
[----:B------:R-:W1:Y:S02]  /*13440*/  MUFU.RCP R0, R49 ;  /* 0x0000003100007308 */ /* 0x000e640000001000 */
[----:B-1----:R-:W-:-:S04]  /*13450*/  FFMA R2, R49, R0, -1 ;  /* 0xbf80000031027423 */ /* 0x002fc80000000000 */
[----:B------:R-:W-:-:S04]  /*13460*/  FADD.FTZ R3, -R2, -RZ ;  /* 0x800000ff02037221 */ /* 0x000fc80000010100 */
[----:B------:R-:W-:-:S07]  /*13470*/  FFMA R49, R0, R3, R0 ;  /* 0x0000000300317223 */ /* 0x000fce0000000000 */
.L_x_324:
[----:B------:R-:W-:Y:S05]  /*13480*/  BSYNC B1 ;  /* 0x0000000000017941 */ /* 0x000fea0003800000 */
.L_x_322:
        /* <DEDUP_REMOVED lines=10> */
.L_x_326:
[----:B------:R-:W1:Y:S02]  /*13530*/  MUFU.RCP R3, R48 ;  /* 0x0000003000037308 */ /* 0x000e640000001000 */
[----:B-1----:R-:W-:-:S04]  /*13540*/  FFMA R0, R48, R3, -1 ;  /* 0xbf80000030007423 */ /* 0x002fc80000000003 */
[----:B------:R-:W-:-:S04]  /*13550*/  FADD.FTZ R0, -R0, -RZ ;  /* 0x800000ff00007221 */ /* 0x000fc80000010100 */
[----:B------:R-:W-:-:S07]  /*13560*/  FFMA R48, R3, R0, R3 ;  /* 0x0000000003307223 */ /* 0x000fce0000000003 */
.L_x_327:
[----:B------:R-:W-:Y:S05]  /*13570*/  BSYNC B1 ;  /* 0x0000000000017941 */ /* 0x000fea0003800000 */
.L_x_325:
        /* <DEDUP_REMOVED lines=9> */
.L_x_329:
[----:B------:R-:W1:Y:S02]  /*13610*/  MUFU.RCP R0, R47 ;  /* 0x0000002f00007308 */ /* 0x000e640000001000 */
[----:B-1----:R-:W-:-:S04]  /*13620*/  FFMA R2, R47, R0, -1 ;  /* 0xbf8000002f027423 */ /* 0x002fc80000000000 */
[----:B------:R-:W-:-:S04]  /*13630*/  FADD.FTZ R3, -R2, -RZ ;  /* 0x800000ff02037221 */ /* 0x000fc80000010100 */
[----:B------:R-:W-:-:S07]  /*13640*/  FFMA R0, R0, R3, R0 ;  /* 0x0000000300007223 */ /* 0x000fce0000000000 */
.L_x_330:
[----:B------:R-:W-:Y:S05]  /*13650*/  BSYNC B1 ;  /* 0x0000000000017941 */ /* 0x000fea0003800000 */
.L_x_328:
        /* <DEDUP_REMOVED lines=26> */
[----:B------:R-:W-:-:S05]  /*13800*/  F2FP.F16.F32.PACK_AB R27, R0, R27 ;  /* 0x0000001b001b723e */ /* 0x000fca00000000ff */
[----:B------:R1:W-:Y:S01]  /*13810*/  STSM.16.M88.4 [R169], R24 ;  /* 0x00000018a9007844 */ /* 0x0003e20000000200 */
        /* <DEDUP_REMOVED lines=17> */
.L_x_332:
[----:B------:R-:W-:Y:S05]  /*13930*/  BSYNC B0 ;  /* 0x0000000000007941 */ /* 0x000fea0003800000 */
.L_x_331:
[----:B------:R-:W-:Y:S06]  /*13940*/  BAR.SYNC.DEFER_BLOCKING 0x1, 0x100 ;  /* 0x0044000000007b1d */ /* 0x000fec0000010000 */
[----:B------:R-:W-:Y:S04]  /*13950*/  BSSY B0, `(.L_x_333) ;  /* 0x000000a000007945 */ /* 0x000fe80003800000 */
[----:B------:R-:W-:Y:S05]  /*13960*/  @P0 BRA `(.L_x_334) ;  /* 0x0000000000200947 */ /* 0x000fea0003800000 */
[----:B------:R-:W-:-:S06]  /*13970*/  UISETP.NE.AND UP0, UPT, UR43, 0x3, UPT ;  /* 0x000000032b00788c */ /* 0x000fcc000bf05270 */
[----:B------:R-:W-:-:S13]  /*13980*/  PLOP3.LUT P2, PT, PT, PT, UP0, 0x80, 0x0 ;  /* 0x000000000000781c */ /* 0x000fda0003f4f008 */
[----:B------:R-:W-:Y:S05]  /*13990*/  @!P2 BRA `(.L_x_335) ;  /* 0x000000000004a947 */ /* 0x000fea0003800000 */
[----:B------:R-:W-:Y:S01]  /*139a0*/  BPT.TRAP 0x1 ;  /* 0x000000040000795c */ /* 0x000fe20000300000 */
.L_x_335:
[----:B------:R-:W-:-:S04]  /*139b0*/  ULEA UR4, UR8, UR46, 0x3 ;  /* 0x0000002e08047291 */ /* 0x000fc8000f8e183f */
[----:B------:R-:W-:-:S04]  /*139c0*/  UIADD3 UR4, UR4, 0x50, URZ ;  /* 0x0000005004047890 */ /* 0x000fc8000fffe03f */
[----:B------:R-:W-:-:S09]  /*139d0*/  UPRMT UR4, UR47, 0x654, UR4 ;  /* 0x000006542f047896 */ /* 0x000fd20008000004 */
[----:B------:R-:W-:Y:S03]  /*139e0*/  SYNCS.ARRIVE.TRANS64.RED.A1T0 RZ, [UR4], RZ ;  /* 0x000000ffffff79a7 */ /* 0x000fe60008100404 */
.L_x_334:
[----:B------:R-:W-:Y:S05]  /*139f0*/  BSYNC B0 ;  /* 0x0000000000007941 */ /* 0x000fea0003800000 */
.L_x_333:
        /* <DEDUP_REMOVED lines=9> */
.L_x_338:
[C---:B------:R-:W-:Y:S01]  /*13a90*/  LEA R0, R12.reuse, UR46, 0x3 ;  /* 0x0000002e0c007c11 */ /* 0x040fe2000f8e18ff */
[----:B------:R-:W-:Y:S01]  /*13aa0*/  BSSY B1, `(.L_x_339) ;  /* 0x0000006000017945 */ /* 0x000fe20003800000 */
[----:B------:R-:W-:Y:S02]  /*13ab0*/  SHF.L.U32 R3, R13, 0x1f, RZ ;  /* 0x0000001f0d037819 */ /* 0x000fe400000006ff */
[----:B-1----:R-:W-:Y:S02]  /*13ac0*/  @!P1 LEA R21, R12, R15, 0xd ;  /* 0x0000000f0c159211 */ /* 0x002fe400078e68ff */
[----:B------:R-:W1:Y:S02]  /*13ad0*/  SYNCS.PHASECHK.TRANS64.TRYWAIT P2, [R0+URZ+0x30], R3 ;  /* 0x00003003000075a7 */ /* 0x000e64000804017f */
[----:B------:R-:W-:Y:S01]  /*13ae0*/  @!P1 LEA R2, R18, R21, 0x1 ;  /* 0x0000001512029211 */ /* 0x000fe200078e08ff */
[----:B-1----:R-:W-:Y:S06]  /*13af0*/  @!P2 BRA `(.L_x_340) ;  /* 0x000001a000b0a947 */ /* 0x002fec0003800000 */
.L_x_1127:
[----:B------:R-:W-:Y:S05]  /*13b00*/  BSYNC B1 ;  /* 0x0000000000017941 */ /* 0x000fea0003800000 */
.L_x_339:
[----:B------:R-:W-:Y:S05]  /*13b10*/  @!P1 WARPSYNC.ALL ;  /* 0x0000000000009948 */ /* 0x000fea0003800000 */
[----:B------:R2:W3:Y:S01]  /*13b20*/  @!P1 LDSM.16.M88.4 R8, [R21] ;  /* 0x000000001508983b */ /* 0x0004e20000000200 */
[----:B------:R-:W-:-:S03]  /*13b30*/  IADD3 R12, R12, 0x1, RZ ;  /* 0x000000010c0c7810 */ /* 0x000fc60007ffe0ff */
[----:B------:R2:W4:Y:S01]  /*13b40*/  @!P1 LDSM.16.M88.4 R4, [R2] ;  /* 0x000000000204983b */ /* 0x0005220000000200 */
[----:B------:R-:W-:-:S04]  /*13b50*/  ISETP.NE.AND P2, PT, R12, 0x4, PT ;  /* 0x000000040c00780c */ /* 0x000fc80003f45270 */
[----:B-1----:R-:W-:Y:S02]  /*13b60*/  SEL R0, RZ, 0x1, P2 ;  /* 0x00000001ff007807 */ /* 0x002fe40001000000 */
[----:B------:R-:W-:Y:S02]  /*13b70*/  SEL R12, R12, RZ, P2 ;  /* 0x000000ff0c0c7207 */ /* 0x000fe40001000000 */
[----:B--2---:R-:W-:-:S07]  /*13b80*/  LOP3.LUT R13, R13, R0, RZ, 0x3c, !PT ;  /* 0x000000000d0d7212 */ /* 0x004fce00078e3cff */
.L_x_337:
[----:B------:R-:W-:Y:S05]  /*13b90*/  BSYNC B0 ;  /* 0x0000000000007941 */ /* 0x000fea0003800000 */
.L_x_336:
[----:B---3--:R-:W-:Y:S02]  /*13ba0*/  HADD2.F32 R0, -RZ, R9.H0_H0 ;  /* 0x20000009ff007230 */ /* 0x008fe40000004100 */
[C---:B-1----:R-:W-:Y:S01]  /*13bb0*/  FMUL R23, R17.reuse, R58 ;  /* 0x0000003a11177220 */ /* 0x042fe20000400000 */
[C---:B------:R-:W-:Y:S01]  /*13bc0*/  FMUL R29, R17.reuse, R61 ;  /* 0x0000003d111d7220 */ /* 0x040fe20000400000 */
[----:B----4-:R-:W-:Y:S02]  /*13bd0*/  HADD2.F32 R30, -RZ, R4.H0_H0 ;  /* 0x20000004ff1e7230 */ /* 0x010fe40000004100 */
[C---:B------:R-:W-:Y:S01]  /*13be0*/  FMUL R25, R17.reuse, R64 ;  /* 0x0000004011197220 */ /* 0x040fe20000400000 */
[C---:B------:R-:W-:Y:S01]  /*13bf0*/  FFMA R23, R16.reuse, R0, R23 ;  /* 0x0000000010177223 */ /* 0x040fe20000000017 */
[----:B------:R-:W-:Y:S02]  /*13c00*/  HADD2.F32 R0, -RZ, R10.H1_H1 ;  /* 0x3000000aff007230 */ /* 0x000fe40000004100 */
[----:B------:R-:W-:Y:S01]  /*13c10*/  FMUL R33, R17, R65 ;  /* 0x0000004111217220 */ /* 0x000fe20000400000 */
[----:B------:R-:W-:Y:S01]  /*13c20*/  FFMA R25, R16, R30, R25 ;  /* 0x0000001e10197223 */ /* 0x000fe20000000019 */
[----:B------:R-:W-:-:S02]  /*13c30*/  HADD2.F32 R30, -RZ, R6.H0_H0 ;  /* 0x20000006ff1e7230 */ /* 0x000fc40000004100 */
[C---:B------:R-:W-:Y:S01]  /*13c40*/  FMUL R35, R17.reuse, R68 ;  /* 0x0000004411237220 */ /* 0x040fe20000400000 */
[C---:B------:R-:W-:Y:S01]  /*13c50*/  FFMA R29, R16.reuse, R0, R29 ;  /* 0x00000000101d7223 */ /* 0x040fe2000000001d */
[----:B------:R-:W-:Y:S02]  /*13c60*/  HADD2.F32 R0, -RZ, R4.H1_H1 ;  /* 0x30000004ff007230 */ /* 0x000fe40000004100 */
[C---:B------:R-:W-:Y:S01]  /*13c70*/  FMUL R3, R17.reuse, R56 ;  /* 0x0000003811037220 */ /* 0x040fe20000400000 */
[----:B------:R-:W-:Y:S02]  /*13c80*/  HADD2.F32 R20, -RZ, R8.H0_H0 ;  /* 0x20000008ff147230 */ /* 0x000fe40000004100 */
[----:B------:R-:W-:Y:S01]  /*13c90*/  FMUL R21, R17, R60 ;  /* 0x0000003c11157220 */ /* 0x000fe20000400000 */
[----:B------:R-:W-:Y:S02]  /*13ca0*/  HADD2.F32 R2, -RZ, R10.H0_H0 ;  /* 0x2000000aff027230 */ /* 0x000fe40000004100 */
[C---:B------:R-:W-:Y:S01]  /*13cb0*/  FFMA R33, R16.reuse, R0, R33 ;  /* 0x0000000010217223 */ /* 0x040fe20000000021 */
[----:B------:R-:W-:Y:S01]  /*13cc0*/  FFMA R30, R16, R30, R35 ;  /* 0x0000001e101e7223 */ /* 0x000fe20000000023 */
[----:B------:R-:W-:-:S02]  /*13cd0*/  HADD2.F32 R0, -RZ, R7.H0_H0 ;  /* 0x20000007ff007230 */ /* 0x000fc40000004100 */
[C---:B------:R-:W-:Y:S01]  /*13ce0*/  FMUL R35, R17.reuse, R70 ;  /* 0x0000004611237220 */ /* 0x040fe20000400000 */
[----:B------:R-:W-:Y:S01]  /*13cf0*/  HADD2.F32 R24, -RZ, R8.H1_H1 ;  /* 0x30000008ff187230 */ /* 0x000fe20000004100 */
[----:B------:R-:W-:Y:S01]  /*13d00*/  MOV R50, 0x3bbb989d ;  /* 0x3bbb989d00327802 */ /* 0x000fe20000000f00 */
[C---:B------:R-:W-:Y:S01]  /*13d10*/  FMUL R57, R17.reuse, R57 ;  /* 0x0000003911397220 */ /* 0x040fe20000400000 */
[C---:B------:R-:W-:Y:S01]  /*13d20*/  FFMA R20, R16.reuse, R20, R3 ;  /* 0x0000001410147223 */ /* 0x040fe20000000003 */
[C---:B------:R-:W-:Y:S01]  /*13d30*/  FFMA R21, R16.reuse, R2, R21 ;  /* 0x0000000210157223 */ /* 0x040fe20000000015 */
[----:B------:R-:W-:Y:S02]  /*13d40*/  HADD2.F32 R2, -RZ, R11.H0_H0 ;  /* 0x2000000bff027230 */ /* 0x000fe40000004100 */
[----:B------:R-:W-:Y:S01]  /*13d50*/  FMUL R27, R17, R62 ;  /* 0x0000003e111b7220 */ /* 0x000fe20000400000 */
[C---:B------:R-:W-:Y:S01]  /*13d60*/  FFMA R35, R16.reuse, R0, R35 ;  /* 0x0000000010237223 */ /* 0x040fe20000000023 */
[----:B------:R-:W-:Y:S01]  /*13d70*/  MOV R43, 0x437c0000 ;  /* 0x437c0000002b7802 */ /* 0x000fe20000000f00 */
[----:B------:R-:W-:Y:S01]  /*13d80*/  FFMA R24, R16, R24, R57 ;  /* 0x0000001810187223 */ /* 0x000fe20000000039 */
[----:B------:R-:W-:Y:S01]  /*13d90*/  FFMA.SAT R0, -R20, R50, 0.5 ;  /* 0x3f00000014007423 */ /* 0x000fe20000002132 */
[----:B------:R-:W-:-:S02]  /*13da0*/  HADD2.F32 R32, -RZ, R5.H0_H0 ;  /* 0x20000005ff207230 */ /* 0x000fc40000004100 */
[----:B------:R-:W-:Y:S01]  /*13db0*/  FFMA R27, R16, R2, R27 ;  /* 0x00000002101b7223 */ /* 0x000fe2000000001b */
[C---:B------:R-:W-:Y:S01]  /*13dc0*/  FMUL R3, R17.reuse, R66 ;  /* 0x0000004211037220 */ /* 0x040fe20000400000 */
[----:B------:R-:W-:Y:S02]  /*13dd0*/  HADD2.F32 R22, -RZ, R9.H1_H1 ;  /* 0x30000009ff167230 */ /* 0x000fe40000004100 */
[----:B------:R-:W-:Y:S01]  /*13de0*/  FFMA.SAT R46, -R24, R50, 0.5 ;  /* 0x3f000000182e7423 */ /* 0x000fe20000002132 */
[----:B------:R-:W-:Y:S02]  /*13df0*/  HADD2.F32 R26, -RZ, R11.H1_H1 ;  /* 0x3000000bff1a7230 */ /* 0x000fe40000004100 */
[----:B------:R-:W-:Y:S01]  /*13e00*/  FFMA.RM R49, R0, R43, 12582913 ;  /* 0x4b40000100317423 */ /* 0x000fe2000000402b */
[----:B------:R-:W-:Y:S02]  /*13e10*/  HADD2.F32 R2, -RZ, R5.H1_H1 ;  /* 0x30000005ff027230 */ /* 0x000fe40000004100 */
[----:B------:R-:W-:Y:S01]  /*13e20*/  FMUL R59, R17, R59 ;  /* 0x0000003b113b7220 */ /* 0x000fe20000400000 */
[----:B------:R-:W-:-:S02]  /*13e30*/  HADD2.F32 R36, -RZ, R6.H1_H1 ;  /* 0x30000006ff247230 */ /* 0x000fc40000004100 */
[C---:B------:R-:W-:Y:S01]  /*13e40*/  FMUL R63, R17.reuse, R63 ;  /* 0x0000003f113f7220 */ /* 0x040fe20000400000 */
[C---:B------:R-:W-:Y:S01]  /*13e50*/  FMUL R31, R17.reuse, R67 ;  /* 0x00000043111f7220 */ /* 0x040fe20000400000 */
[C---:B------:R-:W-:Y:S01]  /*13e60*/  FMUL R69, R17.reuse, R69 ;  /* 0x0000004511457220 */ /* 0x040fe20000400000 */
[----:B------:R-:W-:Y:S02]  /*13e70*/  HADD2.F32 R34, -RZ, R7.H1_H1 ;  /* 0x30000007ff227230 */ /* 0x000fe40000004100 */
[----:B------:R-:W-:Y:S01]  /*13e80*/  FMUL R71, R17, R71 ;  /* 0x0000004711477220 */ /* 0x000fe20000400000 */
[----:B------:R-:W-:Y:S01]  /*13e90*/  FFMA R32, R16, R32, R3 ;  /* 0x0000002010207223 */ /* 0x000fe20000000003 */
[-C--:B------:R-:W-:Y:S01]  /*13ea0*/  FFMA.RM R46, R46, R43.reuse, 12582913 ;  /* 0x4b4000012e2e7423 */ /* 0x080fe2000000402b */
[----:B------:R-:W-:Y:S01]  /*13eb0*/  FADD R3, R49, -12583039 ;  /* 0xcb40007f31037421 */ /* 0x000fe20000000000 */
[C---:B------:R-:W-:Y:S01]  /*13ec0*/  FFMA R22, R16.reuse, R22, R59 ;  /* 0x0000001610167223 */ /* 0x040fe2000000003b */
[C---:B------:R-:W-:Y:S01]  /*13ed0*/  FFMA R26, R16.reuse, R26, R63 ;  /* 0x0000001a101a7223 */ /* 0x040fe2000000003f */
[C---:B------:R-:W-:Y:S01]  /*13ee0*/  FFMA R31, R16.reuse, R2, R31 ;  /* 0x00000002101f7223 */ /* 0x040fe2000000001f */
[C---:B------:R-:W-:Y:S01]  /*13ef0*/  FFMA R36, R16.reuse, R36, R69 ;  /* 0x0000002410247223 */ /* 0x040fe20000000045 */
[----:B------:R-:W-:Y:S01]  /*13f00*/  FFMA R34, R16, R34, R71 ;  /* 0x0000002210227223 */ /* 0x000fe20000000047 */
[-C--:B------:R-:W-:Y:S01]  /*13f10*/  FFMA.SAT R2, -R23, R50.reuse, 0.5 ;  /* 0x3f00000017027423 */ /* 0x080fe20000002132 */
[-C--:B------:R-:W-:Y:S01]  /*13f20*/  FFMA.SAT R38, -R21, R50.reuse, 0.5 ;  /* 0x3f00000015267423 */ /* 0x080fe20000002132 */
[----:B------:R-:W-:Y:S01]  /*13f30*/  FFMA R3, -R20, 1.4426950216293334961, -R3 ;  /* 0x3fb8aa3b14037823 */ /* 0x000fe20000000903 */
[----:B------:R-:W-:Y:S01]  /*13f40*/  FADD R41, R46, -12583039 ;  /* 0xcb40007f2e297421 */ /* 0x000fe20000000000 */
[-C--:B------:R-:W-:Y:S01]  /*13f50*/  FFMA.SAT R48, -R22, R50.reuse, 0.5 ;  /* 0x3f00000016307423 */ /* 0x080fe20000002132 */
        /* <DEDUP_REMOVED lines=10> */
[----:B------:R-:W-:Y:S01]  /*14000*/  FFMA.SAT R50, -R34, R50, 0.5 ;  /* 0x3f00000022327423 */ /* 0x000fe20000002132 */
[-C--:B------:R-:W-:Y:S01]  /*14010*/  FFMA.RM R47, R2, R43.reuse, 12582913 ;  /* 0x4b400001022f7423 */ /* 0x080fe2000000402b */
[-C--:B------:R-:W-:Y:S01]  /*14020*/  FFMA.RM R45, R38, R43.reuse, 12582913 ;  /* 0x4b400001262d7423 */ /* 0x080fe2000000402b */
[----:B------:R-:W-:Y:S01]  /*14030*/  FFMA R51, -R20, 1.925963033500011079e-08, R3 ;  /* 0x32a5706014337823 */ /* 0x000fe20000000103 */
[----:B------:R-:W-:Y:S01]  /*14040*/  FFMA R53, -R24, 1.4426950216293334961, -R41 ;  /* 0x3fb8aa3b18357823 */ /* 0x000fe20000000929 */
[-C--:B------:R-:W-:Y:S01]  /*14050*/  FFMA.RM R48, R48, R43.reuse, 12582913 ;  /* 0x4b40000130307423 */ /* 0x080fe2000000402b */
        /* <DEDUP_REMOVED lines=10> */
[----:B------:R-:W-:Y:S01]  /*14100*/  FFMA.RM R43, R50, R43, 12582913 ;  /* 0x4b400001322b7423 */ /* 0x000fe2000000402b */
[----:B------:R-:W-:Y:S01]  /*14110*/  FADD R50, R47, -12583039 ;  /* 0xcb40007f2f327421 */ /* 0x000fe20000000000 */
[----:B------:R-:W1:Y:S01]  /*14120*/  MUFU.EX2 R54, R51 ;  /* 0x0000003300367308 */ /* 0x000e620000000800 */
[----:B------:R-:W-:Y:S01]  /*14130*/  FFMA R52, -R24, 1.925963033500011079e-08, R53 ;  /* 0x32a5706018347823 */ /* 0x000fe20000000135 */
[----:B------:R-:W-:Y:S01]  /*14140*/  SHF.L.U32 R53, R49, 0x17, RZ ;  /* 0x0000001731357819 */ /* 0x000fe200000006ff */
[----:B------:R-:W-:Y:S01]  /*14150*/  FFMA R50, -R23, 1.4426950216293334961, -R50 ;  /* 0x3fb8aa3b17327823 */ /* 0x000fe20000000932 */
[----:B------:R-:W-:Y:S01]  /*14160*/  FADD R49, R48, -12583039 ;  /* 0xcb40007f30317421 */ /* 0x000fe20000000000 */
[----:B------:R-:W-:Y:S01]  /*14170*/  SHF.L.U32 R47, R47, 0x17, RZ ;  /* 0x000000172f2f7819 */ /* 0x000fe200000006ff */
[----:B------:R-:W-:Y:S01]  /*14180*/  FADD R57, R37, -12583039 ;  /* 0xcb40007f25397421 */ /* 0x000fe20000000000 */
[----:B------:R-:W-:Y:S01]  /*14190*/  FFMA R50, -R23, 1.925963033500011079e-08, R50 ;  /* 0x32a5706017327823 */ /* 0x000fe20000000132 */
[----:B------:R2:W3:Y:S01]  /*141a0*/  MUFU.EX2 R55, R52 ;  /* 0x0000003400377308 */ /* 0x0004e20000000800 */
[----:B------:R-:W-:Y:S01]  /*141b0*/  FFMA R49, -R22, 1.4426950216293334961, -R49 ;  /* 0x3fb8aa3b16317823 */ /* 0x000fe20000000931 */
[----:B------:R-:W-:Y:S01]  /*141c0*/  SHF.L.U32 R46, R46, 0x17, RZ ;  /* 0x000000172e2e7819 */ /* 0x000fe200000006ff */
[----:B------:R-:W-:Y:S01]  /*141d0*/  FFMA R57, -R26, 1.4426950216293334961, -R57 ;  /* 0x3fb8aa3b1a397823 */ /* 0x000fe20000000939 */
[----:B------:R-:W-:Y:S01]  /*141e0*/  SHF.L.U32 R48, R48, 0x17, RZ ;  /* 0x0000001730307819 */ /* 0x000fe200000006ff */
[----:B------:R-:W-:Y:S01]  /*141f0*/  FFMA R49, -R22, 1.925963033500011079e-08, R49 ;  /* 0x32a5706016317823 */ /* 0x000fe20000000131 */
[----:B------:R-:W-:Y:S01]  /*14200*/  FADD R56, R42, -12583039 ;  /* 0xcb40007f2a387421 */ /* 0x000fe20000000000 */
[----:B------:R-:W-:Y:S01]  /*14210*/  FFMA R57, -R26, 1.925963033500011079e-08, R57 ;  /* 0x32a570601a397823 */ /* 0x000fe20000000139 */
[----:B------:R-:W4:Y:S01]  /*14220*/  MUFU.EX2 R50, R50 ;  /* 0x0000003200327308 */ /* 0x000f220000000800 */
[----:B-1----:R-:W-:Y:S01]  /*14230*/  FFMA R53, R53, R54, 1 ;  /* 0x3f80000035357423 */ /* 0x002fe20000000036 */
[----:B------:R-:W-:Y:S01]  /*14240*/  FADD R54, R45, -12583039 ;  /* 0xcb40007f2d367421 */ /* 0x000fe20000000000 */
[----:B--2---:R-:W-:Y:S01]  /*14250*/  FADD R52, R44, -12583039 ;  /* 0xcb40007f2c347421 */ /* 0x004fe20000000000 */
[----:B------:R-:W-:Y:S01]  /*14260*/  FFMA R56, -R35, 1.4426950216293334961, -R56 ;  /* 0x3fb8aa3b23387823 */ /* 0x000fe20000000938 */
[----:B------:R-:W-:Y:S01]  /*14270*/  BSSY B1, `(.L_x_341) ;  /* 0x0000053000017945 */ /* 0x000fe20003800000 */
[----:B------:R-:W-:Y:S01]  /*14280*/  FFMA R54, -R21, 1.4426950216293334961, -R54 ;  /* 0x3fb8aa3b15367823 */ /* 0x000fe20000000936 */
[----:B------:R-:W-:Y:S01]  /*14290*/  FFMA R52, -R29, 1.4426950216293334961, -R52 ;  /* 0x3fb8aa3b1d347823 */ /* 0x000fe20000000934 */
[----:B------:R-:W1:Y:S01]  /*142a0*/  MUFU.EX2 R49, R49 ;  /* 0x0000003100317308 */ /* 0x000e620000000800 */
[----:B---3--:R-:W-:Y:S01]  /*142b0*/  FFMA R46, R46, R55, 1 ;  /* 0x3f8000002e2e7423 */ /* 0x008fe20000000037 */
[----:B------:R-:W-:Y:S01]  /*142c0*/  FFMA R54, -R21, 1.925963033500011079e-08, R54 ;  /* 0x32a5706015367823 */ /* 0x000fe20000000136 */
[----:B------:R-:W-:Y:S01]  /*142d0*/  FFMA R52, -R29, 1.925963033500011079e-08, R52 ;  /* 0x32a570601d347823 */ /* 0x000fe20000000134 */
[----:B------:R-:W-:-:S04]  /*142e0*/  FFMA R56, -R35, 1.925963033500011079e-08, R56 ;  /* 0x32a5706023387823 */ /* 0x000fc80000000138 */
[----:B------:R-:W2:Y:S01]  /*142f0*/  MUFU.EX2 R54, R54 ;  /* 0x0000003600367308 */ /* 0x000ea20000000800 */
[----:B----4-:R-:W-:Y:S01]  /*14300*/  FFMA R47, R47, R50, 1 ;  /* 0x3f8000002f2f7423 */ /* 0x010fe20000000032 */
[C---:B------:R-:W-:Y:S01]  /*14310*/  FADD R50, R40.reuse, -12583039 ;  /* 0xcb40007f28327421 */ /* 0x040fe20000000000 */
[----:B------:R-:W-:-:S03]  /*14320*/  SHF.L.U32 R40, R40, 0x17, RZ ;  /* 0x0000001728287819 */ /* 0x000fc600000006ff */
[C---:B------:R-:W-:Y:S02]  /*14330*/  FFMA R50, -R27.reuse, 1.4426950216293334961, -R50 ;  /* 0x3fb8aa3b1b327823 */ /* 0x040fe40000000932 */
[----:B------:R3:W4:Y:S01]  /*14340*/  MUFU.EX2 R51, R52 ;  /* 0x0000003400337308 */ /* 0x0007220000000800 */
[----:B-1----:R-:W-:Y:S01]  /*14350*/  FFMA R48, R48, R49, 1 ;  /* 0x3f80000030307423 */ /* 0x002fe20000000031 */
[----:B------:R-:W-:Y:S01]  /*14360*/  FFMA R55, -R27, 1.925963033500011079e-08, R50 ;  /* 0x32a570601b377823 */ /* 0x000fe20000000132 */
[----:B------:R-:W-:Y:S02]  /*14370*/  SHF.L.U32 R49, R45, 0x17, RZ ;  /* 0x000000172d317819 */ /* 0x000fe400000006ff */
[----:B------:R-:W-:Y:S01]  /*14380*/  SHF.L.U32 R50, R44, 0x17, RZ ;  /* 0x000000172c327819 */ /* 0x000fe200000006ff */
[----:B------:R-:W-:Y:S02]  /*14390*/  FADD R44, R0, -12583039 ;  /* 0xcb40007f002c7421 */ /* 0x000fe40000000000 */
[----:B------:R-:W1:Y:S01]  /*143a0*/  MUFU.EX2 R55, R55 ;  /* 0x0000003700377308 */ /* 0x000e620000000800 */
[----:B--2---:R-:W-:Y:S01]  /*143b0*/  FFMA R49, R49, R54, 1 ;  /* 0x3f80000031317423 */ /* 0x004fe20000000036 */
[----:B------:R-:W-:Y:S01]  /*143c0*/  FADD R54, R39, -12583039 ;  /* 0xcb40007f27367421 */ /* 0x000fe20000000000 */
[----:B---3--:R-:W-:Y:S01]  /*143d0*/  SHF.L.U32 R52, R37, 0x17, RZ ;  /* 0x0000001725347819 */ /* 0x008fe200000006ff */
[----:B------:R-:W-:Y:S01]  /*143e0*/  FADD R37, R3, -12583039 ;  /* 0xcb40007f03257421 */ /* 0x000fe20000000000 */
[----:B------:R-:W-:Y:S01]  /*143f0*/  FFMA R44, -R31, 1.4426950216293334961, -R44 ;  /* 0x3fb8aa3b1f2c7823 */ /* 0x000fe2000000092c */
[----:B------:R-:W-:-:S02]  /*14400*/  FFMA R54, -R25, 1.4426950216293334961, -R54 ;  /* 0x3fb8aa3b19367823 */ /* 0x000fc40000000936 */
[----:B------:R-:W2:Y:S01]  /*14410*/  MUFU.EX2 R57, R57 ;  /* 0x0000003900397308 */ /* 0x000ea20000000800 */
[----:B----4-:R-:W-:Y:S01]  /*14420*/  FFMA R50, R50, R51, 1 ;  /* 0x3f80000032327423 */ /* 0x010fe20000000033 */
[----:B------:R-:W-:-:S06]  /*14430*/  FFMA R54, -R25, 1.925963033500011079e-08, R54 ;  /* 0x32a5706019367823 */ /* 0x000fcc0000000136 */
[----:B------:R-:W3:Y:S01]  /*14440*/  MUFU.EX2 R54, R54 ;  /* 0x0000003600367308 */ /* 0x000ee20000000800 */
[----:B-1----:R-:W-:Y:S01]  /*14450*/  FFMA R51, R40, R55, 1 ;  /* 0x3f80000028337423 */ /* 0x002fe20000000037 */
[----:B------:R-:W-:Y:S01]  /*14460*/  FADD R40, R38, -12583039 ;  /* 0xcb40007f26287421 */ /* 0x000fe20000000000 */
[C---:B------:R-:W-:Y:S01]  /*14470*/  FFMA R55, -R32.reuse, 1.4426950216293334961, -R37 ;  /* 0x3fb8aa3b20377823 */ /* 0x040fe20000000925 */
[----:B------:R-:W-:Y:S02]  /*14480*/  SHF.L.U32 R37, R39, 0x17, RZ ;  /* 0x0000001727257819 */ /* 0x000fe400000006ff */
[C---:B------:R-:W-:Y:S01]  /*14490*/  FFMA R40, -R33.reuse, 1.4426950216293334961, -R40 ;  /* 0x3fb8aa3b21287823 */ /* 0x040fe20000000928 */
[----:B------:R-:W-:Y:S01]  /*144a0*/  FFMA R39, -R32, 1.925963033500011079e-08, R55 ;  /* 0x32a5706020277823 */ /* 0x000fe20000000137 */
[----:B------:R-:W-:Y:S01]  /*144b0*/  FADD R55, R2, -12583039 ;  /* 0xcb40007f02377421 */ /* 0x000fe20000000000 */
[----:B------:R-:W-:Y:S01]  /*144c0*/  SHF.L.U32 R38, R38, 0x17, RZ ;  /* 0x0000001726267819 */ /* 0x000fe200000006ff */
[----:B------:R-:W-:Y:S01]  /*144d0*/  FFMA R40, -R33, 1.925963033500011079e-08, R40 ;  /* 0x32a5706021287823 */ /* 0x000fe20000000128 */
[----:B--2---:R-:W-:Y:S01]  /*144e0*/  FFMA R52, R52, R57, 1 ;  /* 0x3f80000034347423 */ /* 0x004fe20000000039 */
[C---:B------:R-:W-:Y:S01]  /*144f0*/  FFMA R55, -R30.reuse, 1.4426950216293334961, -R55 ;  /* 0x3fb8aa3b1e377823 */ /* 0x040fe20000000937 */
[----:B------:R-:W-:Y:S01]  /*14500*/  MUFU.EX2 R39, R39 ;  /* 0x0000002700277308 */ /* 0x000fe20000000800 */
[----:B---3--:R-:W-:Y:S01]  /*14510*/  FFMA R37, R37, R54, 1 ;  /* 0x3f80000025257423 */ /* 0x008fe20000000036 */
[----:B------:R-:W-:Y:S01]  /*14520*/  FFMA R54, -R31, 1.925963033500011079e-08, R44 ;  /* 0x32a570601f367823 */ /* 0x000fe2000000012c */
[----:B------:R-:W-:Y:S01]  /*14530*/  FFMA R44, -R30, 1.925963033500011079e-08, R55 ;  /* 0x32a570601e2c7823 */ /* 0x000fe20000000137 */
[----:B------:R-:W-:-:S04]  /*14540*/  FADD R55, R43, -12583039 ;  /* 0xcb40007f2b377421 */ /* 0x000fc80000000000 */
[----:B------:R-:W1:Y:S01]  /*14550*/  MUFU.EX2 R45, R40 ;  /* 0x00000028002d7308 */ /* 0x000e620000000800 */
[----:B------:R-:W-:-:S04]  /*14560*/  FFMA R57, -R34, 1.4426950216293334961, -R55 ;  /* 0x3fb8aa3b22397823 */ /* 0x000fc80000000937 */
[----:B------:R-:W-:-:S03]  /*14570*/  FFMA R57, -R34, 1.925963033500011079e-08, R57 ;  /* 0x32a5706022397823 */ /* 0x000fc60000000139 */
[----:B------:R2:W3:Y:S08]  /*14580*/  MUFU.EX2 R40, R54 ;  /* 0x0000003600287308 */ /* 0x0004f00000000800 */
[----:B------:R-:W4:Y:S01]  /*14590*/  MUFU.EX2 R44, R44 ;  /* 0x0000002c002c7308 */ /* 0x000f220000000800 */
[----:B-1----:R-:W-:Y:S01]  /*145a0*/  FFMA R38, R38, R45, 1 ;  /* 0x3f80000026267423 */ /* 0x002fe2000000002d */
[----:B------:R-:W-:Y:S01]  /*145b0*/  FADD R45, R41, -12583039 ;  /* 0xcb40007f292d7421 */ /* 0x000fe20000000000 */
[----:B--2---:R-:W-:-:S02]  /*145c0*/  SHF.L.U32 R54, R3, 0x17, RZ ;  /* 0x0000001703367819 */ /* 0x004fc400000006ff */
[----:B------:R-:W-:Y:S01]  /*145d0*/  SHF.L.U32 R3, R0, 0x17, RZ ;  /* 0x0000001700037819 */ /* 0x000fe200000006ff */
[----:B------:R-:W-:Y:S01]  /*145e0*/  FFMA R45, -R36, 1.4426950216293334961, -R45 ;  /* 0x3fb8aa3b242d7823 */ /* 0x000fe2000000092d */
[----:B------:R-:W-:Y:S01]  /*145f0*/  SHF.L.U32 R0, R41, 0x17, RZ ;  /* 0x0000001729007819 */ /* 0x000fe200000006ff */
[----:B------:R-:W-:Y:S01]  /*14600*/  FFMA R39, R54, R39, 1 ;  /* 0x3f80000036277423 */ /* 0x000fe20000000027 */
[----:B------:R-:W-:Y:S01]  /*14610*/  IADD3 R54, R53, 0x1800000, RZ ;  /* 0x0180000035367810 */ /* 0x000fe20007ffe0ff */
[----:B------:R-:W-:Y:S01]  /*14620*/  FFMA R45, -R36, 1.925963033500011079e-08, R45 ;  /* 0x32a57060242d7823 */ /* 0x000fe2000000012d */
[----:B------:R-:W1:Y:S01]  /*14630*/  MUFU.EX2 R55, R56 ;  /* 0x0000003800377308 */ /* 0x000e620000000800 */
[----:B---3--:R-:W-:Y:S01]  /*14640*/  FFMA R40, R3, R40, 1 ;  /* 0x3f80000003287423 */ /* 0x008fe20000000028 */
[----:B------:R-:W-:Y:S02]  /*14650*/  LOP3.LUT R54, R54, 0x7f800000, RZ, 0xc0, !PT ;  /* 0x7f80000036367812 */ /* 0x000fe400078ec0ff */
[----:B------:R-:W-:-:S02]  /*14660*/  SHF.L.U32 R3, R2, 0x17, RZ ;  /* 0x0000001702037819 */ /* 0x000fc400000006ff */
[----:B------:R-:W-:Y:S02]  /*14670*/  ISETP.GT.U32.AND P2, PT, R54, 0x1ffffff, PT ;  /* 0x01ffffff3600780c */ /* 0x000fe40003f44070 */
[----:B------:R-:W2:Y:S01]  /*14680*/  MUFU.EX2 R45, R45 ;  /* 0x0000002d002d7308 */ /* 0x000ea20000000800 */
[----:B------:R-:W-:Y:S01]  /*14690*/  SHF.L.U32 R2, R42, 0x17, RZ ;  /* 0x000000172a027819 */ /* 0x000fe200000006ff */
[----:B----4-:R-:W-:Y:S01]  /*146a0*/  FFMA R41, R3, R44, 1 ;  /* 0x3f80000003297423 */ /* 0x010fe2000000002c */
[----:B------:R-:W-:-:S05]  /*146b0*/  SHF.L.U32 R54, R43, 0x17, RZ ;  /* 0x000000172b367819 */ /* 0x000fca00000006ff */
[----:B------:R-:W3:Y:S01]  /*146c0*/  MUFU.EX2 R57, R57 ;  /* 0x0000003900397308 */ /* 0x000ee20000000800 */
[----:B-1----:R-:W-:Y:S01]  /*146d0*/  FFMA R43, R2, R55, 1 ;  /* 0x3f800000022b7423 */ /* 0x002fe20000000037 */
[----:B--2---:R-:W-:Y:S01]  /*146e0*/  FFMA R42, R0, R45, 1 ;  /* 0x3f800000002a7423 */ /* 0x004fe2000000002d */
[----:B---3--:R-:W-:Y:S01]  /*146f0*/  FFMA R44, R54, R57, 1 ;  /* 0x3f800000362c7423 */ /* 0x008fe20000000039 */
[----:B------:R-:W-:Y:S06]  /*14700*/  @P2 BRA `(.L_x_342) ;  /* 0x0000000000142947 */ /* 0x000fec0003800000 */
[----:B------:R-:W-:Y:S02]  /*14710*/  MOV R0, R53 ;  /* 0x0000003500007202 */ /* 0x000fe40000000f00 */
[----:B------:R-:W-:-:S07]  /*14720*/  MOV R2, 0x14740 ;  /* 0x0001474000027802 */ /* 0x000fce0000000f00 */
[----:B------:R-:W-:Y:S05]  /*14730*/  CALL.REL.NOINC `($__internal_0_$__cuda_sm20_rcp_rn_f32_slowpath) ;  /* 0x000001a000cc7944 */ /* 0x000fea0003c00000 */
[----:B------:R-:W-:Y:S01]  /*14740*/  MOV R45, R0 ;  /* 0x00000000002d7202 */ /* 0x000fe20000000f00 */
[----:B------:R-:W-:Y:S06]  /*14750*/  BRA `(.L_x_343) ;  /* 0x0000000000107947 */ /* 0x000fec0003800000 */
.L_x_342:
[----:B------:R-:W1:Y:S02]  /*14760*/  MUFU.RCP R0, R53 ;  /* 0x0000003500007308 */ /* 0x000e640000001000 */
[----:B-1----:R-:W-:-:S04]  /*14770*/  FFMA R2, R53, R0, -1 ;  /* 0xbf80000035027423 */ /* 0x002fc80000000000 */
[----:B------:R-:W-:-:S04]  /*14780*/  FADD.FTZ R45, -R2, -RZ ;  /* 0x800000ff022d7221 */ /* 0x000fc80000010100 */
[----:B------:R-:W-:-:S07]  /*14790*/  FFMA R45, R0, R45, R0 ;  /* 0x0000002d002d7223 */ /* 0x000fce0000000000 */
.L_x_343:
[----:B------:R-:W-:Y:S05]  /*147a0*/  BSYNC B1 ;  /* 0x0000000000017941 */ /* 0x000fea0003800000 */
.L_x_341:
        /* <DEDUP_REMOVED lines=10> */
.L_x_345:
[----:B------:R-:W1:Y:S02]  /*14850*/  MUFU.RCP R3, R46 ;  /* 0x0000002e00037308 */ /* 0x000e640000001000 */
[----:B-1----:R-:W-:-:S04]  /*14860*/  FFMA R0, R46, R3, -1 ;  /* 0xbf8000002e007423 */ /* 0x002fc80000000003 */
[----:B------:R-:W-:-:S04]  /*14870*/  FADD.FTZ R0, -R0, -RZ ;  /* 0x800000ff00007221 */ /* 0x000fc80000010100 */
[----:B------:R-:W-:-:S07]  /*14880*/  FFMA R46, R3, R0, R3 ;  /* 0x00000000032e7223 */ /* 0x000fce0000000003 */
.L_x_346:
[----:B------:R-:W-:Y:S05]  /*14890*/  BSYNC B1 ;  /* 0x0000000000017941 */ /* 0x000fea0003800000 */
.L_x_344:
        /* <DEDUP_REMOVED lines=10> */
.L_x_348:
[----:B------:R-:W1:Y:S02]  /*14940*/  MUFU.RCP R0, R47 ;  /* 0x0000002f00007308 */ /* 0x000e640000001000 */
[----:B-1----:R-:W-:-:S04]  /*14950*/  FFMA R2, R47, R0, -1 ;  /* 0xbf8000002f027423 */ /* 0x002fc80000000000 */
[----:B------:R-:W-:-:S04]  /*14960*/  FADD.FTZ R3, -R2, -RZ ;  /* 0x800000ff02037221 */ /* 0x000fc80000010100 */
[----:B------:R-:W-:-:S07]  /*14970*/  FFMA R47, R0, R3, R0 ;  /* 0x00000003002f7223 */ /* 0x000fce0000000000 */
.L_x_349:
[----:B------:R-:W-:Y:S05]  /*14980*/  BSYNC B1 ;  /* 0x0000000000017941 */ /* 0x000fea0003800000 */
.L_x_347:
        /* <DEDUP_REMOVED lines=10> */
.L_x_351:
[----:B------:R-:W1:Y:S02]  /*14a30*/  MUFU.RCP R3, R48 ;  /* 0x0000003000037308 */ /* 0x000e640000001000 */
[----:B-1----:R-:W-:-:S04]  /*14a40*/  FFMA R0, R48, R3, -1 ;  /* 0xbf80000030007423 */ /* 0x002fc80000000003 */
[----:B------:R-:W-:-:S04]  /*14a50*/  FADD.FTZ R0, -R0, -RZ ;  /* 0x800000ff00007221 */ /* 0x000fc80000010100 */
[----:B------:R-:W-:-:S07]  /*14a60*/  FFMA R48, R3, R0, R3 ;  /* 0x0000000003307223 */ /* 0x000fce0000000003 */
.L_x_352:
[----:B------:R-:W-:Y:S05]  /*14a70*/  BSYNC B1 ;  /* 0x0000000000017941 */ /* 0x000fea0003800000 */
.L_x_350:
        /* <DEDUP_REMOVED lines=10> */
.L_x_354:
[----:B------:R-:W1:Y:S02]  /*14b20*/  MUFU.RCP R0, R49 ;  /* 0x0000003100007308 */ /* 0x000e640000001000 */
[----:B-1----:R-:W-:-:S04]  /*14b30*/  FFMA R2, R49, R0, -1 ;  /* 0xbf80000031027423 */ /* 0x002fc80000000000 */
[----:B------:R-:W-:-:S04]  /*14b40*/  FADD.FTZ R3, -R2, -RZ ;  /* 0x800000ff02037221 */ /* 0x000fc80000010100 */
[----:B------:R-:W-:-:S07]  /*14b50*/  FFMA R49, R0, R3, R0 ;  /* 0x0000000300317223 */ /* 0x000fce0000000000 */
.L_x_355:
[----:B------:R-:W-:Y:S05]  /*14b60*/  BSYNC B1 ;  /* 0x0000000000017941 */ /* 0x000fea0003800000 */
.L_x_353:
        /* <DEDUP_REMOVED lines=10> */
.L_x_357:
[----:B------:R-:W1:Y:S02]  /*14c10*/  MUFU.RCP R3, R50 ;  /* 0x0000003200037308 */ /* 0x000e640000001000 */
[----:B-1----:R-:W-:-:S04]  /*14c20*/  FFMA R0, R50, R3, -1 ;  /* 0xbf80000032007423 */ /* 0x002fc80000000003 */
[----:B------:R-:W-:-:S04]  /*14c30*/  FADD.FTZ R0, -R0, -RZ ;  /* 0x800000ff00007221 */ /* 0x000fc80000010100 */
[----:B------:R-:W-:-:S07]  /*14c40*/  FFMA R50, R3, R0, R3 ;  /* 0x0000000003327223 */ /* 0x000fce0000000003 */
.L_x_358:
[----:B------:R-:W-:Y:S05]  /*14c50*/  BSYNC B1 ;  /* 0x0000000000017941 */ /* 0x000fea0003800000 */
.L_x_356:
        /* <DEDUP_REMOVED lines=10> */
.L_x_360:
[----:B------:R-:W1:Y:S02]  /*14d00*/  MUFU.RCP R0, R51 ;  /* 0x0000003300007308 */ /* 0x000e640000001000 */
[----:B-1----:R-:W-:-:S04]  /*14d10*/  FFMA R2, R51, R0, -1 ;  /* 0xbf80000033027423 */ /* 0x002fc80000000000 */
[----:B------:R-:W-:-:S04]  /*14d20*/  FADD.FTZ R3, -R2, -RZ ;  /* 0x800000ff02037221 */ /* 0x000fc80000010100 */
[----:B------:R-:W-:-:S07]  /*14d30*/  FFMA R51, R0, R3, R0 ;  /* 0x0000000300337223 */ /* 0x000fce0000000000 */
.L_x_361:
[----:B------:R-:W-:Y:S05]  /*14d40*/  BSYNC B1 ;  /* 0x0000000000017941 */ /* 0x000fea0003800000 */
.L_x_359:
        /* <DEDUP_REMOVED lines=10> */
.L_x_363:
[----:B------:R-:W1:Y:S02]  /*14df0*/  MUFU.RCP R3, R52 ;  /* 0x0000003400037308 */ /* 0x000e640000001000 */
[----:B-1----:R-:W-:-:S04]  /*14e00*/  FFMA R0, R52, R3, -1 ;  /* 0xbf80000034007423 */ /* 0x002fc80000000003 */
[----:B------:R-:W-:-:S04]  /*14e10*/  FADD.FTZ R0, -R0, -RZ ;  /* 0x800000ff00007221 */ /* 0x000fc80000010100 */
[----:B------:R-:W-:-:S07]  /*14e20*/  FFMA R52, R3, R0, R3 ;  /* 0x0000000003347223 */ /* 0x000fce0000000003 */
.L_x_364:
[----:B------:R-:W-:Y:S05]  /*14e30*/  BSYNC B1 ;  /* 0x0000000000017941 */ /* 0x000fea0003800000 */
.L_x_362:
        /* <DEDUP_REMOVED lines=10> */
.L_x_366:
[----:B------:R-:W1:Y:S02]  /*14ee0*/  MUFU.RCP R0, R37 ;  /* 0x0000002500007308 */ /* 0x000e640000001000 */
[----:B-1----:R-:W-:-:S04]  /*14ef0*/  FFMA R2, R37, R0, -1 ;  /* 0xbf80000025027423 */ /* 0x002fc80000000000 */
[----:B------:R-:W-:-:S04]  /*14f00*/  FADD.FTZ R3, -R2, -RZ ;  /* 0x800000ff02037221 */ /* 0x000fc80000010100 */
[----:B------:R-:W-:-:S07]  /*14f10*/  FFMA R37, R0, R3, R0 ;  /* 0x0000000300257223 */ /* 0x000fce0000000000 */
.L_x_367:
[----:B------:R-:W-:Y:S05]  /*14f20*/  BSYNC B1 ;  /* 0x0000000000017941 */ /* 0x000fea0003800000 */
.L_x_365:
        /* <DEDUP_REMOVED lines=10> */
.L_x_369:
[----:B------:R-:W1:Y:S02]  /*14fd0*/  MUFU.RCP R3, R38 ;  /* 0x0000002600037308 */ /* 0x000e640000001000 */
[----:B-1----:R-:W-:-:S04]  /*14fe0*/  FFMA R0, R38, R3, -1 ;  /* 0xbf80000026007423 */ /* 0x002fc80000000003 */
[----:B------:R-:W-:-:S04]  /*14ff0*/  FADD.FTZ R0, -R0, -RZ ;  /* 0x800000ff00007221 */ /* 0x000fc80000010100 */
[----:B------:R-:W-:-:S07]  /*15000*/  FFMA R38, R3, R0, R3 ;  /* 0x0000000003267223 */ /* 0x000fce0000000003 */
.L_x_370:
[----:B------:R-:W-:Y:S05]  /*15010*/  BSYNC B1 ;  /* 0x0000000000017941 */ /* 0x000fea0003800000 */
.L_x_368:
        /* <DEDUP_REMOVED lines=10> */
.L_x_372:
[----:B------:R-:W1:Y:S02]  /*150c0*/  MUFU.RCP R0, R39 ;  /* 0x0000002700007308 */ /* 0x000e640000001000 */
[----:B-1----:R-:W-:-:S04]  /*150d0*/  FFMA R2, R39, R0, -1 ;  /* 0xbf80000027027423 */ /* 0x002fc80000000000 */
[----:B------:R-:W-:-:S04]  /*150e0*/  FADD.FTZ R3, -R2, -RZ ;  /* 0x800000ff02037221 */ /* 0x000fc80000010100 */
[----:B------:R-:W-:-:S07]  /*150f0*/  FFMA R39, R0, R3, R0 ;  /* 0x0000000300277223 */ /* 0x000fce0000000000 */
.L_x_373:
[----:B------:R-:W-:Y:S05]  /*15100*/  BSYNC B1 ;  /* 0x0000000000017941 */ /* 0x000fea0003800000 */
.L_x_371:
        /* <DEDUP_REMOVED lines=10> */
.L_x_375:
[----:B------:R-:W1:Y:S02]  /*151b0*/  MUFU.RCP R3, R40 ;  /* 0x0000002800037308 */ /* 0x000e640000001000 */
[----:B-1----:R-:W-:-:S04]  /*151c0*/  FFMA R0, R40, R3, -1 ;  /* 0xbf80000028007423 */ /* 0x002fc80000000003 */
[----:B------:R-:W-:-:S04]  /*151d0*/  FADD.FTZ R0, -R0, -RZ ;  /* 0x800000ff00007221 */ /* 0x000fc80000010100 */
[----:B------:R-:W-:-:S07]  /*151e0*/  FFMA R40, R3, R0, R3 ;  /* 0x0000000003287223 */ /* 0x000fce0000000003 */
.L_x_376:
[----:B------:R-:W-:Y:S05]  /*151f0*/  BSYNC B1 ;  /* 0x0000000000017941 */ /* 0x000fea0003800000 */
.L_x_374:
        /* <DEDUP_REMOVED lines=10> */
.L_x_378:
[----:B------:R-:W1:Y:S02]  /*152a0*/  MUFU.RCP R0, R41 ;  /* 0x0000002900007308 */ /* 0x000e640000001000 */
[----:B-1----:R-:W-:-:S04]  /*152b0*/  FFMA R2, R41, R0, -1 ;  /* 0xbf80000029027423 */ /* 0x002fc80000000000 */
[----:B------:R-:W-:-:S04]  /*152c0*/  FADD.FTZ R3, -R2, -RZ ;  /* 0x800000ff02037221 */ /* 0x000fc80000010100 */
[----:B------:R-:W-:-:S07]  /*152d0*/  FFMA R41, R0, R3, R0 ;  /* 0x0000000300297223 */ /* 0x000fce0000000000 */
.L_x_379:
[----:B------:R-:W-:Y:S05]  /*152e0*/  BSYNC B1 ;  /* 0x0000000000017941 */ /* 0x000fea0003800000 */
.L_x_377:
        /* <DEDUP_REMOVED lines=10> */
.L_x_381:
[----:B------:R-:W1:Y:S02]  /*15390*/  MUFU.RCP R3, R42 ;  /* 0x0000002a00037308 */ /* 0x000e640000001000 */
[----:B-1----:R-:W-:-:S04]  /*153a0*/  FFMA R0, R42, R3, -1 ;  /* 0xbf8000002a007423 */ /* 0x002fc80000000003 */
[----:B------:R-:W-:-:S04]  /*153b0*/  FADD.FTZ R0, -R0, -RZ ;  /* 0x800000ff00007221 */ /* 0x000fc80000010100 */
[----:B------:R-:W-:-:S07]  /*153c0*/  FFMA R42, R3, R0, R3 ;  /* 0x00000000032a7223 */ /* 0x000fce0000000003 */
.L_x_382:
[----:B------:R-:W-:Y:S05]  /*153d0*/  BSYNC B1 ;  /* 0x0000000000017941 */ /* 0x000fea0003800000 */
.L_x_380:
        /* <DEDUP_REMOVED lines=10> */
.L_x_384:
[----:B------:R-:W1:Y:S02]  /*15480*/  MUFU.RCP R0, R43 ;  /* 0x0000002b00007308 */ /* 0x000e640000001000 */
[----:B-1----:R-:W-:-:S04]  /*15490*/  FFMA R2, R43, R0, -1 ;  /* 0xbf8000002b027423 */ /* 0x002fc80000000000 */
[----:B------:R-:W-:-:S04]  /*154a0*/  FADD.FTZ R3, -R2, -RZ ;  /* 0x800000ff02037221 */ /* 0x000fc80000010100 */
[----:B------:R-:W-:-:S07]  /*154b0*/  FFMA R43, R0, R3, R0 ;  /* 0x00000003002b7223 */ /* 0x000fce0000000000 */
.L_x_385:
[----:B------:R-:W-:Y:S05]  /*154c0*/  BSYNC B1 ;  /* 0x0000000000017941 */ /* 0x000fea0003800000 */
.L_x_383:
        /* <DEDUP_REMOVED lines=9> */
.L_x_387:
[----:B------:R-:W1:Y:S02]  /*15560*/  MUFU.RCP R3, R44 ;  /* 0x0000002c00037308 */ /* 0x000e640000001000 */
[----:B-1----:R-:W-:-:S04]  /*15570*/  FFMA R0, R44, R3, -1 ;  /* 0xbf8000002c007423 */ /* 0x002fc80000000003 */
[----:B------:R-:W-:-:S04]  /*15580*/  FADD.FTZ R0, -R0, -RZ ;  /* 0x800000ff00007221 */ /* 0x000fc80000010100 */
[----:B------:R-:W-:-:S07]  /*15590*/  FFMA R0, R3, R0, R3 ;  /* 0x0000000003007223 */ /* 0x000fce0000000003 */
.L_x_388:
[----:B------:R-:W-:Y:S05]  /*155a0*/  BSYNC B1 ;  /* 0x0000000000017941 */ /* 0x000fea0003800000 */
.L_x_386:
        /* <DEDUP_REMOVED lines=45> */
.L_x_390:
[----:B------:R-:W-:Y:S05]  /*15880*/  BSYNC B0 ;  /* 0x0000000000007941 */ /* 0x000fea0003800000 */
.L_x_389:
[----:B------:R-:W-:Y:S06]  /*15890*/  BAR.SYNC.DEFER_BLOCKING 0x1, 0x100 ;  /* 0x0044000000007b1d */ /* 0x000fec0000010000 */
[----:B------:R-:W-:Y:S04]  /*158a0*/  BSSY B0, `(.L_x_391) ;  /* 0x000000a000007945 */ /* 0x000fe80003800000 */
[----:B------:R-:W-:Y:S05]  /*158b0*/  @P0 BRA `(.L_x_392) ;  /* 0x0000000000200947 */ /* 0x000fea0003800000 */
[----:B------:R-:W-:-:S06]  /*158c0*/  UISETP.NE.AND UP0, UPT, UR43, 0x3, UPT ;  /* 0x000000032b00788c */ /* 0x000fcc000bf05270 */
[----:B------:R-:W-:-:S13]  /*158d0*/  PLOP3.LUT P2, PT, PT, PT, UP0, 0x80, 0x0 ;  /* 0x000000000000781c */ /* 0x000fda0003f4f008 */
[----:B------:R-:W-:Y:S05]  /*158e0*/  @!P2 BRA `(.L_x_393) ;  /* 0x000000000004a947 */ /* 0x000fea0003800000 */
[----:B------:R-:W-:Y:S01]  /*158f0*/  BPT.TRAP 0x1 ;  /* 0x000000040000795c */ /* 0x000fe20000300000 */
.L_x_393:
[----:B------:R-:W-:-:S04]  /*15900*/  ULEA UR4, UR8, UR46, 0x3 ;  /* 0x0000002e08047291 */ /* 0x000fc8000f8e183f */
[----:B------:R-:W-:-:S04]  /*15910*/  UIADD3 UR4, UR4, 0x50, URZ ;  /* 0x0000005004047890 */ /* 0x000fc8000fffe03f */
[----:B------:R-:W-:-:S09]  /*15920*/  UPRMT UR4, UR47, 0x654, UR4 ;  /* 0x000006542f047896 */ /* 0x000fd20008000004 */
[----:B------:R-:W-:Y:S03]  /*15930*/  SYNCS.ARRIVE.TRANS64.RED.A1T0 RZ, [UR4], RZ ;  /* 0x000000ffffff79a7 */ /* 0x000fe60008100404 */
.L_x_392:
[----:B------:R-:W-:Y:S05]  /*15940*/  BSYNC B0 ;  /* 0x0000000000007941 */ /* 0x000fea0003800000 */
.L_x_391:
        /* <DEDUP_REMOVED lines=9> */
.L_x_396:
[C---:B------:R-:W-:Y:S01]  /*159e0*/  LEA R0, R12.reuse, UR46, 0x3 ;  /* 0x0000002e0c007c11 */ /* 0x040fe2000f8e18ff */
[----:B------:R-:W-:Y:S01]  /*159f0*/  BSSY B1, `(.L_x_397) ;  /* 0x0000006000017945 */ /* 0x000fe20003800000 */
[----:B------:R-:W-:Y:S02]  /*15a00*/  SHF.L.U32 R3, R13, 0x1f, RZ ;  /* 0x0000001f0d037819 */ /* 0x000fe400000006ff */
[----:B-1----:R-:W-:Y:S02]  /*15a10*/  @!P1 LEA R21, R12, R15, 0xd ;  /* 0x0000000f0c159211 */ /* 0x002fe400078e68ff */
[----:B------:R-:W1:Y:S02]  /*15a20*/  SYNCS.PHASECHK.TRANS64.TRYWAIT P2, [R0+URZ+0x30], R3 ;  /* 0x00003003000075a7 */ /* 0x000e64000804017f */
[----:B------:R-:W-:Y:S01]  /*15a30*/  @!P1 LEA R2, R18, R21, 0x1 ;  /* 0x0000001512029211 */ /* 0x000fe200078e08ff */
[----:B-1----:R-:W-:Y:S06]  /*15a40*/  @!P2 BRA `(.L_x_398) ;  /* 0x0000018000f0a947 */ /* 0x002fec0003800000 */
.L_x_1128:
[----:B------:R-:W-:Y:S05]  /*15a50*/  BSYNC B1 ;  /* 0x0000000000017941 */ /* 0x000fea0003800000 */
.L_x_397:
        /* <DEDUP_REMOVED lines=8> */
.L_x_395:
[----:B------:R-:W-:Y:S05]  /*15ae0*/  BSYNC B0 ;  /* 0x0000000000007941 */ /* 0x000fea0003800000 */
.L_x_394:
[----:B------:R-:W2:Y:S04]  /*15af0*/  LDL.LU R3, [R1+0xc0] ;  /* 0x0000c00001037983 */ /* 0x000ea80000300800 */
[----:B------:R-:W5:Y:S04]  /*15b00*/  LDL.LU R2, [R1+0xc4] ;  /* 0x0000c40001027983 */ /* 0x000f680000300800 */
[----:B------:R-:W5:Y:S04]  /*15b10*/  LDL.LU R0, [R1+0xc8] ;  /* 0x0000c80001007983 */ /* 0x000f680000300800 */
[----:B-1----:R-:W5:Y:S04]  /*15b20*/  LDL.LU R25, [R1+0xcc] ;  /* 0x0000cc0001197983 */ /* 0x002f680000300800 */
[----:B------:R-:W5:Y:S04]  /*15b30*/  LDL.LU R26, [R1+0xd0] ;  /* 0x0000d000011a7983 */ /* 0x000f680000300800 */
        /* <DEDUP_REMOVED lines=10> */
[----:B------:R-:W5:Y:S01]  /*15be0*/  LDL.LU R58, [R1+0xfc] ;  /* 0x0000fc00013a7983 */ /* 0x000f620000300800 */
[----:B---3--:R-:W-:Y:S01]  /*15bf0*/  HADD2.F32 R22, -RZ, R8.H1_H1 ;  /* 0x30000008ff167230 */ /* 0x008fe20000004100 */
[----:B------:R-:W-:Y:S01]  /*15c00*/  BSSY B1, `(.L_x_399) ;  /* 0x00000be000017945 */ /* 0x000fe20003800000 */
[----:B------:R-:W-:-:S02]  /*15c10*/  HADD2.F32 R20, -RZ, R9.H1_H1 ;  /* 0x30000009ff147230 */ /* 0x000fc40000004100 */
[----:B------:R-:W-:Y:S02]  /*15c20*/  HADD2.F32 R30, -RZ, R11.H1_H1 ;  /* 0x3000000bff1e7230 */ /* 0x000fe40000004100 */
[----:B----4-:R-:W-:Y:S02]  /*15c30*/  HADD2.F32 R32, -RZ, R4.H0_H0 ;  /* 0x20000004ff207230 */ /* 0x010fe40000004100 */
[----:B------:R-:W-:Y:S02]  /*15c40*/  HADD2.F32 R34, -RZ, R5.H0_H0 ;  /* 0x20000005ff227230 */ /* 0x000fe40000004100 */
[----:B------:R-:W-:Y:S02]  /*15c50*/  HADD2.F32 R46, -RZ, R6.H0_H0 ;  /* 0x20000006ff2e7230 */ /* 0x000fe40000004100 */
[----:B------:R-:W-:Y:S02]  /*15c60*/  HADD2.F32 R55, -RZ, R7.H0_H0 ;  /* 0x20000007ff377230 */ /* 0x000fe40000004100 */
[C---:B--2---:R-:W-:Y:S01]  /*15c70*/  FMUL R23, R17.reuse, R3 ;  /* 0x0000000311177220 */ /* 0x044fe20000400000 */
[----:B-----5:R-:W-:Y:S01]  /*15c80*/  FMUL R3, R17, R2 ;  /* 0x0000000211037220 */ /* 0x020fe20000400000 */
[----:B------:R-:W-:-:S02]  /*15c90*/  HADD2.F32 R2, -RZ, R9.H0_H0 ;  /* 0x20000009ff027230 */ /* 0x000fc40000004100 */
[C---:B------:R-:W-:Y:S01]  /*15ca0*/  FMUL R21, R17.reuse, R0 ;  /* 0x0000000011157220 */ /* 0x040fe20000400000 */
[----:B------:R-:W-:Y:S02]  /*15cb0*/  HADD2.F32 R0, -RZ, R8.H0_H0 ;  /* 0x20000008ff007230 */ /* 0x000fe40000004100 */
[C---:B------:R-:W-:Y:S01]  /*15cc0*/  FFMA R22, R16.reuse, R22, R3 ;  /* 0x0000001610167223 */ /* 0x040fe20000000003 */
[C---:B------:R-:W-:Y:S01]  /*15cd0*/  FMUL R25, R17.reuse, R25 ;  /* 0x0000001911197220 */ /* 0x040fe20000400000 */
[C---:B------:R-:W-:Y:S01]  /*15ce0*/  FFMA R21, R16.reuse, R2, R21 ;  /* 0x0000000210157223 */ /* 0x040fe20000000015 */
[C---:B------:R-:W-:Y:S01]  /*15cf0*/  FFMA R23, R16.reuse, R0, R23 ;  /* 0x0000000010177223 */ /* 0x040fe20000000017 */
[--C-:B------:R-:W-:Y:S02]  /*15d00*/  HADD2.F32 R0, -RZ, R10.reuse.H1_H1 ;  /* 0x3000000aff007230 */ /* 0x100fe40000004100 */
[----:B------:R-:W-:Y:S01]  /*15d10*/  FFMA R20, R16, R20, R25 ;  /* 0x0000001410147223 */ /* 0x000fe20000000019 */
[C---:B------:R-:W-:Y:S01]  /*15d20*/  FMUL R3, R17.reuse, R26 ;  /* 0x0000001a11037220 */ /* 0x040fe20000400000 */
[----:B------:R-:W-:Y:S01]  /*15d30*/  HADD2.F32 R26, -RZ, R10.H0_H0 ;  /* 0x2000000aff1a7230 */ /* 0x000fe20000004100 */
[----:B------:R-:W-:Y:S01]  /*15d40*/  MOV R2, 0x3bbb989d ;  /* 0x3bbb989d00027802 */ /* 0x000fe20000000f00 */
[----:B------:R-:W-:Y:S01]  /*15d50*/  FMUL R25, R17, R24 ;  /* 0x0000001811197220 */ /* 0x000fe20000400000 */
[----:B------:R-:W-:-:S02]  /*15d60*/  HADD2.F32 R24, -RZ, R11.H0_H0 ;  /* 0x2000000bff187230 */ /* 0x000fc40000004100 */
[C---:B------:R-:W-:Y:S01]  /*15d70*/  FFMA R26, R16.reuse, R26, R3 ;  /* 0x0000001a101a7223 */ /* 0x040fe20000000003 */
[C---:B------:R-:W-:Y:S01]  /*15d80*/  FFMA R25, R16.reuse, R0, R25 ;  /* 0x0000000010197223 */ /* 0x040fe20000000019 */
[----:B------:R-:W-:Y:S01]  /*15d90*/  MOV R0, 0x437c0000 ;  /* 0x437c000000007802 */ /* 0x000fe20000000f00 */
[-C--:B------:R-:W-:Y:S01]  /*15da0*/  FFMA.SAT R3, -R23, R2.reuse, 0.5 ;  /* 0x3f00000017037423 */ /* 0x080fe20000002102 */
[C---:B------:R-:W-:Y:S01]  /*15db0*/  FMUL R27, R17.reuse, R27 ;  /* 0x0000001b111b7220 */ /* 0x040fe20000400000 */
[----:B------:R-:W-:Y:S01]  /*15dc0*/  FMUL R29, R17, R29 ;  /* 0x0000001d111d7220 */ /* 0x000fe20000400000 */
[----:B------:R-:W-:Y:S01]  /*15dd0*/  FFMA.SAT R37, -R21, R2, 0.5 ;  /* 0x3f00000015257423 */ /* 0x000fe20000002102 */
[----:B------:R-:W-:Y:S01]  /*15de0*/  FFMA.RM R36, R3, R0, 12582913 ;  /* 0x4b40000103247423 */ /* 0x000fe20000004000 */
[----:B------:R-:W-:Y:S01]  /*15df0*/  FFMA R24, R16, R24, R27 ;  /* 0x0000001810187223 */ /* 0x000fe2000000001b */
[----:B------:R-:W-:Y:S01]  /*15e00*/  FFMA.SAT R3, -R22, R2, 0.5 ;  /* 0x3f00000016037423 */ /* 0x000fe20000002102 */
[----:B------:R-:W-:Y:S01]  /*15e10*/  FMUL R27, R17, R33 ;  /* 0x00000021111b7220 */ /* 0x000fe20000400000 */
[----:B------:R-:W-:Y:S01]  /*15e20*/  FFMA R29, R16, R30, R29 ;  /* 0x0000001e101d7223 */ /* 0x000fe2000000001d */
[----:B------:R-:W-:Y:S01]  /*15e30*/  FADD R30, R36, -12583039 ;  /* 0xcb40007f241e7421 */ /* 0x000fe20000000000 */
[----:B------:R-:W-:Y:S01]  /*15e40*/  FFMA.RM R3, R3, R0, 12582913 ;  /* 0x4b40000103037423 */ /* 0x000fe20000004000 */
[----:B------:R-:W-:Y:S01]  /*15e50*/  FFMA R27, R16, R32, R27 ;  /* 0x00000020101b7223 */ /* 0x000fe2000000001b */
[----:B------:R-:W-:-:S02]  /*15e60*/  HADD2.F32 R32, -RZ, R4.H1_H1 ;  /* 0x30000004ff207230 */ /* 0x000fc40000004100 */
[----:B------:R-:W-:Y:S01]  /*15e70*/  FFMA R30, -R23, 1.4426950216293334961, -R30 ;  /* 0x3fb8aa3b171e7823 */ /* 0x000fe2000000091e */
[----:B------:R-:W-:Y:S01]  /*15e80*/  FMUL R31, R17, R31 ;  /* 0x0000001f111f7220 */ /* 0x000fe20000400000 */
[----:B------:R-:W-:Y:S01]  /*15e90*/  FADD R33, R3, -12583039 ;  /* 0xcb40007f03217421 */ /* 0x000fe20000000000 */
[----:B------:R-:W-:Y:S01]  /*15ea0*/  FFMA.RM R37, R37, R0, 12582913 ;  /* 0x4b40000125257423 */ /* 0x000fe20000004000 */
[----:B------:R-:W-:Y:S01]  /*15eb0*/  FFMA.SAT R35, -R20, R2, 0.5 ;  /* 0x3f00000014237423 */ /* 0x000fe20000002102 */
[----:B------:R-:W-:Y:S01]  /*15ec0*/  FFMA R41, -R23, 1.925963033500011079e-08, R30 ;  /* 0x32a5706017297823 */ /* 0x000fe2000000011e */
[----:B------:R-:W-:Y:S01]  /*15ed0*/  FFMA R30, R16, R32, R31 ;  /* 0x00000020101e7223 */ /* 0x000fe2000000001f */
[----:B------:R-:W-:Y:S01]  /*15ee0*/  FFMA R33, -R22, 1.4426950216293334961, -R33 ;  /* 0x3fb8aa3b16217823 */ /* 0x000fe20000000921 */
[----:B------:R-:W-:Y:S01]  /*15ef0*/  FADD R32, R37, -12583039 ;  /* 0xcb40007f25207421 */ /* 0x000fe20000000000 */
[----:B------:R-:W-:Y:S01]  /*15f00*/  FMUL R31, R17, R38 ;  /* 0x00000026111f7220 */ /* 0x000fe20000400000 */
[----:B------:R-:W-:Y:S01]  /*15f10*/  FFMA.RM R38, R35, R0, 12582913 ;  /* 0x4b40000123267423 */ /* 0x000fe20000004000 */
[----:B------:R-:W-:Y:S01]  /*15f20*/  FFMA.SAT R35, -R26, R2, 0.5 ;  /* 0x3f0000001a237423 */ /* 0x000fe20000002102 */
[----:B------:R-:W-:Y:S01]  /*15f30*/  FFMA R39, -R22, 1.925963033500011079e-08, R33 ;  /* 0x32a5706016277823 */ /* 0x000fe20000000121 */
[----:B------:R-:W-:Y:S01]  /*15f40*/  FFMA R32, -R21, 1.4426950216293334961, -R32 ;  /* 0x3fb8aa3b15207823 */ /* 0x000fe20000000920 */
[----:B------:R-:W-:Y:S01]  /*15f50*/  FADD R33, R38, -12583039 ;  /* 0xcb40007f26217421 */ /* 0x000fe20000000000 */
[----:B------:R-:W-:Y:S01]  /*15f60*/  FFMA.RM R40, R35, R0, 12582913 ;  /* 0x4b40000123287423 */ /* 0x000fe20000004000 */
[----:B------:R-:W-:Y:S01]  /*15f70*/  FFMA.SAT R47, -R25, R2, 0.5 ;  /* 0x3f000000192f7423 */ /* 0x000fe20000002102 */
[----:B------:R-:W-:Y:S01]  /*15f80*/  FFMA R43, -R21, 1.925963033500011079e-08, R32 ;  /* 0x32a57060152b7823 */ /* 0x000fe20000000120 */
[----:B------:R-:W-:-:S02]  /*15f90*/  HADD2.F32 R32, -RZ, R5.H1_H1 ;  /* 0x30000005ff207230 */ /* 0x000fc40000004100 */
[----:B------:R-:W-:Y:S01]  /*15fa0*/  FFMA R35, -R20, 1.4426950216293334961, -R33 ;  /* 0x3fb8aa3b14237823 */ /* 0x000fe20000000921 */
[----:B------:R-:W-:Y:S01]  /*15fb0*/  FMUL R33, R17, R42 ;  /* 0x0000002a11217220 */ /* 0x000fe20000400000 */
[----:B------:R-:W-:Y:S01]  /*15fc0*/  FADD R45, R40, -12583039 ;  /* 0xcb40007f282d7421 */ /* 0x000fe20000000000 */
[----:B------:R-:W-:Y:S01]  /*15fd0*/  FFMA.SAT R49, -R24, R2, 0.5 ;  /* 0x3f00000018317423 */ /* 0x000fe20000002102 */
[----:B------:R-:W-:Y:S01]  /*15fe0*/  FFMA.RM R42, R47, R0, 12582913 ;  /* 0x4b4000012f2a7423 */ /* 0x000fe20000004000 */
[----:B------:R-:W-:Y:S01]  /*15ff0*/  FFMA R32, R16, R32, R33 ;  /* 0x0000002010207223 */ /* 0x000fe20000000021 */
[----:B------:R-:W-:Y:S01]  /*16000*/  FFMA R33, -R26, 1.4426950216293334961, -R45 ;  /* 0x3fb8aa3b1a217823 */ /* 0x000fe2000000092d */
[----:B------:R-:W-:Y:S01]  /*16010*/  FFMA R35, -R20, 1.925963033500011079e-08, R35 ;  /* 0x32a5706014237823 */ /* 0x000fe20000000123 */
[----:B------:R-:W-:Y:S01]  /*16020*/  FFMA R31, R16, R34, R31 ;  /* 0x00000022101f7223 */ /* 0x000fe2000000001f */
[----:B------:R-:W-:Y:S01]  /*16030*/  FADD R34, R42, -12583039 ;  /* 0xcb40007f2a227421 */ /* 0x000fe20000000000 */
[----:B------:R-:W-:Y:S01]  /*16040*/  FFMA R47, -R26, 1.925963033500011079e-08, R33 ;  /* 0x32a570601a2f7823 */ /* 0x000fe20000000121 */
[----:B------:R-:W-:Y:S01]  /*16050*/  FMUL R33, R17, R44 ;  /* 0x0000002c11217220 */ /* 0x000fe20000400000 */
[----:B------:R-:W-:Y:S01]  /*16060*/  FFMA.RM R44, R49, R0, 12582913 ;  /* 0x4b400001312c7423 */ /* 0x000fe20000004000 */
[----:B------:R-:W-:Y:S01]  /*16070*/  FFMA.SAT R49, -R29, R2, 0.5 ;  /* 0x3f0000001d317423 */ /* 0x000fe20000002102 */
[----:B------:R1:W-:Y:S01]  /*16080*/  MUFU.EX2 R45, R35 ;  /* 0x00000023002d7308 */ /* 0x0003e20000000800 */
[----:B------:R-:W-:Y:S01]  /*16090*/  FFMA R33, R16, R46, R33 ;  /* 0x0000002e10217223 */ /* 0x000fe20000000021 */
[----:B------:R-:W-:Y:S01]  /*160a0*/  FFMA R34, -R25, 1.4426950216293334961, -R34 ;  /* 0x3fb8aa3b19227823 */ /* 0x000fe20000000922 */
[----:B------:R-:W-:Y:S01]  /*160b0*/  FFMA.RM R46, R49, R0, 12582913 ;  /* 0x4b400001312e7423 */ /* 0x000fe20000004000 */
[-C--:B------:R-:W-:Y:S01]  /*160c0*/  FFMA.SAT R51, -R27, R2.reuse, 0.5 ;  /* 0x3f0000001b337423 */ /* 0x080fe20000002102 */
[-C--:B------:R-:W-:Y:S01]  /*160d0*/  FFMA.SAT R57, -R31, R2.reuse, 0.5 ;  /* 0x3f0000001f397423 */ /* 0x080fe20000002102 */
[----:B------:R-:W-:Y:S01]  /*160e0*/  FFMA R48, -R25, 1.925963033500011079e-08, R34 ;  /* 0x32a5706019307823 */ /* 0x000fe20000000122 */
[----:B------:R-:W-:Y:S01]  /*160f0*/  HADD2.F32 R34, -RZ, R6.H1_H1 ;  /* 0x30000006ff227230 */ /* 0x000fe20000004100 */
[----:B------:R-:W2:Y:S01]  /*16100*/  MUFU.EX2 R41, R41 ;  /* 0x0000002900297308 */ /* 0x000ea20000000800 */
[----:B-1----:R-:W-:Y:S01]  /*16110*/  FADD R35, R44, -12583039 ;  /* 0xcb40007f2c237421 */ /* 0x002fe20000000000 */
[----:B------:R-:W-:Y:S01]  /*16120*/  FFMA.SAT R59, -R32, R2, 0.5 ;  /* 0x3f000000203b7423 */ /* 0x000fe20000002102 */
[----:B------:R-:W-:-:S02]  /*16130*/  SHF.L.U32 R36, R36, 0x17, RZ ;  /* 0x0000001724247819 */ /* 0x000fc400000006ff */
[----:B------:R-:W-:Y:S01]  /*16140*/  FFMA R49, -R24, 1.4426950216293334961, -R35 ;  /* 0x3fb8aa3b18317823 */ /* 0x000fe20000000923 */
[----:B------:R-:W-:Y:S01]  /*16150*/  FMUL R35, R17, R50 ;  /* 0x0000003211237220 */ /* 0x000fe20000400000 */
[----:B------:R-:W-:Y:S01]  /*16160*/  FADD R50, R46, -12583039 ;  /* 0xcb40007f2e327421 */ /* 0x000fe20000000000 */
[----:B------:R-:W1:Y:S01]  /*16170*/  MUFU.EX2 R39, R39 ;  /* 0x0000002700277308 */ /* 0x000e620000000800 */
[----:B------:R-:W-:Y:S01]  /*16180*/  FFMA R53, -R24, 1.925963033500011079e-08, R49 ;  /* 0x32a5706018357823 */ /* 0x000fe20000000131 */
[----:B------:R-:W-:Y:S01]  /*16190*/  FFMA.RM R49, R51, R0, 12582913 ;  /* 0x4b40000133317423 */ /* 0x000fe20000004000 */
[----:B------:R-:W-:Y:S01]  /*161a0*/  FFMA R50, -R29, 1.4426950216293334961, -R50 ;  /* 0x3fb8aa3b1d327823 */ /* 0x000fe20000000932 */
[----:B------:R-:W-:Y:S01]  /*161b0*/  FFMA.SAT R51, -R30, R2, 0.5 ;  /* 0x3f0000001e337423 */ /* 0x000fe20000002102 */
[----:B------:R-:W-:Y:S01]  /*161c0*/  FFMA R34, R16, R34, R35 ;  /* 0x0000002210227223 */ /* 0x000fe20000000023 */
[----:B------:R-:W-:Y:S01]  /*161d0*/  FADD R54, R49, -12583039 ;  /* 0xcb40007f31367421 */ /* 0x000fe20000000000 */
[----:B------:R-:W-:Y:S01]  /*161e0*/  FFMA R52, -R29, 1.925963033500011079e-08, R50 ;  /* 0x32a570601d347823 */ /* 0x000fe20000000132 */
[----:B------:R-:W-:Y:S01]  /*161f0*/  FFMA.RM R50, R51, R0, 12582913 ;  /* 0x4b40000133327423 */ /* 0x000fe20000004000 */
[----:B------:R-:W-:Y:S01]  /*16200*/  FMUL R35, R17, R56 ;  /* 0x0000003811237220 */ /* 0x000fe20000400000 */
[----:B------:R-:W-:Y:S01]  /*16210*/  FFMA R54, -R27, 1.4426950216293334961, -R54 ;  /* 0x3fb8aa3b1b367823 */ /* 0x000fe20000000936 */
[----:B------:R-:W-:-:S02]  /*16220*/  HADD2.F32 R56, -RZ, R7.H1_H1 ;  /* 0x30000007ff387230 */ /* 0x000fc40000004100 */
[----:B------:R-:W-:Y:S01]  /*16230*/  FADD R51, R50, -12583039 ;  /* 0xcb40007f32337421 */ /* 0x000fe20000000000 */
[----:B------:R-:W-:Y:S01]  /*16240*/  FFMA R35, R16, R55, R35 ;  /* 0x0000003710237223 */ /* 0x000fe20000000023 */
[----:B------:R-:W-:Y:S01]  /*16250*/  FFMA R55, -R27, 1.925963033500011079e-08, R54 ;  /* 0x32a570601b377823 */ /* 0x000fe20000000136 */
[----:B------:R-:W-:Y:S01]  /*16260*/  FFMA.RM R54, R57, R0, 12582913 ;  /* 0x4b40000139367423 */ /* 0x000fe20000004000 */
[----:B------:R-:W-:Y:S01]  /*16270*/  FFMA R57, -R30, 1.4426950216293334961, -R51 ;  /* 0x3fb8aa3b1e397823 */ /* 0x000fe20000000933 */
[----:B------:R-:W-:Y:S01]  /*16280*/  FMUL R51, R17, R58 ;  /* 0x0000003a11337220 */ /* 0x000fe20000400000 */
[----:B------:R-:W3:Y:S01]  /*16290*/  MUFU.EX2 R43, R43 ;  /* 0x0000002b002b7308 */ /* 0x000ee20000000800 */
[----:B------:R-:W-:Y:S01]  /*162a0*/  FADD R60, R54, -12583039 ;  /* 0xcb40007f363c7421 */ /* 0x000fe20000000000 */
[----:B------:R-:W-:Y:S01]  /*162b0*/  FFMA R58, -R30, 1.925963033500011079e-08, R57 ;  /* 0x32a570601e3a7823 */ /* 0x000fe20000000139 */
[----:B------:R-:W-:Y:S01]  /*162c0*/  FFMA.SAT R57, -R33, R2, 0.5 ;  /* 0x3f00000021397423 */ /* 0x000fe20000002102 */
[----:B------:R-:W-:Y:S01]  /*162d0*/  FFMA R51, R16, R56, R51 ;  /* 0x0000003810337223 */ /* 0x000fe20000000033 */
[----:B------:R-:W-:Y:S01]  /*162e0*/  FFMA.SAT R63, -R34, R2, 0.5 ;  /* 0x3f000000223f7423 */ /* 0x000fe20000002102 */
[----:B------:R-:W-:Y:S01]  /*162f0*/  FFMA R60, -R31, 1.4426950216293334961, -R60 ;  /* 0x3fb8aa3b1f3c7823 */ /* 0x000fe2000000093c */
[----:B------:R-:W-:Y:S01]  /*16300*/  FFMA.RM R57, R57, R0, 12582913 ;  /* 0x4b40000139397423 */ /* 0x000fe20000004000 */
[-C--:B------:R-:W-:Y:S01]  /*16310*/  FFMA.SAT R65, -R35, R2.reuse, 0.5 ;  /* 0x3f00000023417423 */ /* 0x080fe20000002102 */
[----:B------:R-:W-:Y:S01]  /*16320*/  FFMA.SAT R67, -R51, R2, 0.5 ;  /* 0x3f00000033437423 */ /* 0x000fe20000002102 */
[-C--:B------:R-:W-:Y:S01]  /*16330*/  FFMA.RM R56, R59, R0.reuse, 12582913 ;  /* 0x4b4000013b387423 */ /* 0x080fe20000004000 */
[----:B------:R-:W-:Y:S01]  /*16340*/  FADD R62, R57, -12583039 ;  /* 0xcb40007f393e7421 */ /* 0x000fe20000000000 */
[-C--:B------:R-:W-:Y:S01]  /*16350*/  FFMA.RM R2, R63, R0.reuse, 12582913 ;  /* 0x4b4000013f027423 */ /* 0x080fe20000004000 */
[----:B------:R-:W-:Y:S01]  /*16360*/  FFMA R59, -R31, 1.925963033500011079e-08, R60 ;  /* 0x32a570601f3b7823 */ /* 0x000fe2000000013c */
[-C--:B------:R-:W-:Y:S01]  /*16370*/  FFMA.RM R60, R65, R0.reuse, 12582913 ;  /* 0x4b400001413c7423 */ /* 0x080fe20000004000 */
[----:B------:R-:W-:Y:S01]  /*16380*/  FFMA R64, -R33, 1.4426950216293334961, -R62 ;  /* 0x3fb8aa3b21407823 */ /* 0x000fe2000000093e */
[----:B------:R-:W-:Y:S01]  /*16390*/  FFMA.RM R62, R67, R0, 12582913 ;  /* 0x4b400001433e7423 */ /* 0x000fe20000004000 */
[----:B--2---:R-:W-:Y:S01]  /*163a0*/  FFMA R0, R36, R41, 1 ;  /* 0x3f80000024007423 */ /* 0x004fe20000000029 */
[----:B------:R-:W2:Y:S01]  /*163b0*/  MUFU.EX2 R53, R53 ;  /* 0x0000003500357308 */ /* 0x000ea20000000800 */
[----:B------:R-:W-:Y:S01]  /*163c0*/  FADD R41, R2, -12583039 ;  /* 0xcb40007f02297421 */ /* 0x000fe20000000000 */
[----:B------:R-:W-:Y:S01]  /*163d0*/  SHF.L.U32 R36, R3, 0x17, RZ ;  /* 0x0000001703247819 */ /* 0x000fe200000006ff */
[----:B------:R-:W-:Y:S01]  /*163e0*/  FFMA R63, -R33, 1.925963033500011079e-08, R64 ;  /* 0x32a57060213f7823 */ /* 0x000fe20000000140 */
[----:B------:R-:W-:Y:S01]  /*163f0*/  SHF.L.U32 R64, R37, 0x17, RZ ;  /* 0x0000001725407819 */ /* 0x000fe200000006ff */
[----:B------:R-:W-:Y:S01]  /*16400*/  FFMA R41, -R34, 1.4426950216293334961, -R41 ;  /* 0x3fb8aa3b22297823 */ /* 0x000fe20000000929 */
[----:B------:R-:W-:Y:S01]  /*16410*/  SHF.L.U32 R66, R38, 0x17, RZ ;  /* 0x0000001726427819 */ /* 0x000fe200000006ff */
[----:B-1----:R-:W-:Y:S01]  /*16420*/  FFMA R38, R36, R39, 1 ;  /* 0x3f80000024267423 */ /* 0x002fe20000000027 */
[----:B------:R-:W-:Y:S01]  /*16430*/  FADD R36, R60, -12583039 ;  /* 0xcb40007f3c247421 */ /* 0x000fe20000000000 */
[----:B------:R-:W-:Y:S01]  /*16440*/  FFMA R65, -R34, 1.925963033500011079e-08, R41 ;  /* 0x32a5706022417823 */ /* 0x000fe20000000129 */
[----:B---3--:R-:W-:Y:S01]  /*16450*/  FFMA R41, R64, R43, 1 ;  /* 0x3f80000040297423 */ /* 0x008fe2000000002b */
[----:B------:R-:W-:Y:S01]  /*16460*/  FADD R61, R56, -12583039 ;  /* 0xcb40007f383d7421 */ /* 0x000fe20000000000 */
[----:B------:R-:W-:Y:S01]  /*16470*/  FFMA R64, -R35, 1.4426950216293334961, -R36 ;  /* 0x3fb8aa3b23407823 */ /* 0x000fe20000000924 */
[----:B------:R-:W-:Y:S01]  /*16480*/  SHF.L.U32 R36, R40, 0x17, RZ ;  /* 0x0000001728247819 */ /* 0x000fe200000006ff */
[----:B------:R-:W-:Y:S01]  /*16490*/  FADD R40, R62, -12583039 ;  /* 0xcb40007f3e287421 */ /* 0x000fe20000000000 */
[----:B------:R-:W-:Y:S01]  /*164a0*/  SHF.L.U32 R44, R44, 0x17, RZ ;  /* 0x000000172c2c7819 */ /* 0x000fe200000006ff */
[----:B------:R-:W-:Y:S01]  /*164b0*/  FFMA R61, -R32, 1.4426950216293334961, -R61 ;  /* 0x3fb8aa3b203d7823 */ /* 0x000fe2000000093d */
[----:B------:R-:W1:Y:S01]  /*164c0*/  MUFU.EX2 R48, R48 ;  /* 0x0000003000307308 */ /* 0x000e620000000800 */
[----:B------:R-:W-:Y:S01]  /*164d0*/  FFMA R40, -R51, 1.4426950216293334961, -R40 ;  /* 0x3fb8aa3b33287823 */ /* 0x000fe20000000928 */
[----:B------:R-:W-:Y:S01]  /*164e0*/  SHF.L.U32 R37, R42, 0x17, RZ ;  /* 0x000000172a257819 */ /* 0x000fe200000006ff */
[----:B--2---:R-:W-:Y:S01]  /*164f0*/  FFMA R53, R44, R53, 1 ;  /* 0x3f8000002c357423 */ /* 0x004fe20000000035 */
[----:B------:R-:W-:Y:S01]  /*16500*/  FFMA R61, -R32, 1.925963033500011079e-08, R61 ;  /* 0x32a57060203d7823 */ /* 0x000fe2000000013d */
[----:B------:R-:W-:Y:S01]  /*16510*/  IADD3 R44, R0, 0x1800000, RZ ;  /* 0x01800000002c7810 */ /* 0x000fe20007ffe0ff */
[----:B------:R-:W-:Y:S01]  /*16520*/  FFMA R64, -R35, 1.925963033500011079e-08, R64 ;  /* 0x32a5706023407823 */ /* 0x000fe20000000140 */
[----:B------:R-:W-:Y:S01]  /*16530*/  FFMA R42, -R51, 1.925963033500011079e-08, R40 ;  /* 0x32a57060332a7823 */ /* 0x000fe20000000128 */
[----:B------:R-:W-:Y:S01]  /*16540*/  FFMA R39, R66, R45, 1 ;  /* 0x3f80000042277423 */ /* 0x000fe2000000002d */
[----:B------:R-:W-:Y:S01]  /*16550*/  LOP3.LUT R44, R44, 0x7f800000, RZ, 0xc0, !PT ;  /* 0x7f8000002c2c7812 */ /* 0x000fe200078ec0ff */
[----:B------:R-:W2:Y:S01]  /*16560*/  MUFU.EX2 R47, R47 ;  /* 0x0000002f002f7308 */ /* 0x000ea20000000800 */
[----:B------:R-:W-:-:S02]  /*16570*/  SHF.L.U32 R43, R46, 0x17, RZ ;  /* 0x000000172e2b7819 */ /* 0x000fc400000006ff */
[----:B------:R-:W-:Y:S02]  /*16580*/  ISETP.GT.U32.AND P2, PT, R44, 0x1ffffff, PT ;  /* 0x01ffffff2c00780c */ /* 0x000fe40003f44070 */
[----:B------:R-:W-:Y:S01]  /*16590*/  SHF.L.U32 R40, R49, 0x17, RZ ;  /* 0x0000001731287819 */ /* 0x000fe200000006ff */
[----:B-1----:R-:W-:Y:S02]  /*165a0*/  FFMA R37, R37, R48, 1 ;  /* 0x3f80000025257423 */ /* 0x002fe40000000030 */
[----:B------:R-:W1:Y:S01]  /*165b0*/  MUFU.EX2 R3, R63 ;  /* 0x0000003f00037308 */ /* 0x000e620000000800 */
[----:B------:R-:W-:Y:S02]  /*165c0*/  SHF.L.U32 R49, R50, 0x17, RZ ;  /* 0x0000001732317819 */ /* 0x000fe400000006ff */
[----:B------:R-:W-:Y:S02]  /*165d0*/  SHF.L.U32 R48, R54, 0x17, RZ ;  /* 0x0000001736307819 */ /* 0x000fe400000006ff */
[----:B------:R-:W-:-:S02]  /*165e0*/  SHF.L.U32 R56, R56, 0x17, RZ ;  /* 0x0000001738387819 */ /* 0x000fc400000006ff */
[----:B------:R-:W-:Y:S01]  /*165f0*/  SHF.L.U32 R46, R57, 0x17, RZ ;  /* 0x00000017392e7819 */ /* 0x000fe200000006ff */
[----:B------:R-:W3:Y:S01]  /*16600*/  MUFU.EX2 R45, R65 ;  /* 0x00000041002d7308 */ /* 0x000ee20000000800 */
[----:B------:R-:W-:Y:S01]  /*16610*/  SHF.L.U32 R2, R2, 0x17, RZ ;  /* 0x0000001702027819 */ /* 0x000fe200000006ff */
[----:B--2---:R-:W-:Y:S01]  /*16620*/  FFMA R36, R36, R47, 1 ;  /* 0x3f80000024247423 */ /* 0x004fe2000000002f */
[----:B------:R-:W-:-:S05]  /*16630*/  SHF.L.U32 R44, R60, 0x17, RZ ;  /* 0x000000173c2c7819 */ /* 0x000fca00000006ff */
[----:B------:R-:W2:Y:S01]  /*16640*/  MUFU.EX2 R52, R52 ;  /* 0x0000003400347308 */ /* 0x000ea20000000800 */
[----:B-1----:R-:W-:-:S07]  /*16650*/  FFMA R46, R46, R3, 1 ;  /* 0x3f8000002e2e7423 */ /* 0x002fce0000000003 */
[----:B------:R-:W1:Y:S01]  /*16660*/  MUFU.EX2 R55, R55 ;  /* 0x0000003700377308 */ /* 0x000e620000000800 */
[----:B---3--:R-:W-:-:S07]  /*16670*/  FFMA R45, R2, R45, 1 ;  /* 0x3f800000022d7423 */ /* 0x008fce000000002d */
[----:B------:R-:W3:Y:S01]  /*16680*/  MUFU.EX2 R58, R58 ;  /* 0x0000003a003a7308 */ /* 0x000ee20000000800 */
[----:B--2---:R-:W-:-:S07]  /*16690*/  FFMA R52, R43, R52, 1 ;  /* 0x3f8000002b347423 */ /* 0x004fce0000000034 */
[----:B------:R-:W2:Y:S01]  /*166a0*/  MUFU.EX2 R59, R59 ;  /* 0x0000003b003b7308 */ /* 0x000ea20000000800 */
[----:B-1----:R-:W-:-:S07]  /*166b0*/  FFMA R50, R40, R55, 1 ;  /* 0x3f80000028327423 */ /* 0x002fce0000000037 */
[----:B------:R-:W1:Y:S01]  /*166c0*/  MUFU.EX2 R61, R61 ;  /* 0x0000003d003d7308 */ /* 0x000e620000000800 */
[----:B---3--:R-:W-:-:S07]  /*166d0*/  FFMA R49, R49, R58, 1 ;  /* 0x3f80000031317423 */ /* 0x008fce000000003a */
[----:B------:R-:W3:Y:S01]  /*166e0*/  MUFU.EX2 R63, R64 ;  /* 0x00000040003f7308 */ /* 0x000ee20000000800 */
[----:B--2---:R-:W-:-:S07]  /*166f0*/  FFMA R48, R48, R59, 1 ;  /* 0x3f80000030307423 */ /* 0x004fce000000003b */
[----:B------:R2:W4:Y:S01]  /*16700*/  MUFU.EX2 R65, R42 ;  /* 0x0000002a00417308 */ /* 0x0005220000000800 */
[----:B-1----:R-:W-:Y:S01]  /*16710*/  FFMA R47, R56, R61, 1 ;  /* 0x3f800000382f7423 */ /* 0x002fe2000000003d */
[----:B--2---:R-:W-:Y:S01]  /*16720*/  SHF.L.U32 R42, R62, 0x17, RZ ;  /* 0x000000173e2a7819 */ /* 0x004fe200000006ff */
[----:B---3--:R-:W-:-:S04]  /*16730*/  FFMA R44, R44, R63, 1 ;  /* 0x3f8000002c2c7423 */ /* 0x008fc8000000003f */
[----:B----4-:R-:W-:Y:S01]  /*16740*/  FFMA R42, R42, R65, 1 ;  /* 0x3f8000002a2a7423 */ /* 0x010fe20000000041 */
[----:B------:R-:W-:Y:S06]  /*16750*/  @P2 BRA `(.L_x_400) ;  /* 0x0000000000102947 */ /* 0x000fec0003800000 */
[----:B------:R-:W-:-:S07]  /*16760*/  MOV R2, 0x16780 ;  /* 0x0001678000027802 */ /* 0x000fce0000000f00 */
[----:B------:R-:W-:Y:S05]  /*16770*/  CALL.REL.NOINC `($__internal_0_$__cuda_sm20_rcp_rn_f32_slowpath) ;  /* 0x0000018000bc7944 */ /* 0x000fea0003c00000 */
[----:B------:R-:W-:Y:S01]  /*16780*/  MOV R40, R0 ;  /* 0x0000000000287202 */ /* 0x000fe20000000f00 */
[----:B------:R-:W-:Y:S06]  /*16790*/  BRA `(.L_x_401) ;  /* 0x0000000000107947 */ /* 0x000fec0003800000 */
.L_x_400:
[----:B------:R-:W1:Y:S02]  /*167a0*/  MUFU.RCP R3, R0 ;  /* 0x0000000000037308 */ /* 0x000e640000001000 */
[----:B-1----:R-:W-:-:S04]  /*167b0*/  FFMA R2, R0, R3, -1 ;  /* 0xbf80000000027423 */ /* 0x002fc80000000003 */
[----:B------:R-:W-:-:S04]  /*167c0*/  FADD.FTZ R2, -R2, -RZ ;  /* 0x800000ff02027221 */ /* 0x000fc80000010100 */
[----:B------:R-:W-:-:S07]  /*167d0*/  FFMA R40, R3, R2, R3 ;  /* 0x0000000203287223 */ /* 0x000fce0000000003 */
.L_x_401:
[----:B------:R-:W-:Y:S05]  /*167e0*/  BSYNC B1 ;  /* 0x0000000000017941 */ /* 0x000fea0003800000 */
.L_x_399:
        /* <DEDUP_REMOVED lines=10> */
.L_x_403:
[----:B------:R-:W1:Y:S02]  /*16890*/  MUFU.RCP R43, R38 ;  /* 0x00000026002b7308 */ /* 0x000e640000001000 */
[----:B-1----:R-:W-:-:S04]  /*168a0*/  FFMA R0, R38, R43, -1 ;  /* 0xbf80000026007423 */ /* 0x002fc8000000002b */
[----:B------:R-:W-:-:S04]  /*168b0*/  FADD.FTZ R0, -R0, -RZ ;  /* 0x800000ff00007221 */ /* 0x000fc80000010100 */
[----:B------:R-:W-:-:S07]  /*168c0*/  FFMA R43, R43, R0, R43 ;  /* 0x000000002b2b7223 */ /* 0x000fce000000002b */
.L_x_404:
[----:B------:R-:W-:Y:S05]  /*168d0*/  BSYNC B1 ;  /* 0x0000000000017941 */ /* 0x000fea0003800000 */
.L_x_402:
        /* <DEDUP_REMOVED lines=10> */
.L_x_406:
[----:B------:R-:W1:Y:S02]  /*16980*/  MUFU.RCP R38, R41 ;  /* 0x0000002900267308 */ /* 0x000e640000001000 */
[----:B-1----:R-:W-:-:S04]  /*16990*/  FFMA R0, R41, R38, -1 ;  /* 0xbf80000029007423 */ /* 0x002fc80000000026 */
[----:B------:R-:W-:-:S04]  /*169a0*/  FADD.FTZ R3, -R0, -RZ ;  /* 0x800000ff00037221 */ /* 0x000fc80000010100 */
[----:B------:R-:W-:-:S07]  /*169b0*/  FFMA R38, R38, R3, R38 ;  /* 0x0000000326267223 */ /* 0x000fce0000000026 */
.L_x_407:
[----:B------:R-:W-:Y:S05]  /*169c0*/  BSYNC B1 ;  /* 0x0000000000017941 */ /* 0x000fea0003800000 */
.L_x_405:
        /* <DEDUP_REMOVED lines=10> */
.L_x_409:
[----:B------:R-:W1:Y:S02]  /*16a70*/  MUFU.RCP R0, R39 ;  /* 0x0000002700007308 */ /* 0x000e640000001000 */
[----:B-1----:R-:W-:-:S04]  /*16a80*/  FFMA R2, R39, R0, -1 ;  /* 0xbf80000027027423 */ /* 0x002fc80000000000 */
[----:B------:R-:W-:-:S04]  /*16a90*/  FADD.FTZ R41, -R2, -RZ ;  /* 0x800000ff02297221 */ /* 0x000fc80000010100 */
[----:B------:R-:W-:-:S07]  /*16aa0*/  FFMA R41, R0, R41, R0 ;  /* 0x0000002900297223 */ /* 0x000fce0000000000 */
.L_x_410:
[----:B------:R-:W-:Y:S05]  /*16ab0*/  BSYNC B1 ;  /* 0x0000000000017941 */ /* 0x000fea0003800000 */
.L_x_408:
        /* <DEDUP_REMOVED lines=10> */
.L_x_412:
[----:B------:R-:W1:Y:S02]  /*16b60*/  MUFU.RCP R39, R36 ;  /* 0x0000002400277308 */ /* 0x000e640000001000 */
[----:B-1----:R-:W-:-:S04]  /*16b70*/  FFMA R0, R36, R39, -1 ;  /* 0xbf80000024007423 */ /* 0x002fc80000000027 */
[----:B------:R-:W-:-:S04]  /*16b80*/  FADD.FTZ R0, -R0, -RZ ;  /* 0x800000ff00007221 */ /* 0x000fc80000010100 */
[----:B------:R-:W-:-:S07]  /*16b90*/  FFMA R39, R39, R0, R39 ;  /* 0x0000000027277223 */ /* 0x000fce0000000027 */
.L_x_413:
[----:B------:R-:W-:Y:S05]  /*16ba0*/  BSYNC B1 ;  /* 0x0000000000017941 */ /* 0x000fea0003800000 */
.L_x_411:
        /* <DEDUP_REMOVED lines=10> */
.L_x_415:
[----:B------:R-:W1:Y:S02]  /*16c50*/  MUFU.RCP R36, R37 ;  /* 0x0000002500247308 */ /* 0x000e640000001000 */
[----:B-1----:R-:W-:-:S04]  /*16c60*/  FFMA R0, R37, R36, -1 ;  /* 0xbf80000025007423 */ /* 0x002fc80000000024 */
[----:B------:R-:W-:-:S04]  /*16c70*/  FADD.FTZ R3, -R0, -RZ ;  /* 0x800000ff00037221 */ /* 0x000fc80000010100 */
[----:B------:R-:W-:-:S07]  /*16c80*/  FFMA R36, R36, R3, R36 ;  /* 0x0000000324247223 */ /* 0x000fce0000000024 */
.L_x_416:
[----:B------:R-:W-:Y:S05]  /*16c90*/  BSYNC B1 ;  /* 0x0000000000017941 */ /* 0x000fea0003800000 */
.L_x_414:
        /* <DEDUP_REMOVED lines=10> */
.L_x_418:
[----:B------:R-:W1:Y:S02]  /*16d40*/  MUFU.RCP R0, R53 ;  /* 0x0000003500007308 */ /* 0x000e640000001000 */
[----:B-1----:R-:W-:-:S04]  /*16d50*/  FFMA R2, R53, R0, -1 ;  /* 0xbf80000035027423 */ /* 0x002fc80000000000 */
[----:B------:R-:W-:-:S04]  /*16d60*/  FADD.FTZ R37, -R2, -RZ ;  /* 0x800000ff02257221 */ /* 0x000fc80000010100 */
[----:B------:R-:W-:-:S07]  /*16d70*/  FFMA R37, R0, R37, R0 ;  /* 0x0000002500257223 */ /* 0x000fce0000000000 */
.L_x_419:
[----:B------:R-:W-:Y:S05]  /*16d80*/  BSYNC B1 ;  /* 0x0000000000017941 */ /* 0x000fea0003800000 */
.L_x_417:
        /* <DEDUP_REMOVED lines=10> */
.L_x_421:
[----:B------:R-:W1:Y:S02]  /*16e30*/  MUFU.RCP R3, R52 ;  /* 0x0000003400037308 */ /* 0x000e640000001000 */
[----:B-1----:R-:W-:-:S04]  /*16e40*/  FFMA R0, R52, R3, -1 ;  /* 0xbf80000034007423 */ /* 0x002fc80000000003 */
[----:B------:R-:W-:-:S04]  /*16e50*/  FADD.FTZ R0, -R0, -RZ ;  /* 0x800000ff00007221 */ /* 0x000fc80000010100 */
[----:B------:R-:W-:-:S07]  /*16e60*/  FFMA R54, R3, R0, R3 ;  /* 0x0000000003367223 */ /* 0x000fce0000000003 */
.L_x_422:
[----:B------:R-:W-:Y:S05]  /*16e70*/  BSYNC B1 ;  /* 0x0000000000017941 */ /* 0x000fea0003800000 */
.L_x_420:
        /* <DEDUP_REMOVED lines=10> */
.L_x_424:
[----:B------:R-:W1:Y:S02]  /*16f20*/  MUFU.RCP R3, R50 ;  /* 0x0000003200037308 */ /* 0x000e640000001000 */
[----:B-1----:R-:W-:-:S04]  /*16f30*/  FFMA R0, R50, R3, -1 ;  /* 0xbf80000032007423 */ /* 0x002fc80000000003 */
[----:B------:R-:W-:-:S04]  /*16f40*/  FADD.FTZ R0, -R0, -RZ ;  /* 0x800000ff00007221 */ /* 0x000fc80000010100 */
[----:B------:R-:W-:-:S07]  /*16f50*/  FFMA R52, R3, R0, R3 ;  /* 0x0000000003347223 */ /* 0x000fce0000000003 */
.L_x_425:
[----:B------:R-:W-:Y:S05]  /*16f60*/  BSYNC B1 ;  /* 0x0000000000017941 */ /* 0x000fea0003800000 */
.L_x_423:
        /* <DEDUP_REMOVED lines=10> */
.L_x_427:
[----:B------:R-:W1:Y:S02]  /*17010*/  MUFU.RCP R0, R49 ;  /* 0x0000003100007308 */ /* 0x000e640000001000 */
[----:B-1----:R-:W-:-:S04]  /*17020*/  FFMA R2, R49, R0, -1 ;  /* 0xbf80000031027423 */ /* 0x002fc80000000000 */
[----:B------:R-:W-:-:S04]  /*17030*/  FADD.FTZ R53, -R2, -RZ ;  /* 0x800000ff02357221 */ /* 0x000fc80000010100 */
[----:B------:R-:W-:-:S07]  /*17040*/  FFMA R53, R0, R53, R0 ;  /* 0x0000003500357223 */ /* 0x000fce0000000000 */
.L_x_428:
[----:B------:R-:W-:Y:S05]  /*17050*/  BSYNC B1 ;  /* 0x0000000000017941 */ /* 0x000fea0003800000 */
.L_x_426:
        /* <DEDUP_REMOVED lines=10> */
.L_x_430:
[----:B------:R-:W1:Y:S02]  /*17100*/  MUFU.RCP R3, R48 ;  /* 0x0000003000037308 */ /* 0x000e640000001000 */
[----:B-1----:R-:W-:-:S04]  /*17110*/  FFMA R0, R48, R3, -1 ;  /* 0xbf80000030007423 */ /* 0x002fc80000000003 */
[----:B------:R-:W-:-:S04]  /*17120*/  FADD.FTZ R0, -R0, -RZ ;  /* 0x800000ff00007221 */ /* 0x000fc80000010100 */
[----:B------:R-:W-:-:S07]  /*17130*/  FFMA R50, R3, R0, R3 ;  /* 0x0000000003327223 */ /* 0x000fce0000000003 */
.L_x_431:
[----:B------:R-:W-:Y:S05]  /*17140*/  BSYNC B1 ;  /* 0x0000000000017941 */ /* 0x000fea0003800000 */
.L_x_429:
        /* <DEDUP_REMOVED lines=10> */
.L_x_433:
[----:B------:R-:W1:Y:S02]  /*171f0*/  MUFU.RCP R0, R47 ;  /* 0x0000002f00007308 */ /* 0x000e640000001000 */
[----:B-1----:R-:W-:-:S04]  /*17200*/  FFMA R2, R47, R0, -1 ;  /* 0xbf8000002f027423 */ /* 0x002fc80000000000 */
[----:B------:R-:W-:-:S04]  /*17210*/  FADD.FTZ R49, -R2, -RZ ;  /* 0x800000ff02317221 */ /* 0x000fc80000010100 */
[----:B------:R-:W-:-:S07]  /*17220*/  FFMA R49, R0, R49, R0 ;  /* 0x0000003100317223 */ /* 0x000fce0000000000 */
.L_x_434:
[----:B------:R-:W-:Y:S05]  /*17230*/  BSYNC B1 ;  /* 0x0000000000017941 */ /* 0x000fea0003800000 */
.L_x_432:
        /* <DEDUP_REMOVED lines=10> */
.L_x_436:
[----:B------:R-:W1:Y:S02]  /*172e0*/  MUFU.RCP R3, R46 ;  /* 0x0000002e00037308 */ /* 0x000e640000001000 */
[----:B-1----:R-:W-:-:S04]  /*172f0*/  FFMA R0, R46, R3, -1 ;  /* 0xbf8000002e007423 */ /* 0x002fc80000000003 */
[----:B------:R-:W-:-:S04]  /*17300*/  FADD.FTZ R0, -R0, -RZ ;  /* 0x800000ff00007221 */ /* 0x000fc80000010100 */
[----:B------:R-:W-:-:S07]  /*17310*/  FFMA R48, R3, R0, R3 ;  /* 0x0000000003307223 */ /* 0x000fce0000000003 */
.L_x_437:
[----:B------:R-:W-:Y:S05]  /*17320*/  BSYNC B1 ;  /* 0x0000000000017941 */ /* 0x000fea0003800000 */
.L_x_435:
        /* <DEDUP_REMOVED lines=10> */
.L_x_439:
[----:B------:R-:W1:Y:S02]  /*173d0*/  MUFU.RCP R0, R45 ;  /* 0x0000002d00007308 */ /* 0x000e640000001000 */
[----:B-1----:R-:W-:-:S04]  /*173e0*/  FFMA R2, R45, R0, -1 ;  /* 0xbf8000002d027423 */ /* 0x002fc80000000000 */
[----:B------:R-:W-:-:S04]  /*173f0*/  FADD.FTZ R47, -R2, -RZ ;  /* 0x800000ff022f7221 */ /* 0x000fc80000010100 */
[----:B------:R-:W-:-:S07]  /*17400*/  FFMA R47, R0, R47, R0 ;  /* 0x0000002f002f7223 */ /* 0x000fce0000000000 */
.L_x_440:
[----:B------:R-:W-:Y:S05]  /*17410*/  BSYNC B1 ;  /* 0x0000000000017941 */ /* 0x000fea0003800000 */
.L_x_438:
        /* <DEDUP_REMOVED lines=10> */
.L_x_442:
[----:B------:R-:W1:Y:S02]  /*174c0*/  MUFU.RCP R3, R44 ;  /* 0x0000002c00037308 */ /* 0x000e640000001000 */
[----:B-1----:R-:W-:-:S04]  /*174d0*/  FFMA R0, R44, R3, -1 ;  /* 0xbf8000002c007423 */ /* 0x002fc80000000003 */
[----:B------:R-:W-:-:S04]  /*174e0*/  FADD.FTZ R0, -R0, -RZ ;  /* 0x800000ff00007221 */ /* 0x000fc80000010100 */
[----:B------:R-:W-:-:S07]  /*174f0*/  FFMA R46, R3, R0, R3 ;  /* 0x00000000032e7223 */ /* 0x000fce0000000003 */
.L_x_443:
[----:B------:R-:W-:Y:S05]  /*17500*/  BSYNC B1 ;  /* 0x0000000000017941 */ /* 0x000fea0003800000 */
.L_x_441:
        /* <DEDUP_REMOVED lines=9> */
.L_x_445:
[----:B------:R-:W1:Y:S02]  /*175a0*/  MUFU.RCP R3, R42 ;  /* 0x0000002a00037308 */ /* 0x000e640000001000 */
[----:B-1----:R-:W-:-:S04]  /*175b0*/  FFMA R0, R42, R3, -1 ;  /* 0xbf8000002a007423 */ /* 0x002fc80000000003 */
[----:B------:R-:W-:-:S04]  /*175c0*/  FADD.FTZ R0, -R0, -RZ ;  /* 0x800000ff00007221 */ /* 0x000fc80000010100 */
[----:B------:R-:W-:-:S07]  /*175d0*/  FFMA R0, R3, R0, R3 ;  /* 0x0000000003007223 */ /* 0x000fce0000000003 */
.L_x_446:
[----:B------:R-:W-:Y:S05]  /*175e0*/  BSYNC B1 ;  /* 0x0000000000017941 */ /* 0x000fea0003800000 */
.L_x_444:
        /* <DEDUP_REMOVED lines=45> */
.L_x_448:
[----:B------:R-:W-:Y:S05]  /*178c0*/  BSYNC B0 ;  /* 0x0000000000007941 */ /* 0x000fea0003800000 */
.L_x_447:
[----:B------:R-:W-:Y:S06]  /*178d0*/  BAR.SYNC.DEFER_BLOCKING 0x1, 0x100 ;  /* 0x0044000000007b1d */ /* 0x000fec0000010000 */
[----:B------:R-:W-:Y:S04]  /*178e0*/  BSSY B0, `(.L_x_449) ;  /* 0x000000a000007945 */ /* 0x000fe80003800000 */
[----:B------:R-:W-:Y:S05]  /*178f0*/  @P0 BRA `(.L_x_450) ;  /* 0x0000000000200947 */ /* 0x000fea0003800000 */
[----:B------:R-:W-:-:S06]  /*17900*/  UISETP.NE.AND UP0, UPT, UR43, 0x3, UPT ;  /* 0x000000032b00788c */ /* 0x000fcc000bf05270 */
[----:B------:R-:W-:-:S13]  /*17910*/  PLOP3.LUT P2, PT, PT, PT, UP0, 0x80, 0x0 ;  /* 0x000000000000781c */ /* 0x000fda0003f4f008 */
[----:B------:R-:W-:Y:S05]  /*17920*/  @!P2 BRA `(.L_x_451) ;  /* 0x000000000004a947 */ /* 0x000fea0003800000 */
[----:B------:R-:W-:Y:S01]  /*17930*/  BPT.TRAP 0x1 ;  /* 0x000000040000795c */ /* 0x000fe20000300000 */
.L_x_451:
[----:B------:R-:W-:-:S04]  /*17940*/  ULEA UR4, UR8, UR46, 0x3 ;  /* 0x0000002e08047291 */ /* 0x000fc8000f8e183f */
[----:B------:R-:W-:-:S04]  /*17950*/  UIADD3 UR4, UR4, 0x50, URZ ;  /* 0x0000005004047890 */ /* 0x000fc8000fffe03f */
[----:B------:R-:W-:-:S09]  /*17960*/  UPRMT UR4, UR47, 0x654, UR4 ;  /* 0x000006542f047896 */ /* 0x000fd20008000004 */
[----:B------:R-:W-:Y:S03]  /*17970*/  SYNCS.ARRIVE.TRANS64.RED.A1T0 RZ, [UR4], RZ ;  /* 0x000000ffffff79a7 */ /* 0x000fe60008100404 */
.L_x_450:
[----:B------:R-:W-:Y:S05]  /*17980*/  BSYNC B0 ;  /* 0x0000000000007941 */ /* 0x000fea0003800000 */
.L_x_449:
        /* <DEDUP_REMOVED lines=9> */
.L_x_454:
[C---:B------:R-:W-:Y:S01]  /*17a20*/  LEA R0, R12.reuse, UR46, 0x3 ;  /* 0x0000002e0c007c11 */ /* 0x040fe2000f8e18ff */
[----:B------:R-:W-:Y:S01]  /*17a30*/  BSSY B1, `(.L_x_455) ;  /* 0x0000006000017945 */ /* 0x000fe20003800000 */
[----:B------:R-:W-:Y:S02]  /*17a40*/  SHF.L.U32 R3, R13, 0x1f, RZ ;  /* 0x0000001f0d037819 */ /* 0x000fe400000006ff */
[----:B-1----:R-:W-:Y:S02]  /*17a50*/  @!P1 LEA R21, R12, R15, 0xd ;  /* 0x0000000f0c159211 */ /* 0x002fe400078e68ff */
[----:B------:R-:W1:Y:S02]  /*17a60*/  SYNCS.PHASECHK.TRANS64.TRYWAIT P2, [R0+URZ+0x30], R3 ;  /* 0x00003003000075a7 */ /* 0x000e64000804017f */
[----:B------:R-:W-:Y:S01]  /*17a70*/  @!P1 LEA R2, R18, R21, 0x1 ;  /* 0x0000001512029211 */ /* 0x000fe200078e08ff */
[----:B-1----:R-:W-:Y:S06]  /*17a80*/  @!P2 BRA `(.L_x_456) ;  /* 0x0000016000f4a947 */ /* 0x002fec0003800000 */
.L_x_1129:
[----:B------:R-:W-:Y:S05]  /*17a90*/  BSYNC B1 ;  /* 0x0000000000017941 */ /* 0x000fea0003800000 */
.L_x_455:
        /* <DEDUP_REMOVED lines=8> */
.L_x_453:
[----:B------:R-:W-:Y:S05]  /*17b20*/  BSYNC B0 ;  /* 0x0000000000007941 */ /* 0x000fea0003800000 */
.L_x_452:
[--C-:B-1-3--:R-:W-:Y:S02]  /*17b30*/  HADD2.F32 R20, -RZ, R8.reuse.H0_H0 ;  /* 0x20000008ff147230 */ /* 0x10afe40000004100 */
[C---:B------:R-:W-:Y:S01]  /*17b40*/  FMUL R3, R17.reuse, R72 ;  /* 0x0000004811037220 */ /* 0x040fe20000400000 */
[----:B------:R-:W-:Y:S02]  /*17b50*/  HADD2.F32 R0, -RZ, R8.H1_H1 ;  /* 0x30000008ff007230 */ /* 0x000fe40000004100 */
[C---:B------:R-:W-:Y:S01]  /*17b60*/  FMUL R21, R17.reuse, R73 ;  /* 0x0000004911157220 */ /* 0x040fe20000400000 */
[--C-:B------:R-:W-:Y:S02]  /*17b70*/  HADD2.F32 R22, -RZ, R9.reuse.H0_H0 ;  /* 0x20000009ff167230 */ /* 0x100fe40000004100 */
[----:B------:R-:W-:Y:S01]  /*17b80*/  FFMA R20, R16, R20, R3 ;  /* 0x0000001410147223 */ /* 0x000fe20000000003 */
[----:B------:R-:W-:Y:S02]  /*17b90*/  HADD2.F32 R26, -RZ, R10.H0_H0 ;  /* 0x2000000aff1a7230 */ /* 0x000fe40000004100 */
[----:B------:R-:W-:Y:S01]  /*17ba0*/  FMUL R23, R17, R74 ;  /* 0x0000004a11177220 */ /* 0x000fe20000400000 */
[----:B------:R-:W-:-:S02]  /*17bb0*/  HADD2.F32 R2, -RZ, R9.H1_H1 ;  /* 0x30000009ff027230 */ /* 0x000fc40000004100 */
[C---:B------:R-:W-:Y:S01]  /*17bc0*/  FMUL R3, R17.reuse, R76 ;  /* 0x0000004c11037220 */ /* 0x040fe20000400000 */
[C---:B------:R-:W-:Y:S01]  /*17bd0*/  FMUL R75, R17.reuse, R75 ;  /* 0x0000004b114b7220 */ /* 0x040fe20000400000 */
[C---:B------:R-:W-:Y:S01]  /*17be0*/  FFMA R21, R16.reuse, R0, R21 ;  /* 0x0000000010157223 */ /* 0x040fe20000000015 */
[C---:B------:R-:W-:Y:S01]  /*17bf0*/  FFMA R22, R16.reuse, R22, R23 ;  /* 0x0000001610167223 */ /* 0x040fe20000000017 */
[----:B------:R-:W-:Y:S02]  /*17c00*/  HADD2.F32 R0, -RZ, R10.H1_H1 ;  /* 0x3000000aff007230 */ /* 0x000fe40000004100 */
[C---:B------:R-:W-:Y:S01]  /*17c10*/  FFMA R26, R16.reuse, R26, R3 ;  /* 0x0000001a101a7223 */ /* 0x040fe20000000003 */
[C---:B------:R-:W-:Y:S01]  /*17c20*/  FFMA R23, R16.reuse, R2, R75 ;  /* 0x0000000210177223 */ /* 0x040fe2000000004b */
[C---:B------:R-:W-:Y:S01]  /*17c30*/  FMUL R25, R17.reuse, R77 ;  /* 0x0000004d11197220 */ /* 0x040fe20000400000 */
[--C-:B------:R-:W-:Y:S01]  /*17c40*/  HADD2.F32 R3, -RZ, R11.reuse.H1_H1 ;  /* 0x3000000bff037230 */ /* 0x100fe20000004100 */
[----:B------:R-:W-:Y:S01]  /*17c50*/  MOV R2, 0x3bbb989d ;  /* 0x3bbb989d00027802 */ /* 0x000fe20000000f00 */
[----:B------:R-:W-:Y:S01]  /*17c60*/  FMUL R29, R17, R79 ;  /* 0x0000004f111d7220 */ /* 0x000fe20000400000 */
[----:B------:R-:W-:Y:S01]  /*17c70*/  FFMA R25, R16, R0, R25 ;  /* 0x0000000010197223 */ /* 0x000fe20000000019 */
[----:B------:R-:W-:Y:S01]  /*17c80*/  MOV R0, 0x437c0000 ;  /* 0x437c000000007802 */ /* 0x000fe20000000f00 */
[----:B------:R-:W-:-:S02]  /*17c90*/  HADD2.F32 R24, -RZ, R11.H0_H0 ;  /* 0x2000000bff187230 */ /* 0x000fc40000004100 */
[----:B------:R-:W-:Y:S01]  /*17ca0*/  FFMA R29, R16, R3, R29 ;  /* 0x00000003101d7223 */ /* 0x000fe2000000001d */
[-C--:B------:R-:W-:Y:S01]  /*17cb0*/  FFMA.SAT R3, -R21, R2.reuse, 0.5 ;  /* 0x3f00000015037423 */ /* 0x080fe20000002102 */
[----:B------:R-:W-:Y:S01]  /*17cc0*/  FFMA.SAT R33, -R22, R2, 0.5 ;  /* 0x3f00000016217423 */ /* 0x000fe20000002102 */
[----:B------:R-:W-:Y:S01]  /*17cd0*/  FMUL R27, R17, R78 ;  /* 0x0000004e111b7220 */ /* 0x000fe20000400000 */
[----:B------:R-:W-:Y:S01]  /*17ce0*/  FFMA.SAT R37, -R20, R2, 0.5 ;  /* 0x3f00000014257423 */ /* 0x000fe20000002102 */
[-C--:B------:R-:W-:Y:S01]  /*17cf0*/  FFMA.RM R3, R3, R0.reuse, 12582913 ;  /* 0x4b40000103037423 */ /* 0x080fe20000004000 */
[----:B------:R-:W-:Y:S01]  /*17d00*/  FFMA.RM R38, R33, R0, 12582913 ;  /* 0x4b40000121267423 */ /* 0x000fe20000004000 */
[----:B------:R-:W-:Y:S01]  /*17d10*/  FFMA R24, R16, R24, R27 ;  /* 0x0000001810187223 */ /* 0x000fe2000000001b */
[----:B----4-:R-:W-:Y:S02]  /*17d20*/  HADD2.F32 R30, -RZ, R4.H0_H0 ;  /* 0x20000004ff1e7230 */ /* 0x010fe40000004100 */
[----:B------:R-:W-:Y:S01]  /*17d30*/  FADD R32, R3, -12583039 ;  /* 0xcb40007f03207421 */ /* 0x000fe20000000000 */
[----:B------:R-:W-:Y:S01]  /*17d40*/  FADD R33, R38, -12583039 ;  /* 0xcb40007f26217421 */ /* 0x000fe20000000000 */
[----:B------:R-:W-:Y:S01]  /*17d50*/  FFMA.RM R37, R37, R0, 12582913 ;  /* 0x4b40000125257423 */ /* 0x000fe20000004000 */
[----:B------:R-:W-:Y:S01]  /*17d60*/  FMUL R27, R17, R80 ;  /* 0x00000050111b7220 */ /* 0x000fe20000400000 */
[----:B------:R-:W-:Y:S01]  /*17d70*/  FFMA R32, -R21, 1.4426950216293334961, -R32 ;  /* 0x3fb8aa3b15207823 */ /* 0x000fe20000000920 */
[----:B------:R-:W-:Y:S01]  /*17d80*/  FFMA R33, -R22, 1.4426950216293334961, -R33 ;  /* 0x3fb8aa3b16217823 */ /* 0x000fe20000000921 */
[----:B------:R-:W-:Y:S01]  /*17d90*/  FFMA.SAT R45, -R25, R2, 0.5 ;  /* 0x3f000000192d7423 */ /* 0x000fe20000002102 */
[----:B------:R-:W-:-:S02]  /*17da0*/  HADD2.F32 R36, -RZ, R5.H1_H1 ;  /* 0x30000005ff247230 */ /* 0x000fc40000004100 */
[----:B------:R-:W-:Y:S01]  /*17db0*/  FFMA R32, -R21, 1.925963033500011079e-08, R32 ;  /* 0x32a5706015207823 */ /* 0x000fe20000000120 */
[----:B------:R-:W-:Y:S01]  /*17dc0*/  FADD R31, R37, -12583039 ;  /* 0xcb40007f251f7421 */ /* 0x000fe20000000000 */
[----:B------:R-:W-:Y:S01]  /*17dd0*/  FFMA R27, R16, R30, R27 ;  /* 0x0000001e101b7223 */ /* 0x000fe2000000001b */
[----:B------:R-:W-:Y:S01]  /*17de0*/  FFMA.SAT R41, -R26, R2, 0.5 ;  /* 0x3f0000001a297423 */ /* 0x000fe20000002102 */
[----:B------:R-:W-:Y:S01]  /*17df0*/  FMUL R83, R17, R83 ;  /* 0x0000005311537220 */ /* 0x000fe20000400000 */
[----:B------:R-:W-:Y:S02]  /*17e00*/  HADD2.F32 R30, -RZ, R4.H1_H1 ;  /* 0x30000004ff1e7230 */ /* 0x000fe40000004100 */
[----:B------:R-:W-:Y:S01]  /*17e10*/  FFMA R33, -R22, 1.925963033500011079e-08, R33 ;  /* 0x32a5706016217823 */ /* 0x000fe20000000121 */
[----:B------:R-:W-:Y:S01]  /*17e20*/  FFMA.RM R44, R45, R0, 12582913 ;  /* 0x4b4000012d2c7423 */ /* 0x000fe20000004000 */
[----:B------:R-:W-:Y:S01]  /*17e30*/  FMUL R81, R17, R81 ;  /* 0x0000005111517220 */ /* 0x000fe20000400000 */
[----:B------:R1:W-:Y:S01]  /*17e40*/  MUFU.EX2 R42, R32 ;  /* 0x00000020002a7308 */ /* 0x0003e20000000800 */
[----:B------:R-:W-:Y:S01]  /*17e50*/  FFMA.SAT R47, -R24, R2, 0.5 ;  /* 0x3f000000182f7423 */ /* 0x000fe20000002102 */
[----:B------:R-:W-:Y:S01]  /*17e60*/  FFMA R31, -R20, 1.4426950216293334961, -R31 ;  /* 0x3fb8aa3b141f7823 */ /* 0x000fe2000000091f */
[----:B------:R-:W-:Y:S01]  /*17e70*/  FFMA.RM R41, R41, R0, 12582913 ;  /* 0x4b40000129297423 */ /* 0x000fe20000004000 */
[----:B------:R-:W-:-:S02]  /*17e80*/  HADD2.F32 R49, -RZ, R6.H0_H0 ;  /* 0x20000006ff317230 */ /* 0x000fc40000004100 */
[----:B------:R-:W-:Y:S01]  /*17e90*/  FFMA.SAT R53, -R27, R2, 0.5 ;  /* 0x3f0000001b357423 */ /* 0x000fe20000002102 */
[C---:B------:R-:W-:Y:S01]  /*17ea0*/  FFMA R30, R16.reuse, R30, R81 ;  /* 0x0000001e101e7223 */ /* 0x040fe20000000051 */
[----:B------:R-:W-:Y:S01]  /*17eb0*/  FFMA.SAT R39, -R23, R2, 0.5 ;  /* 0x3f00000017277423 */ /* 0x000fe20000002102 */
[----:B------:R2:W3:Y:S01]  /*17ec0*/  MUFU.EX2 R43, R33 ;  /* 0x00000021002b7308 */ /* 0x0004e20000000800 */
[----:B-1----:R-:W-:Y:S01]  /*17ed0*/  FFMA R32, R16, R36, R83 ;  /* 0x0000002410207223 */ /* 0x002fe20000000053 */
[----:B------:R-:W-:Y:S01]  /*17ee0*/  FADD R36, R44, -12583039 ;  /* 0xcb40007f2c247421 */ /* 0x000fe20000000000 */
[----:B------:R-:W-:Y:S01]  /*17ef0*/  FFMA.RM R46, R47, R0, 12582913 ;  /* 0x4b4000012f2e7423 */ /* 0x000fe20000004000 */
[----:B------:R-:W-:Y:S01]  /*17f00*/  FFMA R40, -R20, 1.925963033500011079e-08, R31 ;  /* 0x32a5706014287823 */ /* 0x000fe2000000011f */
[----:B------:R-:W-:Y:S02]  /*17f10*/  HADD2.F32 R34, -RZ, R5.H0_H0 ;  /* 0x20000005ff227230 */ /* 0x000fe40000004100 */
[----:B------:R-:W-:Y:S01]  /*17f20*/  FADD R35, R41, -12583039 ;  /* 0xcb40007f29237421 */ /* 0x000fe20000000000 */
[----:B------:R-:W-:Y:S01]  /*17f30*/  FMUL R31, R17, R82 ;  /* 0x00000052111f7220 */ /* 0x000fe20000400000 */
[----:B------:R-:W-:Y:S01]  /*17f40*/  FFMA R36, -R25, 1.4426950216293334961, -R36 ;  /* 0x3fb8aa3b19247823 */ /* 0x000fe20000000924 */
[----:B--2---:R-:W-:Y:S01]  /*17f50*/  FMUL R33, R17, R84 ;  /* 0x0000005411217220 */ /* 0x004fe20000400000 */
[-C--:B------:R-:W-:Y:S01]  /*17f60*/  FFMA.RM R50, R53, R0.reuse, 12582913 ;  /* 0x4b40000135327423 */ /* 0x080fe20000004000 */
[----:B------:R-:W-:Y:S01]  /*17f70*/  FFMA.RM R39, R39, R0, 12582913 ;  /* 0x4b40000127277423 */ /* 0x000fe20000004000 */
[----:B------:R-:W-:Y:S01]  /*17f80*/  FFMA.SAT R53, -R30, R2, 0.5 ;  /* 0x3f0000001e357423 */ /* 0x000fe20000002102 */
[----:B------:R-:W-:Y:S01]  /*17f90*/  FFMA R33, R16, R49, R33 ;  /* 0x0000003110217223 */ /* 0x000fe20000000021 */
[----:B------:R-:W-:Y:S01]  /*17fa0*/  FADD R49, R46, -12583039 ;  /* 0xcb40007f2e317421 */ /* 0x000fe20000000000 */
[----:B------:R-:W-:Y:S01]  /*17fb0*/  FFMA R35, -R26, 1.4426950216293334961, -R35 ;  /* 0x3fb8aa3b1a237823 */ /* 0x000fe20000000923 */
[----:B------:R-:W-:Y:S01]  /*17fc0*/  FFMA R31, R16, R34, R31 ;  /* 0x00000022101f7223 */ /* 0x000fe2000000001f */
[----:B------:R-:W-:Y:S01]  /*17fd0*/  FFMA R36, -R25, 1.925963033500011079e-08, R36 ;  /* 0x32a5706019247823 */ /* 0x000fe20000000124 */
[----:B------:R-:W-:Y:S01]  /*17fe0*/  FADD R34, R39, -12583039 ;  /* 0xcb40007f27227421 */ /* 0x000fe20000000000 */
[----:B------:R-:W-:Y:S01]  /*17ff0*/  FFMA.RM R53, R53, R0, 12582913 ;  /* 0x4b40000135357423 */ /* 0x000fe20000004000 */
[----:B------:R-:W-:Y:S01]  /*18000*/  FFMA R35, -R26, 1.925963033500011079e-08, R35 ;  /* 0x32a570601a237823 */ /* 0x000fe20000000123 */
[----:B------:R-:W-:Y:S01]  /*18010*/  FFMA R51, -R24, 1.4426950216293334961, -R49 ;  /* 0x3fb8aa3b18337823 */ /* 0x000fe20000000931 */
[----:B------:R-:W-:Y:S01]  /*18020*/  FFMA R34, -R23, 1.4426950216293334961, -R34 ;  /* 0x3fb8aa3b17227823 */ /* 0x000fe20000000922 */
[----:B------:R1:W-:Y:S01]  /*18030*/  MUFU.EX2 R49, R36 ;  /* 0x0000002400317308 */ /* 0x0003e20000000800 */
[----:B------:R-:W-:Y:S01]  /*18040*/  FADD R57, R53, -12583039 ;  /* 0xcb40007f35397421 */ /* 0x000fe20000000000 */
[----:B------:R-:W-:-:S02]  /*18050*/  HADD2.F32 R54, -RZ, R7.H0_H0 ;  /* 0x20000007ff367230 */ /* 0x000fc40000004100 */
[----:B------:R-:W-:Y:S01]  /*18060*/  FFMA R34, -R23, 1.925963033500011079e-08, R34 ;  /* 0x32a5706017227823 */ /* 0x000fe20000000122 */
[----:B------:R-:W-:Y:S01]  /*18070*/  FFMA.SAT R55, -R31, R2, 0.5 ;  /* 0x3f0000001f377423 */ /* 0x000fe20000002102 */
[----:B------:R-:W-:Y:S01]  /*18080*/  FFMA R57, -R30, 1.4426950216293334961, -R57 ;  /* 0x3fb8aa3b1e397823 */ /* 0x000fe20000000939 */
[C---:B------:R-:W-:Y:S01]  /*18090*/  FMUL R85, R17.reuse, R85 ;  /* 0x0000005511557220 */ /* 0x040fe20000400000 */
[----:B------:R-:W-:Y:S01]  /*180a0*/  FMUL R87, R17, R87 ;  /* 0x0000005711577220 */ /* 0x000fe20000400000 */
[----:B------:R2:W-:Y:S01]  /*180b0*/  MUFU.EX2 R48, R35 ;  /* 0x0000002300307308 */ /* 0x0005e20000000800 */
[----:B-1----:R-:W-:Y:S01]  /*180c0*/  FADD R36, R50, -12583039 ;  /* 0xcb40007f32247421 */ /* 0x002fe20000000000 */
[----:B------:R-:W-:Y:S01]  /*180d0*/  FFMA R58, -R30, 1.925963033500011079e-08, R57 ;  /* 0x32a570601e3a7823 */ /* 0x000fe20000000139 */
[----:B------:R-:W-:Y:S01]  /*180e0*/  FFMA.RM R55, R55, R0, 12582913 ;  /* 0x4b40000137377423 */ /* 0x000fe20000004000 */
[-C--:B------:R-:W-:Y:S01]  /*180f0*/  FFMA.SAT R57, -R33, R2.reuse, 0.5 ;  /* 0x3f00000021397423 */ /* 0x080fe20000002102 */
[----:B------:R-:W-:Y:S01]  /*18100*/  FFMA R36, -R27, 1.4426950216293334961, -R36 ;  /* 0x3fb8aa3b1b247823 */ /* 0x000fe20000000924 */
[----:B------:R-:W-:Y:S01]  /*18110*/  FFMA.SAT R59, -R32, R2, 0.5 ;  /* 0x3f000000203b7423 */ /* 0x000fe20000002102 */
[----:B------:R-:W-:Y:S01]  /*18120*/  FADD R60, R55, -12583039 ;  /* 0xcb40007f373c7421 */ /* 0x000fe20000000000 */
[----:B------:R-:W1:Y:S01]  /*18130*/  MUFU.EX2 R40, R40 ;  /* 0x0000002800287308 */ /* 0x000e620000000800 */
[----:B--2---:R-:W-:Y:S01]  /*18140*/  FMUL R35, R17, R86 ;  /* 0x0000005611237220 */ /* 0x004fe20000400000 */
[----:B------:R-:W-:Y:S01]  /*18150*/  FFMA.RM R57, R57, R0, 12582913 ;  /* 0x4b40000139397423 */ /* 0x000fe20000004000 */
[----:B------:R-:W-:Y:S01]  /*18160*/  FFMA R60, -R31, 1.4426950216293334961, -R60 ;  /* 0x3fb8aa3b1f3c7823 */ /* 0x000fe2000000093c */
[----:B------:R-:W-:Y:S01]  /*18170*/  FFMA.SAT R47, -R29, R2, 0.5 ;  /* 0x3f0000001d2f7423 */ /* 0x000fe20000002102 */
[C---:B------:R-:W-:Y:S01]  /*18180*/  FFMA R35, R16.reuse, R54, R35 ;  /* 0x0000003610237223 */ /* 0x040fe20000000023 */
[----:B------:R-:W-:Y:S01]  /*18190*/  FFMA R54, -R27, 1.925963033500011079e-08, R36 ;  /* 0x32a570601b367823 */ /* 0x000fe20000000124 */
[----:B------:R-:W-:Y:S01]  /*181a0*/  HADD2.F32 R36, -RZ, R7.H1_H1 ;  /* 0x30000007ff247230 */ /* 0x000fe20000004100 */
[----:B------:R2:W4:Y:S01]  /*181b0*/  MUFU.EX2 R45, R34 ;  /* 0x00000022002d7308 */ /* 0x0005220000000800 */
[----:B------:R-:W-:Y:S01]  /*181c0*/  FADD R62, R57, -12583039 ;  /* 0xcb40007f393e7421 */ /* 0x000fe20000000000 */
[----:B------:R-:W-:Y:S01]  /*181d0*/  FFMA.SAT R65, -R35, R2, 0.5 ;  /* 0x3f00000023417423 */ /* 0x000fe20000002102 */
[----:B------:R-:W-:Y:S01]  /*181e0*/  SHF.L.U32 R37, R37, 0x17, RZ ;  /* 0x0000001725257819 */ /* 0x000fe200000006ff */
[----:B------:R-:W-:Y:S01]  /*181f0*/  FFMA R36, R16, R36, R87 ;  /* 0x0000002410247223 */ /* 0x000fe20000000057 */
[----:B------:R-:W-:Y:S01]  /*18200*/  FFMA.RM R56, R59, R0, 12582913 ;  /* 0x4b4000013b387423 */ /* 0x000fe20000004000 */
[----:B------:R-:W-:Y:S01]  /*18210*/  FFMA R59, -R31, 1.925963033500011079e-08, R60 ;  /* 0x32a570601f3b7823 */ /* 0x000fe2000000013c */
[----:B------:R-:W-:Y:S01]  /*18220*/  FFMA R64, -R33, 1.4426950216293334961, -R62 ;  /* 0x3fb8aa3b21407823 */ /* 0x000fe2000000093e */
[----:B------:R-:W-:Y:S01]  /*18230*/  FFMA.SAT R67, -R36, R2, 0.5 ;  /* 0x3f00000024437423 */ /* 0x000fe20000002102 */
[----:B--2---:R-:W-:-:S02]  /*18240*/  HADD2.F32 R34, -RZ, R6.H1_H1 ;  /* 0x30000006ff227230 */ /* 0x004fc40000004100 */
[-C--:B------:R-:W-:Y:S01]  /*18250*/  FFMA.RM R47, R47, R0.reuse, 12582913 ;  /* 0x4b4000012f2f7423 */ /* 0x080fe20000004000 */
[-C--:B------:R-:W-:Y:S01]  /*18260*/  FFMA.RM R60, R65, R0.reuse, 12582913 ;  /* 0x4b400001413c7423 */ /* 0x080fe20000004000 */
[----:B------:R-:W-:Y:S01]  /*18270*/  FFMA.RM R62, R67, R0, 12582913 ;  /* 0x4b400001433e7423 */ /* 0x000fe20000004000 */
[----:B------:R-:W-:Y:S01]  /*18280*/  SHF.L.U32 R38, R38, 0x17, RZ ;  /* 0x0000001726267819 */ /* 0x000fe200000006ff */
[----:B------:R-:W-:Y:S01]  /*18290*/  FFMA R34, R16, R34, R85 ;  /* 0x0000002210227223 */ /* 0x000fe20000000055 */
[----:B------:R-:W-:Y:S01]  /*182a0*/  FADD R52, R47, -12583039 ;  /* 0xcb40007f2f347421 */ /* 0x000fe20000000000 */
[----:B------:R-:W-:Y:S01]  /*182b0*/  FADD R61, R56, -12583039 ;  /* 0xcb40007f383d7421 */ /* 0x000fe20000000000 */
[----:B------:R-:W-:Y:S01]  /*182c0*/  SHF.L.U32 R41, R41, 0x17, RZ ;  /* 0x0000001729297819 */ /* 0x000fe200000006ff */
[----:B------:R-:W-:Y:S01]  /*182d0*/  FFMA.SAT R63, -R34, R2, 0.5 ;  /* 0x3f000000223f7423 */ /* 0x000fe20000002102 */
[----:B---3--:R-:W-:Y:S01]  /*182e0*/  FFMA R38, R38, R43, 1 ;  /* 0x3f80000026267423 */ /* 0x008fe2000000002b */
[----:B------:R-:W-:Y:S01]  /*182f0*/  FFMA R51, -R24, 1.925963033500011079e-08, R51 ;  /* 0x32a5706018337823 */ /* 0x000fe20000000133 */
[----:B------:R-:W-:Y:S01]  /*18300*/  SHF.L.U32 R44, R44, 0x17, RZ ;  /* 0x000000172c2c7819 */ /* 0x000fe200000006ff */
[----:B------:R-:W-:Y:S01]  /*18310*/  FFMA.RM R2, R63, R0, 12582913 ;  /* 0x4b4000013f027423 */ /* 0x000fe20000004000 */
[----:B-1----:R-:W-:Y:S01]  /*18320*/  FFMA R0, R37, R40, 1 ;  /* 0x3f80000025007423 */ /* 0x002fe20000000028 */
[----:B------:R-:W-:Y:S01]  /*18330*/  SHF.L.U32 R37, R3, 0x17, RZ ;  /* 0x0000001703257819 */ /* 0x000fe200000006ff */
[----:B------:R-:W-:Y:S01]  /*18340*/  FADD R43, R62, -12583039 ;  /* 0xcb40007f3e2b7421 */ /* 0x000fe20000000000 */
[----:B------:R-:W-:Y:S01]  /*18350*/  SHF.L.U32 R40, R39, 0x17, RZ ;  /* 0x0000001727287819 */ /* 0x000fe200000006ff */
[----:B------:R-:W-:Y:S01]  /*18360*/  FADD R63, R2, -12583039 ;  /* 0xcb40007f023f7421 */ /* 0x000fe20000000000 */
[----:B------:R-:W-:Y:S01]  /*18370*/  FFMA R52, -R29, 1.4426950216293334961, -R52 ;  /* 0x3fb8aa3b1d347823 */ /* 0x000fe20000000934 */
[----:B------:R-:W-:Y:S01]  /*18380*/  FFMA R37, R37, R42, 1 ;  /* 0x3f80000025257423 */ /* 0x000fe2000000002a */
[----:B------:R-:W-:Y:S01]  /*18390*/  FADD R42, R60, -12583039 ;  /* 0xcb40007f3c2a7421 */ /* 0x000fe20000000000 */
[----:B------:R-:W-:Y:S01]  /*183a0*/  FFMA R61, -R32, 1.4426950216293334961, -R61 ;  /* 0x3fb8aa3b203d7823 */ /* 0x000fe2000000093d */
[----:B------:R-:W-:Y:S01]  /*183b0*/  FFMA R64, -R33, 1.925963033500011079e-08, R64 ;  /* 0x32a5706021407823 */ /* 0x000fe20000000140 */
[----:B----4-:R-:W-:Y:S01]  /*183c0*/  FFMA R39, R40, R45, 1 ;  /* 0x3f80000028277423 */ /* 0x010fe2000000002d */
[----:B------:R-:W-:Y:S01]  /*183d0*/  FFMA R3, -R34, 1.4426950216293334961, -R63 ;  /* 0x3fb8aa3b22037823 */ /* 0x000fe2000000093f */
[----:B------:R-:W-:Y:S01]  /*183e0*/  FFMA R42, -R35, 1.4426950216293334961, -R42 ;  /* 0x3fb8aa3b232a7823 */ /* 0x000fe2000000092a */
[----:B------:R-:W-:Y:S01]  /*183f0*/  FFMA R40, R41, R48, 1 ;  /* 0x3f80000029287423 */ /* 0x000fe20000000030 */
[----:B------:R-:W-:Y:S01]  /*18400*/  FFMA R45, -R36, 1.4426950216293334961, -R43 ;  /* 0x3fb8aa3b242d7823 */ /* 0x000fe2000000092b */
[----:B------:R-:W-:Y:S01]  /*18410*/  FFMA R41, R44, R49, 1 ;  /* 0x3f8000002c297423 */ /* 0x000fe20000000031 */
[----:B------:R-:W1:Y:S01]  /*18420*/  MUFU.EX2 R51, R51 ;  /* 0x0000003300337308 */ /* 0x000e620000000800 */
[----:B------:R-:W-:Y:S01]  /*18430*/  FFMA R52, -R29, 1.925963033500011079e-08, R52 ;  /* 0x32a570601d347823 */ /* 0x000fe20000000134 */
[----:B------:R-:W-:Y:S01]  /*18440*/  FFMA R61, -R32, 1.925963033500011079e-08, R61 ;  /* 0x32a57060203d7823 */ /* 0x000fe2000000013d */
[----:B------:R-:W-:Y:S01]  /*18450*/  IADD3 R44, R0, 0x1800000, RZ ;  /* 0x01800000002c7810 */ /* 0x000fe20007ffe0ff */
[----:B------:R-:W-:Y:S01]  /*18460*/  FFMA R3, -R34, 1.925963033500011079e-08, R3 ;  /* 0x32a5706022037823 */ /* 0x000fe20000000103 */
[----:B------:R-:W-:Y:S01]  /*18470*/  SHF.L.U32 R43, R47, 0x17, RZ ;  /* 0x000000172f2b7819 */ /* 0x000fe200000006ff */
[----:B------:R-:W-:Y:S01]  /*18480*/  FFMA R47, -R36, 1.925963033500011079e-08, R45 ;  /* 0x32a57060242f7823 */ /* 0x000fe2000000012d */
[----:B------:R-:W-:Y:S01]  /*18490*/  LOP3.LUT R48, R44, 0x7f800000, RZ, 0xc0, !PT ;  /* 0x7f8000002c307812 */ /* 0x000fe200078ec0ff */
[----:B------:R2:W3:Y:S01]  /*184a0*/  MUFU.EX2 R63, R64 ;  /* 0x00000040003f7308 */ /* 0x0004e20000000800 */
[----:B------:R-:W-:Y:S01]  /*184b0*/  SHF.L.U32 R45, R53, 0x17, RZ ;  /* 0x00000017352d7819 */ /* 0x000fe200000006ff */
[----:B------:R-:W-:Y:S01]  /*184c0*/  BSSY B1, `(.L_x_457) ;  /* 0x0000026000017945 */ /* 0x000fe20003800000 */
[----:B------:R-:W-:-:S02]  /*184d0*/  ISETP.GT.U32.AND P2, PT, R48, 0x1ffffff, PT ;  /* 0x01ffffff3000780c */ /* 0x000fc40003f44070 */
[----:B------:R-:W-:Y:S02]  /*184e0*/  SHF.L.U32 R56, R56, 0x17, RZ ;  /* 0x0000001738387819 */ /* 0x000fe400000006ff */
[----:B------:R-:W-:Y:S01]  /*184f0*/  SHF.L.U32 R48, R57, 0x17, RZ ;  /* 0x0000001739307819 */ /* 0x000fe200000006ff */
[----:B------:R-:W4:Y:S01]  /*18500*/  MUFU.EX2 R52, R52 ;  /* 0x0000003400347308 */ /* 0x000f220000000800 */
[----:B--2---:R-:W-:Y:S01]  /*18510*/  FFMA R64, -R35, 1.925963033500011079e-08, R42 ;  /* 0x32a5706023407823 */ /* 0x004fe2000000012a */
[----:B------:R-:W-:Y:S02]  /*18520*/  SHF.L.U32 R42, R46, 0x17, RZ ;  /* 0x000000172e2a7819 */ /* 0x000fe400000006ff */
[----:B------:R-:W-:Y:S02]  /*18530*/  SHF.L.U32 R46, R55, 0x17, RZ ;  /* 0x00000017372e7819 */ /* 0x000fe400000006ff */
[----:B------:R-:W-:Y:S01]  /*18540*/  SHF.L.U32 R49, R2, 0x17, RZ ;  /* 0x0000001702317819 */ /* 0x000fe200000006ff */
[----:B-1----:R-:W-:Y:S01]  /*18550*/  FFMA R42, R42, R51, 1 ;  /* 0x3f8000002a2a7423 */ /* 0x002fe20000000033 */
[----:B------:R-:W-:Y:S01]  /*18560*/  MUFU.EX2 R54, R54 ;  /* 0x0000003600367308 */ /* 0x000fe20000000800 */
[----:B------:R-:W-:Y:S01]  /*18570*/  SHF.L.U32 R51, R62, 0x17, RZ ;  /* 0x000000173e337819 */ /* 0x000fe200000006ff */
[----:B---3--:R-:W-:-:S06]  /*18580*/  FFMA R48, R48, R63, 1 ;  /* 0x3f80000030307423 */ /* 0x008fcc000000003f */
[----:B------:R-:W1:Y:S01]  /*18590*/  MUFU.EX2 R58, R58 ;  /* 0x0000003a003a7308 */ /* 0x000e620000000800 */
[----:B----4-:R-:W-:-:S07]  /*185a0*/  FFMA R43, R43, R52, 1 ;  /* 0x3f8000002b2b7423 */ /* 0x010fce0000000034 */
[----:B------:R-:W2:Y:S08]  /*185b0*/  MUFU.EX2 R59, R59 ;  /* 0x0000003b003b7308 */ /* 0x000eb00000000800 */
[----:B------:R-:W-:Y:S01]  /*185c0*/  MUFU.EX2 R61, R61 ;  /* 0x0000003d003d7308 */ /* 0x000fe20000000800 */
[----:B-1----:R-:W-:-:S07]  /*185d0*/  FFMA R45, R45, R58, 1 ;  /* 0x3f8000002d2d7423 */ /* 0x002fce000000003a */
[----:B------:R1:W3:Y:S01]  /*185e0*/  MUFU.EX2 R66, R3 ;  /* 0x0000000300427308 */ /* 0x0002e20000000800 */
[----:B--2---:R-:W-:-:S07]  /*185f0*/  FFMA R46, R46, R59, 1 ;  /* 0x3f8000002e2e7423 */ /* 0x004fce000000003b */
[----:B------:R-:W2:Y:S01]  /*18600*/  MUFU.EX2 R65, R64 ;  /* 0x0000004000417308 */ /* 0x000ea20000000800 */
[----:B-1----:R-:W-:Y:S02]  /*18610*/  SHF.L.U32 R3, R50, 0x17, RZ ;  /* 0x0000001732037819 */ /* 0x002fe400000006ff */
[----:B------:R-:W-:-:S03]  /*18620*/  SHF.L.U32 R50, R60, 0x17, RZ ;  /* 0x000000173c327819 */ /* 0x000fc600000006ff */
[----:B------:R-:W-:Y:S02]  /*18630*/  FFMA R44, R3, R54, 1 ;  /* 0x3f800000032c7423 */ /* 0x000fe40000000036 */
[----:B------:R1:W4:Y:S01]  /*18640*/  MUFU.EX2 R68, R47 ;  /* 0x0000002f00447308 */ /* 0x0003220000000800 */
[----:B---3--:R-:W-:Y:S01]  /*18650*/  FFMA R49, R49, R66, 1 ;  /* 0x3f80000031317423 */ /* 0x008fe20000000042 */
[----:B-1----:R-:W-:Y:S01]  /*18660*/  FFMA R47, R56, R61, 1 ;  /* 0x3f800000382f7423 */ /* 0x002fe2000000003d */
[----:B--2---:R-:W-:Y:S01]  /*18670*/  FFMA R50, R50, R65, 1 ;  /* 0x3f80000032327423 */ /* 0x004fe20000000041 */
[----:B----4-:R-:W-:Y:S01]  /*18680*/  FFMA R51, R51, R68, 1 ;  /* 0x3f80000033337423 */ /* 0x010fe20000000044 */
[----:B------:R-:W-:Y:S06]  /*18690*/  @P2 BRA `(.L_x_458) ;  /* 0x0000000000102947 */ /* 0x000fec0003800000 */
[----:B------:R-:W-:-:S07]  /*186a0*/  MOV R2, 0x186c0 ;  /* 0x000186c000027802 */ /* 0x000fce0000000f00 */
[----:B------:R-:W-:Y:S05]  /*186b0*/  CALL.REL.NOINC `($__internal_0_$__cuda_sm20_rcp_rn_f32_slowpath) ;  /* 0x0000016000ec7944 */ /* 0x000fea0003c00000 */
[----:B------:R-:W-:Y:S01]  /*186c0*/  MOV R53, R0 ;  /* 0x0000000000357202 */ /* 0x000fe20000000f00 */
[----:B------:R-:W-:Y:S06]  /*186d0*/  BRA `(.L_x_459) ;  /* 0x0000000000107947 */ /* 0x000fec0003800000 */
.L_x_458:
[----:B------:R-:W1:Y:S02]  /*186e0*/  MUFU.RCP R53, R0 ;  /* 0x0000000000357308 */ /* 0x000e640000001000 */
[----:B-1----:R-:W-:-:S04]  /*186f0*/  FFMA R2, R0, R53, -1 ;  /* 0xbf80000000027423 */ /* 0x002fc80000000035 */
[----:B------:R-:W-:-:S04]  /*18700*/  FADD.FTZ R2, -R2, -RZ ;  /* 0x800000ff02027221 */ /* 0x000fc80000010100 */
[----:B------:R-:W-:-:S07]  /*18710*/  FFMA R53, R53, R2, R53 ;  /* 0x0000000235357223 */ /* 0x000fce0000000035 */
.L_x_459:
[----:B------:R-:W-:Y:S05]  /*18720*/  BSYNC B1 ;  /* 0x0000000000017941 */ /* 0x000fea0003800000 */
.L_x_457:
        /* <DEDUP_REMOVED lines=10> */
.L_x_461:
[----:B------:R-:W1:Y:S02]  /*187d0*/  MUFU.RCP R52, R37 ;  /* 0x0000002500347308 */ /* 0x000e640000001000 */
[----:B-1----:R-:W-:-:S04]  /*187e0*/  FFMA R0, R37, R52, -1 ;  /* 0xbf80000025007423 */ /* 0x002fc80000000034 */
[----:B------:R-:W-:-:S04]  /*187f0*/  FADD.FTZ R3, -R0, -RZ ;  /* 0x800000ff00037221 */ /* 0x000fc80000010100 */
[----:B------:R-:W-:-:S07]  /*18800*/  FFMA R52, R52, R3, R52 ;  /* 0x0000000334347223 */ /* 0x000fce0000000034 */
.L_x_462:
[----:B------:R-:W-:Y:S05]  /*18810*/  BSYNC B1 ;  /* 0x0000000000017941 */ /* 0x000fea0003800000 */
.L_x_460:
        /* <DEDUP_REMOVED lines=10> */
.L_x_464:
[----:B------:R-:W1:Y:S02]  /*188c0*/  MUFU.RCP R37, R38 ;  /* 0x0000002600257308 */ /* 0x000e640000001000 */
[----:B-1----:R-:W-:-:S04]  /*188d0*/  FFMA R0, R38, R37, -1 ;  /* 0xbf80000026007423 */ /* 0x002fc80000000025 */
[----:B------:R-:W-:-:S04]  /*188e0*/  FADD.FTZ R0, -R0, -RZ ;  /* 0x800000ff00007221 */ /* 0x000fc80000010100 */
[----:B------:R-:W-:-:S07]  /*188f0*/  FFMA R37, R37, R0, R37 ;  /* 0x0000000025257223 */ /* 0x000fce0000000025 */
.L_x_465:
[----:B------:R-:W-:Y:S05]  /*18900*/  BSYNC B1 ;  /* 0x0000000000017941 */ /* 0x000fea0003800000 */
.L_x_463:
        /* <DEDUP_REMOVED lines=10> */
.L_x_467:
[----:B------:R-:W1:Y:S02]  /*189b0*/  MUFU.RCP R38, R39 ;  /* 0x0000002700267308 */ /* 0x000e640000001000 */
[----:B-1----:R-:W-:-:S04]  /*189c0*/  FFMA R0, R39, R38, -1 ;  /* 0xbf80000027007423 */ /* 0x002fc80000000026 */
[----:B------:R-:W-:-:S04]  /*189d0*/  FADD.FTZ R3, -R0, -RZ ;  /* 0x800000ff00037221 */ /* 0x000fc80000010100 */
[----:B------:R-:W-:-:S07]  /*189e0*/  FFMA R38, R38, R3, R38 ;  /* 0x0000000326267223 */ /* 0x000fce0000000026 */
.L_x_468:
[----:B------:R-:W-:Y:S05]  /*189f0*/  BSYNC B1 ;  /* 0x0000000000017941 */ /* 0x000fea0003800000 */
.L_x_466:
        /* <DEDUP_REMOVED lines=10> */
.L_x_470:
[----:B------:R-:W1:Y:S02]  /*18aa0*/  MUFU.RCP R39, R40 ;  /* 0x0000002800277308 */ /* 0x000e640000001000 */
[----:B-1----:R-:W-:-:S04]  /*18ab0*/  FFMA R0, R40, R39, -1 ;  /* 0xbf80000028007423 */ /* 0x002fc80000000027 */
[----:B------:R-:W-:-:S04]  /*18ac0*/  FADD.FTZ R0, -R0, -RZ ;  /* 0x800000ff00007221 */ /* 0x000fc80000010100 */
[----:B------:R-:W-:-:S07]  /*18ad0*/  FFMA R39, R39, R0, R39 ;  /* 0x0000000027277223 */ /* 0x000fce0000000027 */
.L_x_471:
[----:B------:R-:W-:Y:S05]  /*18ae0*/  BSYNC B1 ;  /* 0x0000000000017941 */ /* 0x000fea0003800000 */
.L_x_469:
        /* <DEDUP_REMOVED lines=10> */
.L_x_473:
[----:B------:R-:W1:Y:S02]  /*18b90*/  MUFU.RCP R40, R41 ;  /* 0x0000002900287308 */ /* 0x000e640000001000 */
[----:B-1----:R-:W-:-:S04]  /*18ba0*/  FFMA R0, R41, R40, -1 ;  /* 0xbf80000029007423 */ /* 0x002fc80000000028 */
[----:B------:R-:W-:-:S04]  /*18bb0*/  FADD.FTZ R3, -R0, -RZ ;  /* 0x800000ff00037221 */ /* 0x000fc80000010100 */
[----:B------:R-:W-:-:S07]  /*18bc0*/  FFMA R40, R40, R3, R40 ;  /* 0x0000000328287223 */ /* 0x000fce0000000028 */
.L_x_474:
[----:B------:R-:W-:Y:S05]  /*18bd0*/  BSYNC B1 ;  /* 0x0000000000017941 */ /* 0x000fea0003800000 */
.L_x_472:
        /* <DEDUP_REMOVED lines=10> */
.L_x_476:
[----:B------:R-:W1:Y:S02]  /*18c80*/  MUFU.RCP R41, R42 ;  /* 0x0000002a00297308 */ /* 0x000e640000001000 */
[----:B-1----:R-:W-:-:S04]  /*18c90*/  FFMA R0, R42, R41, -1 ;  /* 0xbf8000002a007423 */ /* 0x002fc80000000029 */
[----:B------:R-:W-:-:S04]  /*18ca0*/  FADD.FTZ R0, -R0, -RZ ;  /* 0x800000ff00007221 */ /* 0x000fc80000010100 */
[----:B------:R-:W-:-:S07]  /*18cb0*/  FFMA R41, R41, R0, R41 ;  /* 0x0000000029297223 */ /* 0x000fce0000000029 */
.L_x_477:
[----:B------:R-:W-:Y:S05]  /*18cc0*/  BSYNC B1 ;  /* 0x0000000000017941 */ /* 0x000fea0003800000 */
.L_x_475:
        /* <DEDUP_REMOVED lines=10> */
.L_x_479:
[----:B------:R-:W1:Y:S02]  /*18d70*/  MUFU.RCP R42, R43 ;  /* 0x0000002b002a7308 */ /* 0x000e640000001000 */
[----:B-1----:R-:W-:-:S04]  /*18d80*/  FFMA R0, R43, R42, -1 ;  /* 0xbf8000002b007423 */ /* 0x002fc8000000002a */
[----:B------:R-:W-:-:S04]  /*18d90*/  FADD.FTZ R3, -R0, -RZ ;  /* 0x800000ff00037221 */ /* 0x000fc80000010100 */
[----:B------:R-:W-:-:S07]  /*18da0*/  FFMA R42, R42, R3, R42 ;  /* 0x000000032a2a7223 */ /* 0x000fce000000002a */
.L_x_480:
[----:B------:R-:W-:Y:S05]  /*18db0*/  BSYNC B1 ;  /* 0x0000000000017941 */ /* 0x000fea0003800000 */
.L_x_478:
        /* <DEDUP_REMOVED lines=10> */
.L_x_482:
[----:B------:R-:W1:Y:S02]  /*18e60*/  MUFU.RCP R3, R44 ;  /* 0x0000002c00037308 */ /* 0x000e640000001000 */
[----:B-1----:R-:W-:-:S04]  /*18e70*/  FFMA R0, R44, R3, -1 ;  /* 0xbf8000002c007423 */ /* 0x002fc80000000003 */
[----:B------:R-:W-:-:S04]  /*18e80*/  FADD.FTZ R0, -R0, -RZ ;  /* 0x800000ff00007221 */ /* 0x000fc80000010100 */
[----:B------:R-:W-:-:S07]  /*18e90*/  FFMA R54, R3, R0, R3 ;  /* 0x0000000003367223 */ /* 0x000fce0000000003 */
.L_x_483:
[----:B------:R-:W-:Y:S05]  /*18ea0*/  BSYNC B1 ;  /* 0x0000000000017941 */ /* 0x000fea0003800000 */
.L_x_481:
        /* <DEDUP_REMOVED lines=10> */
.L_x_485:
[----:B------:R-:W1:Y:S02]  /*18f50*/  MUFU.RCP R0, R45 ;  /* 0x0000002d00007308 */ /* 0x000e640000001000 */
[----:B-1----:R-:W-:-:S04]  /*18f60*/  FFMA R2, R45, R0, -1 ;  /* 0xbf8000002d027423 */ /* 0x002fc80000000000 */
[----:B------:R-:W-:-:S04]  /*18f70*/  FADD.FTZ R43, -R2, -RZ ;  /* 0x800000ff022b7221 */ /* 0x000fc80000010100 */
[----:B------:R-:W-:-:S07]  /*18f80*/  FFMA R43, R0, R43, R0 ;  /* 0x0000002b002b7223 */ /* 0x000fce0000000000 */
.L_x_486:
[----:B------:R-:W-:Y:S05]  /*18f90*/  BSYNC B1 ;  /* 0x0000000000017941 */ /* 0x000fea0003800000 */
.L_x_484:
        /* <DEDUP_REMOVED lines=10> */
.L_x_488:
[----:B------:R-:W1:Y:S02]  /*19040*/  MUFU.RCP R3, R46 ;  /* 0x0000002e00037308 */ /* 0x000e640000001000 */
[----:B-1----:R-:W-:-:S04]  /*19050*/  FFMA R0, R46, R3, -1 ;  /* 0xbf8000002e007423 */ /* 0x002fc80000000003 */
[----:B------:R-:W-:-:S04]  /*19060*/  FADD.FTZ R0, -R0, -RZ ;  /* 0x800000ff00007221 */ /* 0x000fc80000010100 */
[----:B------:R-:W-:-:S07]  /*19070*/  FFMA R44, R3, R0, R3 ;  /* 0x00000000032c7223 */ /* 0x000fce0000000003 */
.L_x_489:
[----:B------:R-:W-:Y:S05]  /*19080*/  BSYNC B1 ;  /* 0x0000000000017941 */ /* 0x000fea0003800000 */
.L_x_487:
        /* <DEDUP_REMOVED lines=10> */
.L_x_491:
[----:B------:R-:W1:Y:S02]  /*19130*/  MUFU.RCP R0, R47 ;  /* 0x0000002f00007308 */ /* 0x000e640000001000 */
[----:B-1----:R-:W-:-:S04]  /*19140*/  FFMA R2, R47, R0, -1 ;  /* 0xbf8000002f027423 */ /* 0x002fc80000000000 */
[----:B------:R-:W-:-:S04]  /*19150*/  FADD.FTZ R45, -R2, -RZ ;  /* 0x800000ff022d7221 */ /* 0x000fc80000010100 */
[----:B------:R-:W-:-:S07]  /*19160*/  FFMA R45, R0, R45, R0 ;  /* 0x0000002d002d7223 */ /* 0x000fce0000000000 */
.L_x_492:
[----:B------:R-:W-:Y:S05]  /*19170*/  BSYNC B1 ;  /* 0x0000000000017941 */ /* 0x000fea0003800000 */
.L_x_490:
        /* <DEDUP_REMOVED lines=10> */
.L_x_494:
[----:B------:R-:W1:Y:S02]  /*19220*/  MUFU.RCP R3, R48 ;  /* 0x0000003000037308 */ /* 0x000e640000001000 */
[----:B-1----:R-:W-:-:S04]  /*19230*/  FFMA R0, R48, R3, -1 ;  /* 0xbf80000030007423 */ /* 0x002fc80000000003 */
[----:B------:R-:W-:-:S04]  /*19240*/  FADD.FTZ R0, -R0, -RZ ;  /* 0x800000ff00007221 */ /* 0x000fc80000010100 */
[----:B------:R-:W-:-:S07]  /*19250*/  FFMA R46, R3, R0, R3 ;  /* 0x00000000032e7223 */ /* 0x000fce0000000003 */
.L_x_495:
[----:B------:R-:W-:Y:S05]  /*19260*/  BSYNC B1 ;  /* 0x0000000000017941 */ /* 0x000fea0003800000 */
.L_x_493:
        /* <DEDUP_REMOVED lines=10> */
.L_x_497:
[----:B------:R-:W1:Y:S02]  /*19310*/  MUFU.RCP R0, R49 ;  /* 0x0000003100007308 */ /* 0x000e640000001000 */
[----:B-1----:R-:W-:-:S04]  /*19320*/  FFMA R2, R49, R0, -1 ;  /* 0xbf80000031027423 */ /* 0x002fc80000000000 */
[----:B------:R-:W-:-:S04]  /*19330*/  FADD.FTZ R47, -R2, -RZ ;  /* 0x800000ff022f7221 */ /* 0x000fc80000010100 */
[----:B------:R-:W-:-:S07]  /*19340*/  FFMA R47, R0, R47, R0 ;  /* 0x0000002f002f7223 */ /* 0x000fce0000000000 */
.L_x_498:
[----:B------:R-:W-:Y:S05]  /*19350*/  BSYNC B1 ;  /* 0x0000000000017941 */ /* 0x000fea0003800000 */
.L_x_496:
        /* <DEDUP_REMOVED lines=10> */
.L_x_500:
[----:B------:R-:W1:Y:S02]  /*19400*/  MUFU.RCP R3, R50 ;  /* 0x0000003200037308 */ /* 0x000e640000001000 */
[----:B-1----:R-:W-:-:S04]  /*19410*/  FFMA R0, R50, R3, -1 ;  /* 0xbf80000032007423 */ /* 0x002fc80000000003 */
[----:B------:R-:W-:-:S04]  /*19420*/  FADD.FTZ R0, -R0, -RZ ;  /* 0x800000ff00007221 */ /* 0x000fc80000010100 */
[----:B------:R-:W-:-:S07]  /*19430*/  FFMA R48, R3, R0, R3 ;  /* 0x0000000003307223 */ /* 0x000fce0000000003 */
.L_x_501:
[----:B------:R-:W-:Y:S05]  /*19440*/  BSYNC B1 ;  /* 0x0000000000017941 */ /* 0x000fea0003800000 */
.L_x_499:
        /* <DEDUP_REMOVED lines=9> */
.L_x_503:
[----:B------:R-:W1:Y:S02]  /*194e0*/  MUFU.RCP R0, R51 ;  /* 0x0000003300007308 */ /* 0x000e640000001000 */
[----:B-1----:R-:W-:-:S04]  /*194f0*/  FFMA R2, R51, R0, -1 ;  /* 0xbf80000033027423 */ /* 0x002fc80000000000 */
[----:B------:R-:W-:-:S04]  /*19500*/  FADD.FTZ R3, -R2, -RZ ;  /* 0x800000ff02037221 */ /* 0x000fc80000010100 */
[----:B------:R-:W-:-:S07]  /*19510*/  FFMA R0, R0, R3, R0 ;  /* 0x0000000300007223 */ /* 0x000fce0000000000 */
.L_x_504:
[----:B------:R-:W-:Y:S05]  /*19520*/  BSYNC B1 ;  /* 0x0000000000017941 */ /* 0x000fea0003800000 */
.L_x_502:
        /* <DEDUP_REMOVED lines=45> */
.L_x_506:
[----:B------:R-:W-:Y:S05]  /*19800*/  BSYNC B0 ;  /* 0x0000000000007941 */ /* 0x000fea0003800000 */
.L_x_505:
[----:B------:R-:W-:Y:S06]  /*19810*/  BAR.SYNC.DEFER_BLOCKING 0x1, 0x100 ;  /* 0x0044000000007b1d */ /* 0x000fec0000010000 */
[----:B------:R-:W-:Y:S04]  /*19820*/  BSSY B0, `(.L_x_507) ;  /* 0x000000a000007945 */ /* 0x000fe80003800000 */
[----:B------:R-:W-:Y:S05]  /*19830*/  @P0 BRA `(.L_x_508) ;  /* 0x0000000000200947 */ /* 0x000fea0003800000 */
[----:B------:R-:W-:-:S06]  /*19840*/  UISETP.NE.AND UP0, UPT, UR43, 0x3, UPT ;  /* 0x000000032b00788c */ /* 0x000fcc000bf05270 */
[----:B------:R-:W-:-:S13]  /*19850*/  PLOP3.LUT P2, PT, PT, PT, UP0, 0x80, 0x0 ;  /* 0x000000000000781c */ /* 0x000fda0003f4f008 */
[----:B------:R-:W-:Y:S05]  /*19860*/  @!P2 BRA `(.L_x_509) ;  /* 0x000000000004a947 */ /* 0x000fea0003800000 */
[----:B------:R-:W-:Y:S01]  /*19870*/  BPT.TRAP 0x1 ;  /* 0x000000040000795c */ /* 0x000fe20000300000 */
.L_x_509:
[----:B------:R-:W-:-:S04]  /*19880*/  ULEA UR4, UR8, UR46, 0x3 ;  /* 0x0000002e08047291 */ /* 0x000fc8000f8e183f */
[----:B------:R-:W-:-:S04]  /*19890*/  UIADD3 UR4, UR4, 0x50, URZ ;  /* 0x0000005004047890 */ /* 0x000fc8000fffe03f */
[----:B------:R-:W-:-:S09]  /*198a0*/  UPRMT UR4, UR47, 0x654, UR4 ;  /* 0x000006542f047896 */ /* 0x000fd20008000004 */
[----:B------:R-:W-:Y:S03]  /*198b0*/  SYNCS.ARRIVE.TRANS64.RED.A1T0 RZ, [UR4], RZ ;  /* 0x000000ffffff79a7 */ /* 0x000fe60008100404 */
.L_x_508:
[----:B------:R-:W-:Y:S05]  /*198c0*/  BSYNC B0 ;  /* 0x0000000000007941 */ /* 0x000fea0003800000 */
.L_x_507:
        /* <DEDUP_REMOVED lines=9> */
.L_x_512:
[C---:B------:R-:W-:Y:S01]  /*19960*/  LEA R0, R12.reuse, UR46, 0x3 ;  /* 0x0000002e0c007c11 */ /* 0x040fe2000f8e18ff */
[----:B------:R-:W-:Y:S01]  /*19970*/  BSSY B1, `(.L_x_513) ;  /* 0x0000006000017945 */ /* 0x000fe20003800000 */
[----:B------:R-:W-:Y:S02]  /*19980*/  SHF.L.U32 R3, R13, 0x1f, RZ ;  /* 0x0000001f0d037819 */ /* 0x000fe400000006ff */
[----:B-1----:R-:W-:Y:S02]  /*19990*/  @!P1 LEA R21, R12, R15, 0xd ;  /* 0x0000000f0c159211 */ /* 0x002fe400078e68ff */
[----:B------:R-:W1:Y:S02]  /*199a0*/  SYNCS.PHASECHK.TRANS64.TRYWAIT P2, [R0+URZ+0x30], R3 ;  /* 0x00003003000075a7 */ /* 0x000e64000804017f */
[----:B------:R-:W-:Y:S01]  /*199b0*/  @!P1 LEA R2, R18, R21, 0x1 ;  /* 0x0000001512029211 */ /* 0x000fe200078e08ff */
[----:B-1----:R-:W-:Y:S06]  /*199c0*/  @!P2 BRA `(.L_x_514) ;  /* 0x000001440038a947 */ /* 0x002fec0003800000 */
.L_x_1130:
[----:B------:R-:W-:Y:S05]  /*199d0*/  BSYNC B1 ;  /* 0x0000000000017941 */ /* 0x000fea0003800000 */
.L_x_513:
        /* <DEDUP_REMOVED lines=8> */
.L_x_511:
[----:B------:R-:W-:Y:S05]  /*19a60*/  BSYNC B0 ;  /* 0x0000000000007941 */ /* 0x000fea0003800000 */
.L_x_510:
        /* <DEDUP_REMOVED lines=31> */
[--C-:B------:R-:W-:Y:S02]  /*19c60*/  HADD2.F32 R2, -RZ, R10.reuse.H1_H1 ;  /* 0x3000000aff027230 */ /* 0x100fe40000004100 */
[C---:B------:R-:W-:Y:S01]  /*19c70*/  FFMA R23, R16.reuse, R0, R23 ;  /* 0x0000000010177223 */ /* 0x040fe20000000017 */
[----:B------:R-:W-:Y:S01]  /*19c80*/  FFMA R20, R16, R20, R25 ;  /* 0x0000001410147223 */ /* 0x000fe20000000019 */
[C---:B------:R-:W-:Y:S01]  /*19c90*/  FMUL R3, R17.reuse, R26 ;  /* 0x0000001a11037220 */ /* 0x040fe20000400000 */
[----:B------:R-:W-:Y:S01]  /*19ca0*/  HADD2.F32 R26, -RZ, R10.H0_H0 ;  /* 0x2000000aff1a7230 */ /* 0x000fe20000004100 */
[----:B------:R-:W-:Y:S01]  /*19cb0*/  MOV R0, 0x3bbb989d ;  /* 0x3bbb989d00007802 */ /* 0x000fe20000000f00 */
[----:B------:R-:W-:Y:S01]  /*19cc0*/  FMUL R25, R17, R24 ;  /* 0x0000001811197220 */ /* 0x000fe20000400000 */
[----:B------:R-:W-:-:S02]  /*19cd0*/  HADD2.F32 R24, -RZ, R11.H0_H0 ;  /* 0x2000000bff187230 */ /* 0x000fc40000004100 */
[C---:B------:R-:W-:Y:S01]  /*19ce0*/  FFMA R26, R16.reuse, R26, R3 ;  /* 0x0000001a101a7223 */ /* 0x040fe20000000003 */
[----:B------:R-:W-:Y:S01]  /*19cf0*/  FFMA R25, R16, R2, R25 ;  /* 0x0000000210197223 */ /* 0x000fe20000000019 */
[----:B------:R-:W-:Y:S01]  /*19d00*/  MOV R2, 0x437c0000 ;  /* 0x437c000000027802 */ /* 0x000fe20000000f00 */
[-C--:B------:R-:W-:Y:S01]  /*19d10*/  FFMA.SAT R3, -R23, R0.reuse, 0.5 ;  /* 0x3f00000017037423 */ /* 0x080fe20000002100 */
[C---:B------:R-:W-:Y:S01]  /*19d20*/  FMUL R27, R17.reuse, R27 ;  /* 0x0000001b111b7220 */ /* 0x040fe20000400000 */
[----:B------:R-:W-:Y:S01]  /*19d30*/  FMUL R29, R17, R29 ;  /* 0x0000001d111d7220 */ /* 0x000fe20000400000 */
[----:B------:R-:W-:Y:S01]  /*19d40*/  FFMA.SAT R37, -R22, R0, 0.5 ;  /* 0x3f00000016257423 */ /* 0x000fe20000002100 */
[----:B------:R-:W-:Y:S01]  /*19d50*/  FFMA.RM R3, R3, R2, 12582913 ;  /* 0x4b40000103037423 */ /* 0x000fe20000004002 */
[C---:B------:R-:W-:Y:S01]  /*19d60*/  FFMA R24, R16.reuse, R24, R27 ;  /* 0x0000001810187223 */ /* 0x040fe2000000001b */
[----:B------:R-:W-:Y:S01]  /*19d70*/  FMUL R27, R17, R33 ;  /* 0x00000021111b7220 */ /* 0x000fe20000400000 */
[C---:B------:R-:W-:Y:S01]  /*19d80*/  FFMA R29, R16.reuse, R30, R29 ;  /* 0x0000001e101d7223 */ /* 0x040fe2000000001d */
[----:B------:R-:W-:Y:S01]  /*19d90*/  FADD R30, R3, -12583039 ;  /* 0xcb40007f031e7421 */ /* 0x000fe20000000000 */
[----:B------:R-:W-:Y:S01]  /*19da0*/  FFMA.RM R37, R37, R2, 12582913 ;  /* 0x4b40000125257423 */ /* 0x000fe20000004002 */
[----:B------:R-:W-:Y:S01]  /*19db0*/  FFMA.SAT R35, -R21, R0, 0.5 ;  /* 0x3f00000015237423 */ /* 0x000fe20000002100 */
[----:B------:R-:W-:Y:S01]  /*19dc0*/  FFMA R27, R16, R32, R27 ;  /* 0x00000020101b7223 */ /* 0x000fe2000000001b */
[----:B------:R-:W-:-:S02]  /*19dd0*/  HADD2.F32 R32, -RZ, R4.H1_H1 ;  /* 0x30000004ff207230 */ /* 0x000fc40000004100 */
[----:B------:R-:W-:Y:S01]  /*19de0*/  FFMA R30, -R23, 1.4426950216293334961, -R30 ;  /* 0x3fb8aa3b171e7823 */ /* 0x000fe2000000091e */
[----:B------:R-:W-:Y:S01]  /*19df0*/  FMUL R31, R17, R31 ;  /* 0x0000001f111f7220 */ /* 0x000fe20000400000 */
[----:B------:R-:W-:Y:S01]  /*19e00*/  FADD R33, R37, -12583039 ;  /* 0xcb40007f25217421 */ /* 0x000fe20000000000 */
[----:B------:R-:W-:Y:S01]  /*19e10*/  FFMA.RM R38, R35, R2, 12582913 ;  /* 0x4b40000123267423 */ /* 0x000fe20000004002 */
[-C--:B------:R-:W-:Y:S01]  /*19e20*/  FFMA.SAT R39, -R20, R0.reuse, 0.5 ;  /* 0x3f00000014277423 */ /* 0x080fe20000002100 */
[----:B------:R-:W-:Y:S01]  /*19e30*/  FFMA.SAT R35, -R26, R0, 0.5 ;  /* 0x3f0000001a237423 */ /* 0x000fe20000002100 */
[----:B------:R-:W-:Y:S01]  /*19e40*/  FFMA R41, -R23, 1.925963033500011079e-08, R30 ;  /* 0x32a5706017297823 */ /* 0x000fe2000000011e */
[----:B------:R-:W-:Y:S01]  /*19e50*/  FFMA R30, R16, R32, R31 ;  /* 0x00000020101e7223 */ /* 0x000fe2000000001f */
[----:B------:R-:W-:Y:S01]  /*19e60*/  FFMA R33, -R22, 1.4426950216293334961, -R33 ;  /* 0x3fb8aa3b16217823 */ /* 0x000fe20000000921 */
[----:B------:R-:W-:Y:S01]  /*19e70*/  FADD R32, R38, -12583039 ;  /* 0xcb40007f26207421 */ /* 0x000fe20000000000 */
[----:B------:R-:W-:Y:S01]  /*19e80*/  FMUL R31, R17, R40 ;  /* 0x00000028111f7220 */ /* 0x000fe20000400000 */
[-C--:B------:R-:W-:Y:S01]  /*19e90*/  FFMA.RM R39, R39, R2.reuse, 12582913 ;  /* 0x4b40000127277423 */ /* 0x080fe20000004002 */
[----:B------:R-:W-:Y:S01]  /*19ea0*/  FFMA.RM R40, R35, R2, 12582913 ;  /* 0x4b40000123287423 */ /* 0x000fe20000004002 */
[----:B------:R-:W-:Y:S01]  /*19eb0*/  FFMA R42, -R22, 1.925963033500011079e-08, R33 ;  /* 0x32a57060162a7823 */ /* 0x000fe20000000121 */
[----:B------:R-:W-:Y:S01]  /*19ec0*/  FFMA R32, -R21, 1.4426950216293334961, -R32 ;  /* 0x3fb8aa3b15207823 */ /* 0x000fe20000000920 */
[----:B------:R-:W-:Y:S01]  /*19ed0*/  FADD R33, R39, -12583039 ;  /* 0xcb40007f27217421 */ /* 0x000fe20000000000 */
[----:B------:R-:W-:Y:S01]  /*19ee0*/  FADD R45, R40, -12583039 ;  /* 0xcb40007f282d7421 */ /* 0x000fe20000000000 */
[----:B------:R-:W-:Y:S01]  /*19ef0*/  FFMA.SAT R47, -R25, R0, 0.5 ;  /* 0x3f000000192f7423 */ /* 0x000fe20000002100 */
[----:B------:R-:W-:Y:S01]  /*19f00*/  FFMA R43, -R21, 1.925963033500011079e-08, R32 ;  /* 0x32a57060152b7823 */ /* 0x000fe20000000120 */
[----:B------:R-:W-:-:S02]  /*19f10*/  HADD2.F32 R32, -RZ, R5.H1_H1 ;  /* 0x30000005ff207230 */ /* 0x000fc40000004100 */
[----:B------:R-:W-:Y:S01]  /*19f20*/  FFMA R35, -R20, 1.4426950216293334961, -R33 ;  /* 0x3fb8aa3b14237823 */ /* 0x000fe20000000921 */
[----:B------:R-:W-:Y:S01]  /*19f30*/  FFMA R45, -R26, 1.4426950216293334961, -R45 ;  /* 0x3fb8aa3b1a2d7823 */ /* 0x000fe2000000092d */
[----:B------:R-:W-:Y:S01]  /*19f40*/  FMUL R33, R17, R36 ;  /* 0x0000002411217220 */ /* 0x000fe20000400000 */
[----:B------:R-:W-:Y:S01]  /*19f50*/  FFMA.SAT R49, -R24, R0, 0.5 ;  /* 0x3f00000018317423 */ /* 0x000fe20000002100 */
[----:B------:R-:W-:Y:S01]  /*19f60*/  FFMA.RM R44, R47, R2, 12582913 ;  /* 0x4b4000012f2c7423 */ /* 0x000fe20000004002 */
[----:B------:R-:W-:Y:S01]  /*19f70*/  FFMA.SAT R51, -R29, R0, 0.5 ;  /* 0x3f0000001d337423 */ /* 0x000fe20000002100 */
[----:B------:R-:W-:Y:S01]  /*19f80*/  FFMA R35, -R20, 1.925963033500011079e-08, R35 ;  /* 0x32a5706014237823 */ /* 0x000fe20000000123 */
[----:B------:R-:W-:Y:S01]  /*19f90*/  FFMA R47, -R26, 1.925963033500011079e-08, R45 ;  /* 0x32a570601a2f7823 */ /* 0x000fe2000000012d */
[----:B------:R-:W-:Y:S01]  /*19fa0*/  FFMA R32, R16, R32, R33 ;  /* 0x0000002010207223 */ /* 0x000fe20000000021 */
[----:B------:R-:W-:Y:S01]  /*19fb0*/  FFMA.RM R45, R49, R2, 12582913 ;  /* 0x4b400001312d7423 */ /* 0x000fe20000004002 */
[----:B------:R-:W-:Y:S01]  /*19fc0*/  FMUL R33, R17, R46 ;  /* 0x0000002e11217220 */ /* 0x000fe20000400000 */
[----:B------:R-:W-:Y:S01]  /*19fd0*/  FFMA.RM R46, R51, R2, 12582913 ;  /* 0x4b400001332e7423 */ /* 0x000fe20000004002 */
[----:B------:R1:W-:Y:S01]  /*19fe0*/  MUFU.EX2 R48, R35 ;  /* 0x0000002300307308 */ /* 0x0003e20000000800 */
[----:B------:R-:W-:Y:S01]  /*19ff0*/  FFMA.SAT R53, -R27, R0, 0.5 ;  /* 0x3f0000001b357423 */ /* 0x000fe20000002100 */
[----:B------:R-:W-:-:S02]  /*1a000*/  HADD2.F32 R36, -RZ, R6.H0_H0 ;  /* 0x20000006ff247230 */ /* 0x000fc40000004100 */
[----:B------:R-:W-:Y:S01]  /*1a010*/  FADD R52, R46, -12583039 ;  /* 0xcb40007f2e347421 */ /* 0x000fe20000000000 */
[----:B------:R-:W-:Y:S01]  /*1a020*/  FFMA R31, R16, R34, R31 ;  /* 0x00000022101f7223 */ /* 0x000fe2000000001f */
[----:B------:R-:W-:Y:S01]  /*1a030*/  FADD R34, R44, -12583039 ;  /* 0xcb40007f2c227421 */ /* 0x000fe20000000000 */
[----:B------:R-:W-:Y:S01]  /*1a040*/  FFMA.SAT R61, -R32, R0, 0.5 ;  /* 0x3f000000203d7423 */ /* 0x000fe20000002100 */
[----:B------:R-:W-:Y:S01]  /*1a050*/  FFMA R52, -R29, 1.4426950216293334961, -R52 ;  /* 0x3fb8aa3b1d347823 */ /* 0x000fe20000000934 */
[----:B------:R-:W-:Y:S01]  /*1a060*/  FFMA R33, R16, R36, R33 ;  /* 0x0000002410217223 */ /* 0x000fe20000000021 */
[----:B-1----:R-:W-:Y:S01]  /*1a070*/  FADD R35, R45, -12583039 ;  /* 0xcb40007f2d237421 */ /* 0x002fe20000000000 */
[----:B------:R-:W-:Y:S01]  /*1a080*/  FFMA R34, -R25, 1.4426950216293334961, -R34 ;  /* 0x3fb8aa3b19227823 */ /* 0x000fe20000000922 */
[----:B------:R-:W1:Y:S01]  /*1a090*/  MUFU.EX2 R42, R42 ;  /* 0x0000002a002a7308 */ /* 0x000e620000000800 */
[----:B------:R-:W-:Y:S01]  /*1a0a0*/  SHF.L.U32 R37, R37, 0x17, RZ ;  /* 0x0000001725257819 */ /* 0x000fe200000006ff */
[----:B------:R-:W-:Y:S01]  /*1a0b0*/  FFMA R51, -R24, 1.4426950216293334961, -R35 ;  /* 0x3fb8aa3b18337823 */ /* 0x000fe20000000923 */
[----:B------:R-:W-:Y:S01]  /*1a0c0*/  FMUL R35, R17, R50 ;  /* 0x0000003211237220 */ /* 0x000fe20000400000 */
[----:B------:R-:W-:Y:S01]  /*1a0d0*/  FFMA.RM R50, R53, R2, 12582913 ;  /* 0x4b40000135327423 */ /* 0x000fe20000004002 */
[----:B------:R-:W-:Y:S01]  /*1a0e0*/  FFMA.SAT R53, -R30, R0, 0.5 ;  /* 0x3f0000001e357423 */ /* 0x000fe20000002100 */
[----:B------:R-:W-:Y:S01]  /*1a0f0*/  FFMA R36, -R24, 1.925963033500011079e-08, R51 ;  /* 0x32a5706018247823 */ /* 0x000fe20000000133 */
[----:B------:R-:W-:Y:S01]  /*1a100*/  FFMA R51, -R29, 1.925963033500011079e-08, R52 ;  /* 0x32a570601d337823 */ /* 0x000fe20000000134 */
[----:B------:R-:W-:Y:S01]  /*1a110*/  FFMA R49, -R25, 1.925963033500011079e-08, R34 ;  /* 0x32a5706019317823 */ /* 0x000fe20000000122 */
[----:B------:R-:W-:Y:S01]  /*1a120*/  FFMA.RM R52, R53, R2, 12582913 ;  /* 0x4b40000135347423 */ /* 0x000fe20000004002 */
[----:B------:R-:W-:Y:S01]  /*1a130*/  HADD2.F32 R34, -RZ, R6.H1_H1 ;  /* 0x30000006ff227230 */ /* 0x000fe20000004100 */
[----:B------:R2:W-:Y:S01]  /*1a140*/  MUFU.EX2 R55, R36 ;  /* 0x0000002400377308 */ /* 0x0005e20000000800 */
[----:B------:R-:W-:Y:S01]  /*1a150*/  FADD R54, R50, -12583039 ;  /* 0xcb40007f32367421 */ /* 0x000fe20000000000 */
[----:B------:R-:W-:Y:S01]  /*1a160*/  FADD R53, R52, -12583039 ;  /* 0xcb40007f34357421 */ /* 0x000fe20000000000 */
[----:B------:R-:W-:Y:S01]  /*1a170*/  FFMA.SAT R63, -R33, R0, 0.5 ;  /* 0x3f000000213f7423 */ /* 0x000fe20000002100 */
[----:B------:R-:W-:Y:S01]  /*1a180*/  FFMA R34, R16, R34, R35 ;  /* 0x0000002210227223 */ /* 0x000fe20000000023 */
[C---:B------:R-:W-:Y:S01]  /*1a190*/  FMUL R35, R17.reuse, R57 ;  /* 0x0000003911237220 */ /* 0x040fe20000400000 */
[----:B------:R-:W-:Y:S01]  /*1a1a0*/  FFMA R59, -R30, 1.4426950216293334961, -R53 ;  /* 0x3fb8aa3b1e3b7823 */ /* 0x000fe20000000935 */
[----:B------:R-:W-:Y:S01]  /*1a1b0*/  FMUL R53, R17, R60 ;  /* 0x0000003c11357220 */ /* 0x000fe20000400000 */
[----:B------:R-:W3:Y:S01]  /*1a1c0*/  MUFU.EX2 R41, R41 ;  /* 0x0000002900297308 */ /* 0x000ee20000000800 */
[----:B--2---:R-:W-:-:S02]  /*1a1d0*/  HADD2.F32 R36, -RZ, R7.H1_H1 ;  /* 0x30000007ff247230 */ /* 0x004fc40000004100 */
[----:B------:R-:W-:Y:S01]  /*1a1e0*/  FFMA R35, R16, R56, R35 ;  /* 0x0000003810237223 */ /* 0x000fe20000000023 */
[----:B------:R-:W-:Y:S01]  /*1a1f0*/  FFMA R54, -R27, 1.4426950216293334961, -R54 ;  /* 0x3fb8aa3b1b367823 */ /* 0x000fe20000000936 */
[-C--:B------:R-:W-:Y:S01]  /*1a200*/  FFMA.SAT R57, -R31, R0.reuse, 0.5 ;  /* 0x3f0000001f397423 */ /* 0x080fe20000002100 */
[----:B------:R-:W-:Y:S01]  /*1a210*/  FFMA.SAT R65, -R34, R0, 0.5 ;  /* 0x3f00000022417423 */ /* 0x000fe20000002100 */
[----:B------:R-:W-:Y:S01]  /*1a220*/  FFMA R36, R16, R36, R53 ;  /* 0x0000002410247223 */ /* 0x000fe20000000035 */
[-C--:B------:R-:W-:Y:S01]  /*1a230*/  FFMA.SAT R67, -R35, R0.reuse, 0.5 ;  /* 0x3f00000023437423 */ /* 0x080fe20000002100 */
[----:B------:R-:W2:Y:S01]  /*1a240*/  MUFU.EX2 R43, R43 ;  /* 0x0000002b002b7308 */ /* 0x000ea20000000800 */
[----:B------:R-:W-:Y:S01]  /*1a250*/  SHF.L.U32 R39, R39, 0x17, RZ ;  /* 0x0000001727277819 */ /* 0x000fe200000006ff */
[----:B------:R-:W-:Y:S01]  /*1a260*/  FFMA.SAT R69, -R36, R0, 0.5 ;  /* 0x3f00000024457423 */ /* 0x000fe20000002100 */
[-C--:B------:R-:W-:Y:S01]  /*1a270*/  FFMA.RM R61, R61, R2.reuse, 12582913 ;  /* 0x4b4000013d3d7423 */ /* 0x080fe20000004002 */
[----:B------:R-:W-:Y:S01]  /*1a280*/  SHF.L.U32 R0, R3, 0x17, RZ ;  /* 0x0000001703007819 */ /* 0x000fe200000006ff */
[----:B------:R-:W-:Y:S01]  /*1a290*/  FFMA R54, -R27, 1.925963033500011079e-08, R54 ;  /* 0x32a570601b367823 */ /* 0x000fe20000000136 */
[-C--:B------:R-:W-:Y:S01]  /*1a2a0*/  FFMA.RM R69, R69, R2.reuse, 12582913 ;  /* 0x4b40000145457423 */ /* 0x080fe20000004002 */
[-C--:B------:R-:W-:Y:S01]  /*1a2b0*/  FFMA.RM R58, R57, R2.reuse, 12582913 ;  /* 0x4b400001393a7423 */ /* 0x080fe20000004002 */
[-C--:B------:R-:W-:Y:S01]  /*1a2c0*/  FFMA.RM R62, R63, R2.reuse, 12582913 ;  /* 0x4b4000013f3e7423 */ /* 0x080fe20000004002 */
[-C--:B------:R-:W-:Y:S01]  /*1a2d0*/  FFMA.RM R65, R65, R2.reuse, 12582913 ;  /* 0x4b40000141417423 */ /* 0x080fe20000004002 */
[----:B------:R-:W-:Y:S01]  /*1a2e0*/  FFMA.RM R67, R67, R2, 12582913 ;  /* 0x4b40000143437423 */ /* 0x000fe20000004002 */
[----:B-1----:R-:W-:Y:S01]  /*1a2f0*/  FFMA R42, R37, R42, 1 ;  /* 0x3f800000252a7423 */ /* 0x002fe2000000002a */
[----:B------:R-:W-:Y:S01]  /*1a300*/  FFMA R37, R39, R48, 1 ;  /* 0x3f80000027257423 */ /* 0x000fe20000000030 */
[----:B------:R-:W-:Y:S01]  /*1a310*/  FADD R53, R61, -12583039 ;  /* 0xcb40007f3d357421 */ /* 0x000fe20000000000 */
[----:B------:R-:W-:Y:S01]  /*1a320*/  FADD R39, R69, -12583039 ;  /* 0xcb40007f45277421 */ /* 0x000fe20000000000 */
[----:B------:R1:W-:Y:S01]  /*1a330*/  MUFU.EX2 R57, R54 ;  /* 0x0000003600397308 */ /* 0x0003e20000000800 */
[----:B---3--:R-:W-:Y:S01]  /*1a340*/  FFMA R71, R0, R41, 1 ;  /* 0x3f80000000477423 */ /* 0x008fe20000000029 */
[----:B------:R-:W-:Y:S01]  /*1a350*/  SHF.L.U32 R38, R38, 0x17, RZ ;  /* 0x0000001726267819 */ /* 0x000fe200000006ff */
[----:B------:R-:W-:Y:S01]  /*1a360*/  FADD R56, R58, -12583039 ;  /* 0xcb40007f3a387421 */ /* 0x000fe20000000000 */
[----:B------:R-:W-:Y:S01]  /*1a370*/  FADD R3, R65, -12583039 ;  /* 0xcb40007f41037421 */ /* 0x000fe20000000000 */
[----:B------:R-:W-:Y:S01]  /*1a380*/  FADD R0, R67, -12583039 ;  /* 0xcb40007f43007421 */ /* 0x000fe20000000000 */
[----:B------:R-:W-:Y:S01]  /*1a390*/  FFMA R63, -R32, 1.4426950216293334961, -R53 ;  /* 0x3fb8aa3b203f7823 */ /* 0x000fe20000000935 */
[----:B------:R-:W-:Y:S01]  /*1a3a0*/  FFMA R39, -R36, 1.4426950216293334961, -R39 ;  /* 0x3fb8aa3b24277823 */ /* 0x000fe20000000927 */
[----:B------:R-:W-:Y:S01]  /*1a3b0*/  FFMA R60, -R31, 1.4426950216293334961, -R56 ;  /* 0x3fb8aa3b1f3c7823 */ /* 0x000fe20000000938 */
[----:B-1----:R-:W-:Y:S01]  /*1a3c0*/  FADD R54, R62, -12583039 ;  /* 0xcb40007f3e367421 */ /* 0x002fe20000000000 */
[----:B------:R-:W-:Y:S01]  /*1a3d0*/  FFMA R41, -R34, 1.4426950216293334961, -R3 ;  /* 0x3fb8aa3b22297823 */ /* 0x000fe20000000903 */
[----:B--2---:R-:W-:Y:S01]  /*1a3e0*/  FFMA R43, R38, R43, 1 ;  /* 0x3f800000262b7423 */ /* 0x004fe2000000002b */
[----:B------:R-:W-:Y:S01]  /*1a3f0*/  FFMA R0, -R35, 1.4426950216293334961, -R0 ;  /* 0x3fb8aa3b23007823 */ /* 0x000fe20000000900 */
[----:B------:R-:W-:Y:S01]  /*1a400*/  FFMA R64, -R33, 1.4426950216293334961, -R54 ;  /* 0x3fb8aa3b21407823 */ /* 0x000fe20000000936 */
[----:B------:R-:W1:Y:S01]  /*1a410*/  MUFU.EX2 R47, R47 ;  /* 0x0000002f002f7308 */ /* 0x000e620000000800 */
[----:B------:R-:W-:Y:S01]  /*1a420*/  SHF.L.U32 R38, R45, 0x17, RZ ;  /* 0x000000172d267819 */ /* 0x000fe200000006ff */
[----:B------:R-:W-:Y:S01]  /*1a430*/  FFMA R59, -R30, 1.925963033500011079e-08, R59 ;  /* 0x32a570601e3b7823 */ /* 0x000fe2000000013b */
[----:B------:R-:W-:Y:S01]  /*1a440*/  FFMA R63, -R32, 1.925963033500011079e-08, R63 ;  /* 0x32a57060203f7823 */ /* 0x000fe2000000013f */
[----:B------:R-:W-:Y:S01]  /*1a450*/  FFMA R2, -R36, 1.925963033500011079e-08, R39 ;  /* 0x32a5706024027823 */ /* 0x000fe20000000127 */
[----:B------:R-:W-:Y:S01]  /*1a460*/  IADD3 R45, R71, 0x1800000, RZ ;  /* 0x01800000472d7810 */ /* 0x000fe20007ffe0ff */
[----:B------:R-:W-:Y:S01]  /*1a470*/  FFMA R60, -R31, 1.925963033500011079e-08, R60 ;  /* 0x32a570601f3c7823 */ /* 0x000fe2000000013c */
[----:B------:R-:W-:Y:S01]  /*1a480*/  FFMA R64, -R33, 1.925963033500011079e-08, R64 ;  /* 0x32a5706021407823 */ /* 0x000fe20000000140 */
[----:B------:R-:W2:Y:S01]  /*1a490*/  MUFU.EX2 R49, R49 ;  /* 0x0000003100317308 */ /* 0x000ea20000000800 */
[----:B------:R-:W-:Y:S01]  /*1a4a0*/  FFMA R41, -R34, 1.925963033500011079e-08, R41 ;  /* 0x32a5706022297823 */ /* 0x000fe20000000129 */
[----:B------:R-:W-:Y:S01]  /*1a4b0*/  FFMA R0, -R35, 1.925963033500011079e-08, R0 ;  /* 0x32a5706023007823 */ /* 0x000fe20000000100 */
[----:B------:R-:W-:Y:S01]  /*1a4c0*/  LOP3.LUT R45, R45, 0x7f800000, RZ, 0xc0, !PT ;  /* 0x7f8000002d2d7812 */ /* 0x000fe200078ec0ff */
[----:B------:R-:W-:Y:S01]  /*1a4d0*/  FFMA R38, R38, R55, 1 ;  /* 0x3f80000026267423 */ /* 0x000fe20000000037 */
[----:B------:R-:W-:-:S02]  /*1a4e0*/  SHF.L.U32 R40, R40, 0x17, RZ ;  /* 0x0000001728287819 */ /* 0x000fc400000006ff */
[----:B------:R-:W-:Y:S01]  /*1a4f0*/  ISETP.GT.U32.AND P2, PT, R45, 0x1ffffff, PT ;  /* 0x01ffffff2d00780c */ /* 0x000fe20003f44070 */
[----:B------:R-:W3:Y:S01]  /*1a500*/  MUFU.EX2 R51, R51 ;  /* 0x0000003300337308 */ /* 0x000ee20000000800 */
[----:B------:R-:W-:Y:S01]  /*1a510*/  SHF.L.U32 R44, R44, 0x17, RZ ;  /* 0x000000172c2c7819 */ /* 0x000fe200000006ff */
[----:B-1----:R-:W-:Y:S01]  /*1a520*/  FFMA R47, R40, R47, 1 ;  /* 0x3f800000282f7423 */ /* 0x002fe2000000002f */
[----:B------:R-:W-:Y:S02]  /*1a530*/  SHF.L.U32 R46, R46, 0x17, RZ ;  /* 0x000000172e2e7819 */ /* 0x000fe400000006ff */
[----:B------:R-:W-:Y:S02]  /*1a540*/  SHF.L.U32 R40, R50, 0x17, RZ ;  /* 0x0000001732287819 */ /* 0x000fe400000006ff */
[----:B------:R-:W-:Y:S01]  /*1a550*/  SHF.L.U32 R45, R61, 0x17, RZ ;  /* 0x000000173d2d7819 */ /* 0x000fe200000006ff */
[----:B------:R-:W-:Y:S01]  /*1a560*/  MUFU.EX2 R56, R59 ;  /* 0x0000003b00387308 */ /* 0x000fe20000000800 */
[----:B--2---:R-:W-:Y:S01]  /*1a570*/  FFMA R49, R44, R49, 1 ;  /* 0x3f8000002c317423 */ /* 0x004fe20000000031 */
[----:B------:R-:W-:Y:S01]  /*1a580*/  SHF.L.U32 R44, R58, 0x17, RZ ;  /* 0x000000173a2c7819 */ /* 0x000fe200000006ff */
[----:B------:R-:W-:Y:S01]  /*1a590*/  FFMA R40, R40, R57, 1 ;  /* 0x3f80000028287423 */ /* 0x000fe20000000039 */
[----:B------:R-:W-:-:S02]  /*1a5a0*/  SHF.L.U32 R48, R65, 0x17, RZ ;  /* 0x0000001741307819 */ /* 0x000fc400000006ff */
[----:B------:R-:W-:Y:S02]  /*1a5b0*/  SHF.L.U32 R50, R67, 0x17, RZ ;  /* 0x0000001743327819 */ /* 0x000fe400000006ff */
[----:B------:R-:W1:Y:S01]  /*1a5c0*/  MUFU.EX2 R54, R63 ;  /* 0x0000003f00367308 */ /* 0x000e620000000800 */
[----:B---3--:R-:W-:Y:S01]  /*1a5d0*/  FFMA R39, R46, R51, 1 ;  /* 0x3f8000002e277423 */ /* 0x008fe20000000033 */
[----:B------:R-:W-:Y:S02]  /*1a5e0*/  SHF.L.U32 R46, R62, 0x17, RZ ;  /* 0x000000173e2e7819 */ /* 0x000fe400000006ff */
[----:B------:R-:W-:-:S04]  /*1a5f0*/  SHF.L.U32 R51, R69, 0x17, RZ ;  /* 0x0000001745337819 */ /* 0x000fc800000006ff */
[----:B------:R-:W2:Y:S08]  /*1a600*/  MUFU.EX2 R53, R60 ;  /* 0x0000003c00357308 */ /* 0x000eb00000000800 */
[----:B------:R-:W3:Y:S01]  /*1a610*/  MUFU.EX2 R3, R64 ;  /* 0x0000004000037308 */ /* 0x000ee20000000800 */
[----:B-1----:R-:W-:-:S07]  /*1a620*/  FFMA R45, R45, R54, 1 ;  /* 0x3f8000002d2d7423 */ /* 0x002fce0000000036 */
[----:B------:R1:W4:Y:S01]  /*1a630*/  MUFU.EX2 R59, R41 ;  /* 0x00000029003b7308 */ /* 0x0003220000000800 */
[----:B--2---:R-:W-:-:S07]  /*1a640*/  FFMA R44, R44, R53, 1 ;  /* 0x3f8000002c2c7423 */ /* 0x004fce0000000035 */
[----:B------:R-:W2:Y:S01]  /*1a650*/  MUFU.EX2 R63, R0 ;  /* 0x00000000003f7308 */ /* 0x000ea20000000800 */
[----:B-1----:R-:W-:Y:S01]  /*1a660*/  SHF.L.U32 R41, R52, 0x17, RZ ;  /* 0x0000001734297819 */ /* 0x002fe200000006ff */
[----:B---3--:R-:W-:-:S04]  /*1a670*/  FFMA R46, R46, R3, 1 ;  /* 0x3f8000002e2e7423 */ /* 0x008fc80000000003 */
[----:B------:R-:W-:Y:S02]  /*1a680*/  FFMA R41, R41, R56, 1 ;  /* 0x3f80000029297423 */ /* 0x000fe40000000038 */
[----:B------:R-:W1:Y:S01]  /*1a690*/  MUFU.EX2 R2, R2 ;  /* 0x0000000200027308 */ /* 0x000e620000000800 */
[----:B----4-:R-:W-:Y:S01]  /*1a6a0*/  FFMA R48, R48, R59, 1 ;  /* 0x3f80000030307423 */ /* 0x010fe2000000003b */
[----:B--2---:R-:W-:Y:S01]  /*1a6b0*/  FFMA R50, R50, R63, 1 ;  /* 0x3f80000032327423 */ /* 0x004fe2000000003f */
[----:B-1----:R-:W-:Y:S01]  /*1a6c0*/  FFMA R51, R51, R2, 1 ;  /* 0x3f80000033337423 */ /* 0x002fe20000000002 */
[----:B------:R-:W-:Y:S06]  /*1a6d0*/  @P2 BRA `(.L_x_516) ;  /* 0x0000000000142947 */ /* 0x000fec0003800000 */
[----:B------:R-:W-:Y:S02]  /*1a6e0*/  MOV R0, R71 ;  /* 0x0000004700007202 */ /* 0x000fe40000000f00 */
[----:B------:R-:W-:-:S07]  /*1a6f0*/  MOV R2, 0x1a710 ;  /* 0x0001a71000027802 */ /* 0x000fce0000000f00 */
[----:B------:R-:W-:Y:S05]  /*1a700*/  CALL.REL.NOINC `($__internal_0_$__cuda_sm20_rcp_rn_f32_slowpath) ;  /* 0x0000014000d87944 */ /* 0x000fea0003c00000 */
[----:B------:R-:W-:Y:S01]  /*1a710*/  MOV R52, R0 ;  /* 0x0000000000347202 */ /* 0x000fe20000000f00 */
[----:B------:R-:W-:Y:S06]  /*1a720*/  BRA `(.L_x_517) ;  /* 0x0000000000107947 */ /* 0x000fec0003800000 */
.L_x_516:
[----:B------:R-:W1:Y:S02]  /*1a730*/  MUFU.RCP R52, R71 ;  /* 0x0000004700347308 */ /* 0x000e640000001000 */
[----:B-1----:R-:W-:-:S04]  /*1a740*/  FFMA R0, R71, R52, -1 ;  /* 0xbf80000047007423 */ /* 0x002fc80000000034 */
[----:B------:R-:W-:-:S04]  /*1a750*/  FADD.FTZ R3, -R0, -RZ ;  /* 0x800000ff00037221 */ /* 0x000fc80000010100 */
[----:B------:R-:W-:-:S07]  /*1a760*/  FFMA R52, R52, R3, R52 ;  /* 0x0000000334347223 */ /* 0x000fce0000000034 */
.L_x_517:
[----:B------:R-:W-:Y:S05]  /*1a770*/  BSYNC B1 ;  /* 0x0000000000017941 */ /* 0x000fea0003800000 */
.L_x_515:
        /* <DEDUP_REMOVED lines=10> */
.L_x_519:
[----:B------:R-:W1:Y:S02]  /*1a820*/  MUFU.RCP R53, R42 ;  /* 0x0000002a00357308 */ /* 0x000e640000001000 */
[----:B-1----:R-:W-:-:S04]  /*1a830*/  FFMA R0, R42, R53, -1 ;  /* 0xbf8000002a007423 */ /* 0x002fc80000000035 */
[----:B------:R-:W-:-:S04]  /*1a840*/  FADD.FTZ R0, -R0, -RZ ;  /* 0x800000ff00007221 */ /* 0x000fc80000010100 */
[----:B------:R-:W-:-:S07]  /*1a850*/  FFMA R53, R53, R0, R53 ;  /* 0x0000000035357223 */ /* 0x000fce0000000035 */
.L_x_520:
[----:B------:R-:W-:Y:S05]  /*1a860*/  BSYNC B1 ;  /* 0x0000000000017941 */ /* 0x000fea0003800000 */
.L_x_518:
        /* <DEDUP_REMOVED lines=10> */
.L_x_522:
[----:B------:R-:W1:Y:S02]  /*1a910*/  MUFU.RCP R42, R43 ;  /* 0x0000002b002a7308 */ /* 0x000e640000001000 */
[----:B-1----:R-:W-:-:S04]  /*1a920*/  FFMA R0, R43, R42, -1 ;  /* 0xbf8000002b007423 */ /* 0x002fc8000000002a */
[----:B------:R-:W-:-:S04]  /*1a930*/  FADD.FTZ R3, -R0, -RZ ;  /* 0x800000ff00037221 */ /* 0x000fc80000010100 */
[----:B------:R-:W-:-:S07]  /*1a940*/  FFMA R42, R42, R3, R42 ;  /* 0x000000032a2a7223 */ /* 0x000fce000000002a */
.L_x_523:
[----:B------:R-:W-:Y:S05]  /*1a950*/  BSYNC B1 ;  /* 0x0000000000017941 */ /* 0x000fea0003800000 */
.L_x_521:
        /* <DEDUP_REMOVED lines=10> */
.L_x_525:
[----:B------:R-:W1:Y:S02]  /*1aa00*/  MUFU.RCP R0, R37 ;  /* 0x0000002500007308 */ /* 0x000e640000001000 */
[----:B-1----:R-:W-:-:S04]  /*1aa10*/  FFMA R2, R37, R0, -1 ;  /* 0xbf80000025027423 */ /* 0x002fc80000000000 */
[----:B------:R-:W-:-:S04]  /*1aa20*/  FADD.FTZ R43, -R2, -RZ ;  /* 0x800000ff022b7221 */ /* 0x000fc80000010100 */
[----:B------:R-:W-:-:S07]  /*1aa30*/  FFMA R43, R0, R43, R0 ;  /* 0x0000002b002b7223 */ /* 0x000fce0000000000 */
.L_x_526:
[----:B------:R-:W-:Y:S05]  /*1aa40*/  BSYNC B1 ;  /* 0x0000000000017941 */ /* 0x000fea0003800000 */
.L_x_524:
        /* <DEDUP_REMOVED lines=10> */
.L_x_528:
[----:B------:R-:W1:Y:S02]  /*1aaf0*/  MUFU.RCP R0, R47 ;  /* 0x0000002f00007308 */ /* 0x000e640000001000 */
[----:B-1----:R-:W-:-:S04]  /*1ab00*/  FFMA R2, R47, R0, -1 ;  /* 0xbf8000002f027423 */ /* 0x002fc80000000000 */
[----:B------:R-:W-:-:S04]  /*1ab10*/  FADD.FTZ R37, -R2, -RZ ;  /* 0x800000ff02257221 */ /* 0x000fc80000010100 */
[----:B------:R-:W-:-:S07]  /*1ab20*/  FFMA R37, R0, R37, R0 ;  /* 0x0000002500257223 */ /* 0x000fce0000000000 */
.L_x_529:
[----:B------:R-:W-:Y:S05]  /*1ab30*/  BSYNC B1 ;  /* 0x0000000000017941 */ /* 0x000fea0003800000 */
.L_x_527:
        /* <DEDUP_REMOVED lines=10> */
.L_x_531:
[----:B------:R-:W1:Y:S02]  /*1abe0*/  MUFU.RCP R54, R49 ;  /* 0x0000003100367308 */ /* 0x000e640000001000 */
[----:B-1----:R-:W-:-:S04]  /*1abf0*/  FFMA R0, R49, R54, -1 ;  /* 0xbf80000031007423 */ /* 0x002fc80000000036 */
[----:B------:R-:W-:-:S04]  /*1ac00*/  FADD.FTZ R3, -R0, -RZ ;  /* 0x800000ff00037221 */ /* 0x000fc80000010100 */
[----:B------:R-:W-:-:S07]  /*1ac10*/  FFMA R54, R54, R3, R54 ;  /* 0x0000000336367223 */ /* 0x000fce0000000036 */
.L_x_532:
[----:B------:R-:W-:Y:S05]  /*1ac20*/  BSYNC B1 ;  /* 0x0000000000017941 */ /* 0x000fea0003800000 */
.L_x_530:
        /* <DEDUP_REMOVED lines=10> */
.L_x_534:
[----:B------:R-:W1:Y:S02]  /*1acd0*/  MUFU.RCP R47, R38 ;  /* 0x00000026002f7308 */ /* 0x000e640000001000 */
[----:B-1----:R-:W-:-:S04]  /*1ace0*/  FFMA R0, R38, R47, -1 ;  /* 0xbf80000026007423 */ /* 0x002fc8000000002f */
[----:B------:R-:W-:-:S04]  /*1acf0*/  FADD.FTZ R0, -R0, -RZ ;  /* 0x800000ff00007221 */ /* 0x000fc80000010100 */
[----:B------:R-:W-:-:S07]  /*1ad00*/  FFMA R47, R47, R0, R47 ;  /* 0x000000002f2f7223 */ /* 0x000fce000000002f */
.L_x_535:
[----:B------:R-:W-:Y:S05]  /*1ad10*/  BSYNC B1 ;  /* 0x0000000000017941 */ /* 0x000fea0003800000 */
.L_x_533:
        /* <DEDUP_REMOVED lines=10> */
.L_x_537:
[----:B------:R-:W1:Y:S02]  /*1adc0*/  MUFU.RCP R38, R39 ;  /* 0x0000002700267308 */ /* 0x000e640000001000 */
[----:B-1----:R-:W-:-:S04]  /*1add0*/  FFMA R0, R39, R38, -1 ;  /* 0xbf80000027007423 */ /* 0x002fc80000000026 */
[----:B------:R-:W-:-:S04]  /*1ade0*/  FADD.FTZ R3, -R0, -RZ ;  /* 0x800000ff00037221 */ /* 0x000fc80000010100 */
[----:B------:R-:W-:-:S07]  /*1adf0*/  FFMA R38, R38, R3, R38 ;  /* 0x0000000326267223 */ /* 0x000fce0000000026 */
.L_x_538:
[----:B------:R-:W-:Y:S05]  /*1ae00*/  BSYNC B1 ;  /* 0x0000000000017941 */ /* 0x000fea0003800000 */
.L_x_536:
        /* <DEDUP_REMOVED lines=10> */
.L_x_540:
[----:B------:R-:W1:Y:S02]  /*1aeb0*/  MUFU.RCP R3, R40 ;  /* 0x0000002800037308 */ /* 0x000e640000001000 */
[----:B-1----:R-:W-:-:S04]  /*1aec0*/  FFMA R0, R40, R3, -1 ;  /* 0xbf80000028007423 */ /* 0x002fc80000000003 */
[----:B------:R-:W-:-:S04]  /*1aed0*/  FADD.FTZ R0, -R0, -RZ ;  /* 0x800000ff00007221 */ /* 0x000fc80000010100 */
[----:B------:R-:W-:-:S07]  /*1aee0*/  FFMA R56, R3, R0, R3 ;  /* 0x0000000003387223 */ /* 0x000fce0000000003 */
.L_x_541:
[----:B------:R-:W-:Y:S05]  /*1aef0*/  BSYNC B1 ;  /* 0x0000000000017941 */ /* 0x000fea0003800000 */
.L_x_539:
        /* <DEDUP_REMOVED lines=10> */
.L_x_543:
[----:B------:R-:W1:Y:S02]  /*1afa0*/  MUFU.RCP R0, R41 ;  /* 0x0000002900007308 */ /* 0x000e640000001000 */
[----:B-1----:R-:W-:-:S04]  /*1afb0*/  FFMA R2, R41, R0, -1 ;  /* 0xbf80000029027423 */ /* 0x002fc80000000000 */
[----:B------:R-:W-:-:S04]  /*1afc0*/  FADD.FTZ R39, -R2, -RZ ;  /* 0x800000ff02277221 */ /* 0x000fc80000010100 */
[----:B------:R-:W-:-:S07]  /*1afd0*/  FFMA R39, R0, R39, R0 ;  /* 0x0000002700277223 */ /* 0x000fce0000000000 */
.L_x_544:
[----:B------:R-:W-:Y:S05]  /*1afe0*/  BSYNC B1 ;  /* 0x0000000000017941 */ /* 0x000fea0003800000 */
.L_x_542:
        /* <DEDUP_REMOVED lines=10> */
.L_x_546:
[----:B------:R-:W1:Y:S02]  /*1b090*/  MUFU.RCP R3, R44 ;  /* 0x0000002c00037308 */ /* 0x000e640000001000 */
[----:B-1----:R-:W-:-:S04]  /*1b0a0*/  FFMA R0, R44, R3, -1 ;  /* 0xbf8000002c007423 */ /* 0x002fc80000000003 */
[----:B------:R-:W-:-:S04]  /*1b0b0*/  FADD.FTZ R0, -R0, -RZ ;  /* 0x800000ff00007221 */ /* 0x000fc80000010100 */
[----:B------:R-:W-:-:S07]  /*1b0c0*/  FFMA R40, R3, R0, R3 ;  /* 0x0000000003287223 */ /* 0x000fce0000000003 */
.L_x_547:
[----:B------:R-:W-:Y:S05]  /*1b0d0*/  BSYNC B1 ;  /* 0x0000000000017941 */ /* 0x000fea0003800000 */
.L_x_545:
        /* <DEDUP_REMOVED lines=10> */
.L_x_549:
[----:B------:R-:W1:Y:S02]  /*1b180*/  MUFU.RCP R0, R45 ;  /* 0x0000002d00007308 */ /* 0x000e640000001000 */
[----:B-1----:R-:W-:-:S04]  /*1b190*/  FFMA R2, R45, R0, -1 ;  /* 0xbf8000002d027423 */ /* 0x002fc80000000000 */
[----:B------:R-:W-:-:S04]  /*1b1a0*/  FADD.FTZ R41, -R2, -RZ ;  /* 0x800000ff02297221 */ /* 0x000fc80000010100 */
[----:B------:R-:W-:-:S07]  /*1b1b0*/  FFMA R41, R0, R41, R0 ;  /* 0x0000002900297223 */ /* 0x000fce0000000000 */
.L_x_550:
[----:B------:R-:W-:Y:S05]  /*1b1c0*/  BSYNC B1 ;  /* 0x0000000000017941 */ /* 0x000fea0003800000 */
.L_x_548:
        /* <DEDUP_REMOVED lines=10> */
.L_x_552:
[----:B------:R-:W1:Y:S02]  /*1b270*/  MUFU.RCP R3, R46 ;  /* 0x0000002e00037308 */ /* 0x000e640000001000 */
[----:B-1----:R-:W-:-:S04]  /*1b280*/  FFMA R0, R46, R3, -1 ;  /* 0xbf8000002e007423 */ /* 0x002fc80000000003 */
[----:B------:R-:W-:-:S04]  /*1b290*/  FADD.FTZ R0, -R0, -RZ ;  /* 0x800000ff00007221 */ /* 0x000fc80000010100 */
[----:B------:R-:W-:-:S07]  /*1b2a0*/  FFMA R44, R3, R0, R3 ;  /* 0x00000000032c7223 */ /* 0x000fce0000000003 */
.L_x_553:
[----:B------:R-:W-:Y:S05]  /*1b2b0*/  BSYNC B1 ;  /* 0x0000000000017941 */ /* 0x000fea0003800000 */
.L_x_551:
        /* <DEDUP_REMOVED lines=10> */
.L_x_555:
[----:B------:R-:W1:Y:S02]  /*1b360*/  MUFU.RCP R45, R48 ;  /* 0x00000030002d7308 */ /* 0x000e640000001000 */
[----:B-1----:R-:W-:-:S04]  /*1b370*/  FFMA R0, R48, R45, -1 ;  /* 0xbf80000030007423 */ /* 0x002fc8000000002d */
[----:B------:R-:W-:-:S04]  /*1b380*/  FADD.FTZ R0, -R0, -RZ ;  /* 0x800000ff00007221 */ /* 0x000fc80000010100 */
[----:B------:R-:W-:-:S07]  /*1b390*/  FFMA R45, R45, R0, R45 ;  /* 0x000000002d2d7223 */ /* 0x000fce000000002d */
.L_x_556:
[----:B------:R-:W-:Y:S05]  /*1b3a0*/  BSYNC B1 ;  /* 0x0000000000017941 */ /* 0x000fea0003800000 */
.L_x_554:
        /* <DEDUP_REMOVED lines=10> */
.L_x_558:
[----:B------:R-:W1:Y:S02]  /*1b450*/  MUFU.RCP R3, R50 ;  /* 0x0000003200037308 */ /* 0x000e640000001000 */
[----:B-1----:R-:W-:-:S04]  /*1b460*/  FFMA R0, R50, R3, -1 ;  /* 0xbf80000032007423 */ /* 0x002fc80000000003 */
[----:B------:R-:W-:-:S04]  /*1b470*/  FADD.FTZ R0, -R0, -RZ ;  /* 0x800000ff00007221 */ /* 0x000fc80000010100 */
[----:B------:R-:W-:-:S07]  /*1b480*/  FFMA R46, R3, R0, R3 ;  /* 0x00000000032e7223 */ /* 0x000fce0000000003 */
.L_x_559:
[----:B------:R-:W-:Y:S05]  /*1b490*/  BSYNC B1 ;  /* 0x0000000000017941 */ /* 0x000fea0003800000 */
.L_x_557:
        /* <DEDUP_REMOVED lines=9> */
.L_x_561:
[----:B------:R-:W1:Y:S02]  /*1b530*/  MUFU.RCP R0, R51 ;  /* 0x0000003300007308 */ /* 0x000e640000001000 */
[----:B-1----:R-:W-:-:S04]  /*1b540*/  FFMA R2, R51, R0, -1 ;  /* 0xbf80000033027423 */ /* 0x002fc80000000000 */
[----:B------:R-:W-:-:S04]  /*1b550*/  FADD.FTZ R3, -R2, -RZ ;  /* 0x800000ff02037221 */ /* 0x000fc80000010100 */
[----:B------:R-:W-:-:S07]  /*1b560*/  FFMA R0, R0, R3, R0 ;  /* 0x0000000300007223 */ /* 0x000fce0000000000 */
.L_x_562:
[----:B------:R-:W-:Y:S05]  /*1b570*/  BSYNC B1 ;  /* 0x0000000000017941 */ /* 0x000fea0003800000 */
.L_x_560:
        /* <DEDUP_REMOVED lines=45> */
.L_x_564:
[----:B------:R-:W-:Y:S05]  /*1b850*/  BSYNC B0 ;  /* 0x0000000000007941 */ /* 0x000fea0003800000 */
.L_x_563:
[----:B------:R-:W-:Y:S06]  /*1b860*/  BAR.SYNC.DEFER_BLOCKING 0x1, 0x100 ;  /* 0x0044000000007b1d */ /* 0x000fec0000010000 */
[----:B------:R-:W-:Y:S04]  /*1b870*/  BSSY B0, `(.L_x_565) ;  /* 0x000000a000007945 */ /* 0x000fe80003800000 */
[----:B------:R-:W-:Y:S05]  /*1b880*/  @P0 BRA `(.L_x_566) ;  /* 0x0000000000200947 */ /* 0x000fea0003800000 */
[----:B------:R-:W-:-:S06]  /*1b890*/  UISETP.NE.AND UP0, UPT, UR43, 0x3, UPT ;  /* 0x000000032b00788c */ /* 0x000fcc000bf05270 */
[----:B------:R-:W-:-:S13]  /*1b8a0*/  PLOP3.LUT P2, PT, PT, PT, UP0, 0x80, 0x0 ;  /* 0x000000000000781c */ /* 0x000fda0003f4f008 */
[----:B------:R-:W-:Y:S05]  /*1b8b0*/  @!P2 BRA `(.L_x_567) ;  /* 0x000000000004a947 */ /* 0x000fea0003800000 */
[----:B------:R-:W-:Y:S01]  /*1b8c0*/  BPT.TRAP 0x1 ;  /* 0x000000040000795c */ /* 0x000fe20000300000 */
.L_x_567:
[----:B------:R-:W-:-:S04]  /*1b8d0*/  ULEA UR4, UR8, UR46, 0x3 ;  /* 0x0000002e08047291 */ /* 0x000fc8000f8e183f */
[----:B------:R-:W-:-:S04]  /*1b8e0*/  UIADD3 UR4, UR4, 0x50, URZ ;  /* 0x0000005004047890 */ /* 0x000fc8000fffe03f */
[----:B------:R-:W-:-:S09]  /*1b8f0*/  UPRMT UR4, UR47, 0x654, UR4 ;  /* 0x000006542f047896 */ /* 0x000fd20008000004 */
[----:B------:R-:W-:Y:S03]  /*1b900*/  SYNCS.ARRIVE.TRANS64.RED.A1T0 RZ, [UR4], RZ ;  /* 0x000000ffffff79a7 */ /* 0x000fe60008100404 */
.L_x_566:
[----:B------:R-:W-:Y:S05]  /*1b910*/  BSYNC B0 ;  /* 0x0000000000007941 */ /* 0x000fea0003800000 */
.L_x_565:
        /* <DEDUP_REMOVED lines=9> */
.L_x_570:
[C---:B------:R-:W-:Y:S01]  /*1b9b0*/  LEA R0, R12.reuse, UR46, 0x3 ;  /* 0x0000002e0c007c11 */ /* 0x040fe2000f8e18ff */
[----:B------:R-:W-:Y:S01]  /*1b9c0*/  BSSY B1, `(.L_x_571) ;  /* 0x0000006000017945 */ /* 0x000fe20003800000 */
[----:B------:R-:W-:Y:S02]  /*1b9d0*/  SHF.L.U32 R3, R13, 0x1f, RZ ;  /* 0x0000001f0d037819 */ /* 0x000fe400000006ff */
[----:B-1----:R-:W-:Y:S02]  /*1b9e0*/  @!P1 LEA R21, R12, R15, 0xd ;  /* 0x0000000f0c159211 */ /* 0x002fe400078e68ff */
[----:B------:R-:W1:Y:S02]  /*1b9f0*/  SYNCS.PHASECHK.TRANS64.TRYWAIT P2, [R0+URZ+0x30], R3 ;  /* 0x00003003000075a7 */ /* 0x000e64000804017f */
[----:B------:R-:W-:Y:S01]  /*1ba00*/  @!P1 LEA R2, R18, R21, 0x1 ;  /* 0x0000001512029211 */ /* 0x000fe200078e08ff */
[----:B-1----:R-:W-:Y:S06]  /*1ba10*/  @!P2 BRA `(.L_x_572) ;  /* 0x000001240038a947 */ /* 0x002fec0003800000 */
.L_x_1131:
[----:B------:R-:W-:Y:S05]  /*1ba20*/  BSYNC B1 ;  /* 0x0000000000017941 */ /* 0x000fea0003800000 */
.L_x_571:
        /* <DEDUP_REMOVED lines=8> */
.L_x_569:
[----:B------:R-:W-:Y:S05]  /*1bab0*/  BSYNC B0 ;  /* 0x0000000000007941 */ /* 0x000fea0003800000 */
.L_x_568:
[--C-:B---3--:R-:W-:Y:S02]  /*1bac0*/  HADD2.F32 R0, -RZ, R8.reuse.H1_H1 ;  /* 0x30000008ff007230 */ /* 0x108fe40000004100 */
[C---:B-1----:R-:W-:Y:S01]  /*1bad0*/  FMUL R21, R17.reuse, R89 ;  /* 0x0000005911157220 */ /* 0x042fe20000400000 */
[--C-:B------:R-:W-:Y:S02]  /*1bae0*/  HADD2.F32 R22, -RZ, R9.reuse.H0_H0 ;  /* 0x20000009ff167230 */ /* 0x100fe40000004100 */
[C---:B------:R-:W-:Y:S01]  /*1baf0*/  FMUL R23, R17.reuse, R90 ;  /* 0x0000005a11177220 */ /* 0x040fe20000400000 */
[----:B------:R-:W-:Y:S02]  /*1bb00*/  HADD2.F32 R2, -RZ, R9.H1_H1 ;  /* 0x30000009ff027230 */ /* 0x000fe40000004100 */
[C---:B------:R-:W-:Y:S01]  /*1bb10*/  FMUL R91, R17.reuse, R91 ;  /* 0x0000005b115b7220 */ /* 0x040fe20000400000 */
[----:B------:R-:W-:Y:S02]  /*1bb20*/  HADD2.F32 R20, -RZ, R8.H0_H0 ;  /* 0x20000008ff147230 */ /* 0x000fe40000004100 */
[----:B------:R-:W-:Y:S01]  /*1bb30*/  FMUL R3, R17, R88 ;  /* 0x0000005811037220 */ /* 0x000fe20000400000 */
[C---:B------:R-:W-:Y:S01]  /*1bb40*/  FFMA R21, R16.reuse, R0, R21 ;  /* 0x0000000010157223 */ /* 0x040fe20000000015 */
[----:B------:R-:W-:Y:S01]  /*1bb50*/  FFMA R22, R16, R22, R23 ;  /* 0x0000001610167223 */ /* 0x000fe20000000017 */
[----:B------:R-:W-:-:S02]  /*1bb60*/  HADD2.F32 R0, -RZ, R10.H1_H1 ;  /* 0x3000000aff007230 */ /* 0x000fc40000004100 */
[C---:B------:R-:W-:Y:S01]  /*1bb70*/  FFMA R23, R16.reuse, R2, R91 ;  /* 0x0000000210177223 */ /* 0x040fe2000000005b */
[C---:B------:R-:W-:Y:S01]  /*1bb80*/  FMUL R25, R17.reuse, R93 ;  /* 0x0000005d11197220 */ /* 0x040fe20000400000 */
[----:B------:R-:W-:Y:S01]  /*1bb90*/  MOV R2, 0x3bbb989d ;  /* 0x3bbb989d00027802 */ /* 0x000fe20000000f00 */
[C---:B------:R-:W-:Y:S01]  /*1bba0*/  FFMA R20, R16.reuse, R20, R3 ;  /* 0x0000001410147223 */ /* 0x040fe20000000003 */
[----:B------:R-:W-:Y:S02]  /*1bbb0*/  HADD2.F32 R24, -RZ, R10.H0_H0 ;  /* 0x2000000aff187230 */ /* 0x000fe40000004100 */
[C---:B------:R-:W-:Y:S01]  /*1bbc0*/  FMUL R3, R17.reuse, R92 ;  /* 0x0000005c11037220 */ /* 0x040fe20000400000 */
[--C-:B------:R-:W-:Y:S02]  /*1bbd0*/  HADD2.F32 R26, -RZ, R11.reuse.H0_H0 ;  /* 0x2000000bff1a7230 */ /* 0x100fe40000004100 */
[----:B------:R-:W-:Y:S01]  /*1bbe0*/  FMUL R27, R17, R94 ;  /* 0x0000005e111b7220 */ /* 0x000fe20000400000 */
[----:B------:R-:W-:Y:S01]  /*1bbf0*/  FFMA R25, R16, R0, R25 ;  /* 0x0000000010197223 */ /* 0x000fe20000000019 */
[----:B------:R-:W-:Y:S01]  /*1bc00*/  MOV R0, 0x437c0000 ;  /* 0x437c000000007802 */ /* 0x000fe20000000f00 */
[----:B------:R-:W-:Y:S01]  /*1bc10*/  FFMA.SAT R37, -R20, R2, 0.5 ;  /* 0x3f00000014257423 */ /* 0x000fe20000002102 */
[C---:B------:R-:W-:Y:S01]  /*1bc20*/  FFMA R24, R16.reuse, R24, R3 ;  /* 0x0000001810187223 */ /* 0x040fe20000000003 */
[----:B------:R-:W-:Y:S01]  /*1bc30*/  FFMA R26, R16, R26, R27 ;  /* 0x0000001a101a7223 */ /* 0x000fe2000000001b */
[----:B------:R-:W-:-:S02]  /*1bc40*/  HADD2.F32 R3, -RZ, R11.H1_H1 ;  /* 0x3000000bff037230 */ /* 0x000fc40000004100 */
[----:B------:R-:W-:Y:S01]  /*1bc50*/  FMUL R27, R17, R95 ;  /* 0x0000005f111b7220 */ /* 0x000fe20000400000 */
[----:B------:R-:W-:Y:S01]  /*1bc60*/  FFMA.RM R37, R37, R0, 12582913 ;  /* 0x4b40000125257423 */ /* 0x000fe20000004000 */
[-C--:B------:R-:W-:Y:S01]  /*1bc70*/  FFMA.SAT R35, -R23, R2.reuse, 0.5 ;  /* 0x3f00000017237423 */ /* 0x080fe20000002102 */
[-C--:B------:R-:W-:Y:S01]  /*1bc80*/  FFMA.SAT R33, -R22, R2.reuse, 0.5 ;  /* 0x3f00000016217423 */ /* 0x080fe20000002102 */
[----:B------:R-:W-:Y:S01]  /*1bc90*/  FFMA R27, R16, R3, R27 ;  /* 0x00000003101b7223 */ /* 0x000fe2000000001b */
[----:B------:R-:W-:Y:S01]  /*1bca0*/  FFMA.SAT R3, -R21, R2, 0.5 ;  /* 0x3f00000015037423 */ /* 0x000fe20000002102 */
[----:B------:R-:W-:Y:S01]  /*1bcb0*/  FADD R31, R37, -12583039 ;  /* 0xcb40007f251f7421 */ /* 0x000fe20000000000 */
[-C--:B------:R-:W-:Y:S01]  /*1bcc0*/  FFMA.RM R41, R35, R0.reuse, 12582913 ;  /* 0x4b40000123297423 */ /* 0x080fe20000004000 */
[--C-:B----4-:R-:W-:Y:S02]  /*1bcd0*/  HADD2.F32 R36, -RZ, R5.reuse.H0_H0 ;  /* 0x20000005ff247230 */ /* 0x110fe40000004100 */
[-C--:B------:R-:W-:Y:S01]  /*1bce0*/  FFMA.RM R3, R3, R0.reuse, 12582913 ;  /* 0x4b40000103037423 */ /* 0x080fe20000004000 */
[C---:B------:R-:W-:Y:S01]  /*1bcf0*/  FFMA R31, -R20.reuse, 1.4426950216293334961, -R31 ;  /* 0x3fb8aa3b141f7823 */ /* 0x040fe2000000091f */
[----:B------:R-:W-:Y:S01]  /*1bd00*/  FFMA.RM R38, R33, R0, 12582913 ;  /* 0x4b40000121267423 */ /* 0x000fe20000004000 */
[----:B------:R-:W-:Y:S01]  /*1bd10*/  FFMA.SAT R43, -R25, R2, 0.5 ;  /* 0x3f000000192b7423 */ /* 0x000fe20000002102 */
[----:B------:R-:W-:Y:S01]  /*1bd20*/  FADD R34, R3, -12583039 ;  /* 0xcb40007f03227421 */ /* 0x000fe20000000000 */
[----:B------:R-:W-:Y:S01]  /*1bd30*/  FFMA R32, -R20, 1.925963033500011079e-08, R31 ;  /* 0x32a5706014207823 */ /* 0x000fe2000000011f */
[----:B------:R-:W-:Y:S01]  /*1bd40*/  FMUL R31, R17, R98 ;  /* 0x00000062111f7220 */ /* 0x000fe20000400000 */
[----:B------:R-:W-:Y:S01]  /*1bd50*/  FADD R33, R38, -12583039 ;  /* 0xcb40007f26217421 */ /* 0x000fe20000000000 */
[----:B------:R-:W-:Y:S01]  /*1bd60*/  FFMA R34, -R21, 1.4426950216293334961, -R34 ;  /* 0x3fb8aa3b15227823 */ /* 0x000fe20000000922 */
[----:B------:R1:W-:Y:S01]  /*1bd70*/  MUFU.EX2 R42, R32 ;  /* 0x00000020002a7308 */ /* 0x0003e20000000800 */
[----:B------:R-:W-:Y:S01]  /*1bd80*/  FFMA R31, R16, R36, R31 ;  /* 0x00000024101f7223 */ /* 0x000fe2000000001f */
[----:B------:R-:W-:-:S02]  /*1bd90*/  HADD2.F32 R36, -RZ, R5.H1_H1 ;  /* 0x30000005ff247230 */ /* 0x000fc40000004100 */
[----:B------:R-:W-:Y:S01]  /*1bda0*/  FFMA R34, -R21, 1.925963033500011079e-08, R34 ;  /* 0x32a5706015227823 */ /* 0x000fe20000000122 */
[----:B------:R-:W-:Y:S01]  /*1bdb0*/  FFMA.SAT R35, -R24, R2, 0.5 ;  /* 0x3f00000018237423 */ /* 0x000fe20000002102 */
[----:B------:R-:W-:Y:S01]  /*1bdc0*/  FMUL R99, R17, R99 ;  /* 0x0000006311637220 */ /* 0x000fe20000400000 */
[----:B------:R-:W-:Y:S02]  /*1bdd0*/  HADD2.F32 R30, -RZ, R4.H0_H0 ;  /* 0x20000004ff1e7230 */ /* 0x000fe40000004100 */
[----:B------:R-:W-:Y:S01]  /*1bde0*/  FFMA.RM R45, R43, R0, 12582913 ;  /* 0x4b4000012b2d7423 */ /* 0x000fe20000004000 */
[----:B------:R-:W-:Y:S01]  /*1bdf0*/  FMUL R29, R17, R96 ;  /* 0x00000060111d7220 */ /* 0x000fe20000400000 */
[----:B-1----:R-:W-:Y:S01]  /*1be00*/  FADD R32, R41, -12583039 ;  /* 0xcb40007f29207421 */ /* 0x002fe20000000000 */
[----:B------:R1:W-:Y:S01]  /*1be10*/  MUFU.EX2 R44, R34 ;  /* 0x00000022002c7308 */ /* 0x0003e20000000800 */
[----:B------:R-:W-:Y:S01]  /*1be20*/  FFMA R33, -R22, 1.4426950216293334961, -R33 ;  /* 0x3fb8aa3b16217823 */ /* 0x000fe20000000921 */
[----:B------:R-:W-:Y:S01]  /*1be30*/  FFMA.RM R40, R35, R0, 12582913 ;  /* 0x4b40000123287423 */ /* 0x000fe20000004000 */
[----:B------:R-:W-:Y:S01]  /*1be40*/  FFMA R32, -R23, 1.4426950216293334961, -R32 ;  /* 0x3fb8aa3b17207823 */ /* 0x000fe20000000920 */
[----:B------:R-:W-:Y:S01]  /*1be50*/  FFMA R29, R16, R30, R29 ;  /* 0x0000001e101d7223 */ /* 0x000fe2000000001d */
[----:B------:R-:W-:Y:S01]  /*1be60*/  FFMA R33, -R22, 1.925963033500011079e-08, R33 ;  /* 0x32a5706016217823 */ /* 0x000fe20000000121 */
[----:B------:R-:W-:Y:S01]  /*1be70*/  FADD R35, R40, -12583039 ;  /* 0xcb40007f28237421 */ /* 0x000fe20000000000 */
[----:B------:R-:W-:-:S02]  /*1be80*/  HADD2.F32 R48, -RZ, R6.H0_H0 ;  /* 0x20000006ff307230 */ /* 0x000fc40000004100 */
[----:B------:R-:W-:Y:S01]  /*1be90*/  FFMA.SAT R53, -R29, R2, 0.5 ;  /* 0x3f0000001d357423 */ /* 0x000fe20000002102 */
[----:B-1----:R-:W-:Y:S01]  /*1bea0*/  FFMA R34, -R23, 1.925963033500011079e-08, R32 ;  /* 0x32a5706017227823 */ /* 0x002fe20000000120 */
[----:B------:R-:W-:Y:S01]  /*1beb0*/  FFMA R32, R16, R36, R99 ;  /* 0x0000002410207223 */ /* 0x000fe20000000063 */
[----:B------:R-:W-:Y:S01]  /*1bec0*/  FADD R36, R45, -12583039 ;  /* 0xcb40007f2d247421 */ /* 0x000fe20000000000 */
[----:B------:R1:W2:Y:S01]  /*1bed0*/  MUFU.EX2 R39, R33 ;  /* 0x0000002100277308 */ /* 0x0002a20000000800 */
[----:B------:R-:W-:Y:S01]  /*1bee0*/  FFMA R35, -R24, 1.4426950216293334961, -R35 ;  /* 0x3fb8aa3b18237823 */ /* 0x000fe20000000923 */
[----:B------:R-:W-:Y:S01]  /*1bef0*/  FFMA.SAT R43, -R26, R2, 0.5 ;  /* 0x3f0000001a2b7423 */ /* 0x000fe20000002102 */
[----:B------:R-:W-:Y:S01]  /*1bf00*/  FFMA R36, -R25, 1.4426950216293334961, -R36 ;  /* 0x3fb8aa3b19247823 */ /* 0x000fe20000000924 */
[----:B------:R-:W-:Y:S01]  /*1bf10*/  FFMA.RM R53, R53, R0, 12582913 ;  /* 0x4b40000135357423 */ /* 0x000fe20000004000 */
[----:B------:R-:W-:Y:S02]  /*1bf20*/  HADD2.F32 R30, -RZ, R4.H1_H1 ;  /* 0x30000004ff1e7230 */ /* 0x000fe40000004100 */
[----:B------:R-:W-:Y:S01]  /*1bf30*/  FMUL R97, R17, R97 ;  /* 0x0000006111617220 */ /* 0x000fe20000400000 */
[----:B------:R-:W-:Y:S01]  /*1bf40*/  FFMA R36, -R25, 1.925963033500011079e-08, R36 ;  /* 0x32a5706019247823 */ /* 0x000fe20000000124 */
[----:B------:R-:W-:Y:S01]  /*1bf50*/  FFMA R35, -R24, 1.925963033500011079e-08, R35 ;  /* 0x32a5706018237823 */ /* 0x000fe20000000123 */
[----:B-1----:R-:W-:Y:S01]  /*1bf60*/  FMUL R33, R17, R100 ;  /* 0x0000006411217220 */ /* 0x002fe20000400000 */
[----:B------:R-:W-:Y:S01]  /*1bf70*/  FFMA.RM R47, R43, R0, 12582913 ;  /* 0x4b4000012b2f7423 */ /* 0x000fe20000004000 */
[C---:B------:R-:W-:Y:S01]  /*1bf80*/  FFMA R30, R16.reuse, R30, R97 ;  /* 0x0000001e101e7223 */ /* 0x040fe20000000061 */
[----:B------:R1:W-:Y:S01]  /*1bf90*/  MUFU.EX2 R43, R35 ;  /* 0x00000023002b7308 */ /* 0x0003e20000000800 */
[----:B------:R-:W-:Y:S01]  /*1bfa0*/  FFMA R33, R16, R48, R33 ;  /* 0x0000003010217223 */ /* 0x000fe20000000021 */
[----:B------:R-:W-:-:S02]  /*1bfb0*/  HADD2.F32 R52, -RZ, R7.H0_H0 ;  /* 0x20000007ff347230 */ /* 0x000fc40000004100 */
[-C--:B------:R-:W-:Y:S01]  /*1bfc0*/  FFMA.SAT R55, -R30, R2.reuse, 0.5 ;  /* 0x3f0000001e377423 */ /* 0x080fe20000002102 */
[----:B------:R-:W-:Y:S01]  /*1bfd0*/  FMUL R101, R17, R101 ;  /* 0x0000006511657220 */ /* 0x000fe20000400000 */
[----:B------:R-:W-:Y:S01]  /*1bfe0*/  FFMA.SAT R57, -R31, R2, 0.5 ;  /* 0x3f0000001f397423 */ /* 0x000fe20000002102 */
[----:B------:R-:W-:Y:S01]  /*1bff0*/  FMUL R103, R17, R103 ;  /* 0x0000006711677220 */ /* 0x000fe20000400000 */
[----:B------:R-:W-:Y:S01]  /*1c000*/  FFMA.RM R54, R55, R0, 12582913 ;  /* 0x4b40000137367423 */ /* 0x000fe20000004000 */
[----:B------:R3:W-:Y:S01]  /*1c010*/  MUFU.EX2 R48, R36 ;  /* 0x0000002400307308 */ /* 0x0007e20000000800 */
[----:B-1----:R-:W-:Y:S01]  /*1c020*/  FMUL R35, R17, R102 ;  /* 0x0000006611237220 */ /* 0x002fe20000400000 */
[----:B------:R-:W-:Y:S01]  /*1c030*/  FFMA.SAT R51, -R27, R2, 0.5 ;  /* 0x3f0000001b337423 */ /* 0x000fe20000002102 */
[----:B------:R-:W-:Y:S01]  /*1c040*/  FADD R55, R54, -12583039 ;  /* 0xcb40007f36377421 */ /* 0x000fe20000000000 */
[----:B------:R-:W-:Y:S01]  /*1c050*/  FFMA.RM R58, R57, R0, 12582913 ;  /* 0x4b400001393a7423 */ /* 0x000fe20000004000 */
[----:B------:R-:W-:Y:S01]  /*1c060*/  FFMA R35, R16, R52, R35 ;  /* 0x0000003410237223 */ /* 0x000fe20000000023 */
[----:B------:R-:W-:Y:S01]  /*1c070*/  FFMA.RM R51, R51, R0, 12582913 ;  /* 0x4b40000133337423 */ /* 0x000fe20000004000 */
[-C--:B------:R-:W-:Y:S01]  /*1c080*/  FFMA.SAT R59, -R32, R2.reuse, 0.5 ;  /* 0x3f000000203b7423 */ /* 0x080fe20000002102 */
[----:B------:R1:W4:Y:S01]  /*1c090*/  MUFU.EX2 R46, R34 ;  /* 0x00000022002e7308 */ /* 0x0003220000000800 */
[----:B---3--:R-:W-:Y:S01]  /*1c0a0*/  FADD R36, R53, -12583039 ;  /* 0xcb40007f35247421 */ /* 0x008fe20000000000 */
[-C--:B------:R-:W-:Y:S01]  /*1c0b0*/  FFMA.SAT R67, -R35, R2.reuse, 0.5 ;  /* 0x3f00000023437423 */ /* 0x080fe20000002102 */
[----:B------:R-:W-:Y:S01]  /*1c0c0*/  FFMA R57, -R30, 1.4426950216293334961, -R55 ;  /* 0x3fb8aa3b1e397823 */ /* 0x000fe20000000937 */
[----:B------:R-:W-:Y:S01]  /*1c0d0*/  FADD R56, R58, -12583039 ;  /* 0xcb40007f3a387421 */ /* 0x000fe20000000000 */
[----:B------:R-:W-:Y:S01]  /*1c0e0*/  FFMA R36, -R29, 1.4426950216293334961, -R36 ;  /* 0x3fb8aa3b1d247823 */ /* 0x000fe20000000924 */
[----:B------:R-:W-:Y:S01]  /*1c0f0*/  FFMA.SAT R63, -R33, R2, 0.5 ;  /* 0x3f000000213f7423 */ /* 0x000fe20000002102 */
[----:B------:R-:W-:Y:S01]  /*1c100*/  FADD R49, R47, -12583039 ;  /* 0xcb40007f2f317421 */ /* 0x000fe20000000000 */
[----:B------:R-:W-:Y:S01]  /*1c110*/  FADD R50, R51, -12583039 ;  /* 0xcb40007f33327421 */ /* 0x000fe20000000000 */
[----:B------:R-:W-:Y:S01]  /*1c120*/  FFMA R52, -R29, 1.925963033500011079e-08, R36 ;  /* 0x32a570601d347823 */ /* 0x000fe20000000124 */
[----:B-1----:R-:W-:-:S02]  /*1c130*/  HADD2.F32 R34, -RZ, R6.H1_H1 ;  /* 0x30000006ff227230 */ /* 0x002fc40000004100 */
[-C--:B------:R-:W-:Y:S01]  /*1c140*/  FFMA.RM R67, R67, R0.reuse, 12582913 ;  /* 0x4b40000143437423 */ /* 0x080fe20000004000 */
[----:B------:R-:W-:Y:S01]  /*1c150*/  HADD2.F32 R36, -RZ, R7.H1_H1 ;  /* 0x30000007ff247230 */ /* 0x000fe20000004100 */
[----:B------:R-:W-:Y:S01]  /*1c160*/  SHF.L.U32 R38, R38, 0x17, RZ ;  /* 0x0000001726267819 */ /* 0x000fe200000006ff */
[----:B------:R-:W-:Y:S01]  /*1c170*/  FFMA.RM R61, R59, R0, 12582913 ;  /* 0x4b4000013b3d7423 */ /* 0x000fe20000004000 */
[C---:B------:R-:W-:Y:S01]  /*1c180*/  FFMA R34, R16.reuse, R34, R101 ;  /* 0x0000002210227223 */ /* 0x040fe20000000065 */
[----:B------:R-:W-:Y:S01]  /*1c190*/  SHF.L.U32 R41, R41, 0x17, RZ ;  /* 0x0000001729297819 */ /* 0x000fe200000006ff */
[----:B------:R-:W-:Y:S01]  /*1c1a0*/  FFMA R36, R16, R36, R103 ;  /* 0x0000002410247223 */ /* 0x000fe20000000067 */
[----:B------:R1:W-:Y:S01]  /*1c1b0*/  MUFU.EX2 R55, R52 ;  /* 0x0000003400377308 */ /* 0x0003e20000000800 */
[-C--:B------:R-:W-:Y:S01]  /*1c1c0*/  FFMA.SAT R65, -R34, R2.reuse, 0.5 ;  /* 0x3f00000022417423 */ /* 0x080fe20000002102 */
[----:B------:R-:W-:Y:S01]  /*1c1d0*/  SHF.L.U32 R37, R37, 0x17, RZ ;  /* 0x0000001725257819 */ /* 0x000fe200000006ff */
[----:B------:R-:W-:Y:S01]  /*1c1e0*/  FFMA.SAT R69, -R36, R2, 0.5 ;  /* 0x3f00000024457423 */ /* 0x000fe20000002102 */
[----:B------:R-:W-:Y:S01]  /*1c1f0*/  FFMA R57, -R30, 1.925963033500011079e-08, R57 ;  /* 0x32a570601e397823 */ /* 0x000fe20000000139 */
[----:B------:R-:W-:Y:S01]  /*1c200*/  FFMA R60, -R31, 1.4426950216293334961, -R56 ;  /* 0x3fb8aa3b1f3c7823 */ /* 0x000fe20000000938 */
[-C--:B------:R-:W-:Y:S01]  /*1c210*/  FFMA.RM R65, R65, R0.reuse, 12582913 ;  /* 0x4b40000141417423 */ /* 0x080fe20000004000 */
[-C--:B------:R-:W-:Y:S01]  /*1c220*/  FFMA.RM R69, R69, R0.reuse, 12582913 ;  /* 0x4b40000145457423 */ /* 0x080fe20000004000 */
[----:B------:R-:W-:Y:S01]  /*1c230*/  FFMA R49, -R26, 1.4426950216293334961, -R49 ;  /* 0x3fb8aa3b1a317823 */ /* 0x000fe20000000931 */
[----:B-1----:R-:W-:Y:S01]  /*1c240*/  FFMA.RM R52, R63, R0, 12582913 ;  /* 0x4b4000013f347423 */ /* 0x002fe20000004000 */
[----:B------:R-:W-:Y:S01]  /*1c250*/  FFMA R50, -R27, 1.4426950216293334961, -R50 ;  /* 0x3fb8aa3b1b327823 */ /* 0x000fe20000000932 */
[----:B------:R-:W-:Y:S01]  /*1c260*/  FADD R0, R67, -12583039 ;  /* 0xcb40007f43007421 */ /* 0x000fe20000000000 */
[----:B------:R-:W-:Y:S01]  /*1c270*/  FADD R59, R61, -12583039 ;  /* 0xcb40007f3d3b7421 */ /* 0x000fe20000000000 */
[----:B--2---:R-:W-:Y:S01]  /*1c280*/  FFMA R38, R38, R39, 1 ;  /* 0x3f80000026267423 */ /* 0x004fe20000000027 */
[----:B----4-:R-:W-:Y:S01]  /*1c290*/  FFMA R39, R41, R46, 1 ;  /* 0x3f80000029277423 */ /* 0x010fe2000000002e */
[----:B------:R1:W-:Y:S01]  /*1c2a0*/  MUFU.EX2 R56, R57 ;  /* 0x0000003900387308 */ /* 0x0003e20000000800 */
[----:B------:R-:W-:Y:S01]  /*1c2b0*/  FFMA R60, -R31, 1.925963033500011079e-08, R60 ;  /* 0x32a570601f3c7823 */ /* 0x000fe2000000013c */
[----:B------:R-:W-:Y:S01]  /*1c2c0*/  FFMA R64, R37, R42, 1 ;  /* 0x3f80000025407423 */ /* 0x000fe2000000002a */
[----:B------:R-:W-:Y:S01]  /*1c2d0*/  SHF.L.U32 R41, R45, 0x17, RZ ;  /* 0x000000172d297819 */ /* 0x000fe200000006ff */
[----:B------:R-:W-:Y:S01]  /*1c2e0*/  FFMA R49, -R26, 1.925963033500011079e-08, R49 ;  /* 0x32a570601a317823 */ /* 0x000fe20000000131 */
[----:B------:R-:W-:Y:S01]  /*1c2f0*/  FFMA R50, -R27, 1.925963033500011079e-08, R50 ;  /* 0x32a570601b327823 */ /* 0x000fe20000000132 */
[----:B------:R-:W-:Y:S01]  /*1c300*/  FADD R2, R52, -12583039 ;  /* 0xcb40007f34027421 */ /* 0x000fe20000000000 */
[----:B------:R-:W-:Y:S01]  /*1c310*/  FFMA R42, -R35, 1.4426950216293334961, -R0 ;  /* 0x3fb8aa3b232a7823 */ /* 0x000fe20000000900 */
[----:B------:R-:W-:Y:S01]  /*1c320*/  FADD R45, R69, -12583039 ;  /* 0xcb40007f452d7421 */ /* 0x000fe20000000000 */
[----:B-1----:R-:W-:Y:S01]  /*1c330*/  FADD R57, R65, -12583039 ;  /* 0xcb40007f41397421 */ /* 0x002fe20000000000 */
[----:B------:R-:W-:Y:S01]  /*1c340*/  SHF.L.U32 R40, R40, 0x17, RZ ;  /* 0x0000001728287819 */ /* 0x000fe200000006ff */
[----:B------:R-:W-:Y:S01]  /*1c350*/  FFMA R63, -R32, 1.4426950216293334961, -R59 ;  /* 0x3fb8aa3b203f7823 */ /* 0x000fe2000000093b */
[----:B------:R-:W-:Y:S01]  /*1c360*/  FFMA R62, -R33, 1.4426950216293334961, -R2 ;  /* 0x3fb8aa3b213e7823 */ /* 0x000fe20000000902 */
[----:B------:R1:W-:Y:S01]  /*1c370*/  MUFU.EX2 R59, R60 ;  /* 0x0000003c003b7308 */ /* 0x0003e20000000800 */
[----:B------:R-:W-:Y:S01]  /*1c380*/  FFMA R57, -R34, 1.4426950216293334961, -R57 ;  /* 0x3fb8aa3b22397823 */ /* 0x000fe20000000939 */
[----:B------:R-:W-:Y:S01]  /*1c390*/  FFMA R45, -R36, 1.4426950216293334961, -R45 ;  /* 0x3fb8aa3b242d7823 */ /* 0x000fe2000000092d */
[----:B------:R-:W-:Y:S01]  /*1c3a0*/  FFMA R63, -R32, 1.925963033500011079e-08, R63 ;  /* 0x32a57060203f7823 */ /* 0x000fe2000000013f */
[----:B------:R-:W-:Y:S01]  /*1c3b0*/  FFMA R40, R40, R43, 1 ;  /* 0x3f80000028287423 */ /* 0x000fe2000000002b */
[----:B------:R-:W-:Y:S01]  /*1c3c0*/  SHF.L.U32 R43, R51, 0x17, RZ ;  /* 0x00000017332b7819 */ /* 0x000fe200000006ff */
[----:B------:R-:W-:Y:S01]  /*1c3d0*/  FFMA R62, -R33, 1.925963033500011079e-08, R62 ;  /* 0x32a57060213e7823 */ /* 0x000fe2000000013e */
[----:B------:R-:W-:Y:S01]  /*1c3e0*/  FFMA R57, -R34, 1.925963033500011079e-08, R57 ;  /* 0x32a5706022397823 */ /* 0x000fe20000000139 */
[----:B------:R-:W2:Y:S01]  /*1c3f0*/  MUFU.EX2 R49, R49 ;  /* 0x0000003100317308 */ /* 0x000ea20000000800 */
[----:B-1----:R-:W-:Y:S01]  /*1c400*/  FFMA R60, -R35, 1.925963033500011079e-08, R42 ;  /* 0x32a57060233c7823 */ /* 0x002fe2000000012a */
[----:B------:R-:W-:Y:S01]  /*1c410*/  SHF.L.U32 R42, R47, 0x17, RZ ;  /* 0x000000172f2a7819 */ /* 0x000fe200000006ff */
[----:B------:R-:W-:Y:S01]  /*1c420*/  FFMA R51, -R36, 1.925963033500011079e-08, R45 ;  /* 0x32a5706024337823 */ /* 0x000fe2000000012d */
[----:B------:R-:W-:Y:S01]  /*1c430*/  IADD3 R47, R64, 0x1800000, RZ ;  /* 0x01800000402f7810 */ /* 0x000fe20007ffe0ff */
[----:B------:R-:W-:Y:S01]  /*1c440*/  FFMA R41, R41, R48, 1 ;  /* 0x3f80000029297423 */ /* 0x000fe20000000030 */
[----:B------:R-:W-:Y:S01]  /*1c450*/  SHF.L.U32 R37, R3, 0x17, RZ ;  /* 0x0000001703257819 */ /* 0x000fe200000006ff */
[----:B------:R-:W-:Y:S01]  /*1c460*/  BSSY B1, `(.L_x_573) ;  /* 0x0000026000017945 */ /* 0x000fe20003800000 */
[----:B------:R-:W1:Y:S01]  /*1c470*/  MUFU.EX2 R50, R50 ;  /* 0x0000003200327308 */ /* 0x000e620000000800 */
[----:B------:R-:W-:-:S02]  /*1c480*/  LOP3.LUT R47, R47, 0x7f800000, RZ, 0xc0, !PT ;  /* 0x7f8000002f2f7812 */ /* 0x000fc400078ec0ff */
[----:B------:R-:W-:Y:S01]  /*1c490*/  SHF.L.U32 R45, R54, 0x17, RZ ;  /* 0x00000017362d7819 */ /* 0x000fe200000006ff */
[----:B------:R-:W-:Y:S01]  /*1c4a0*/  FFMA R37, R37, R44, 1 ;  /* 0x3f80000025257423 */ /* 0x000fe2000000002c */
[----:B------:R-:W-:Y:S02]  /*1c4b0*/  ISETP.GT.U32.AND P2, PT, R47, 0x1ffffff, PT ;  /* 0x01ffffff2f00780c */ /* 0x000fe40003f44070 */
[----:B------:R-:W-:Y:S01]  /*1c4c0*/  SHF.L.U32 R44, R53, 0x17, RZ ;  /* 0x00000017352c7819 */ /* 0x000fe200000006ff */
[----:B------:R-:W3:Y:S01]  /*1c4d0*/  MUFU.EX2 R2, R63 ;  /* 0x0000003f00027308 */ /* 0x000ee20000000800 */
[----:B--2---:R-:W-:Y:S01]  /*1c4e0*/  FFMA R42, R42, R49, 1 ;  /* 0x3f8000002a2a7423 */ /* 0x004fe20000000031 */
[----:B------:R-:W-:Y:S01]  /*1c4f0*/  SHF.L.U32 R46, R58, 0x17, RZ ;  /* 0x000000173a2e7819 */ /* 0x000fe200000006ff */
[----:B------:R-:W-:Y:S01]  /*1c500*/  FFMA R45, R45, R56, 1 ;  /* 0x3f8000002d2d7423 */ /* 0x000fe20000000038 */
[----:B------:R-:W-:Y:S01]  /*1c510*/  SHF.L.U32 R47, R61, 0x17, RZ ;  /* 0x000000173d2f7819 */ /* 0x000fe200000006ff */
[----:B------:R-:W-:Y:S01]  /*1c520*/  FFMA R44, R44, R55, 1 ;  /* 0x3f8000002c2c7423 */ /* 0x000fe20000000037 */
[----:B------:R-:W-:Y:S01]  /*1c530*/  SHF.L.U32 R48, R52, 0x17, RZ ;  /* 0x0000001734307819 */ /* 0x000fe200000006ff */
[----:B------:R-:W-:Y:S01]  /*1c540*/  FFMA R46, R46, R59, 1 ;  /* 0x3f8000002e2e7423 */ /* 0x000fe2000000003b */
[----:B------:R-:W2:Y:S01]  /*1c550*/  MUFU.EX2 R3, R62 ;  /* 0x0000003e00037308 */ /* 0x000ea20000000800 */
[----:B-1----:R-:W-:Y:S01]  /*1c560*/  FFMA R43, R43, R50, 1 ;  /* 0x3f8000002b2b7423 */ /* 0x002fe20000000032 */
[----:B------:R-:W-:-:S02]  /*1c570*/  SHF.L.U32 R49, R65, 0x17, RZ ;  /* 0x0000001741317819 */ /* 0x000fc400000006ff */
[----:B------:R-:W-:-:S04]  /*1c580*/  SHF.L.U32 R50, R67, 0x17, RZ ;  /* 0x0000001743327819 */ /* 0x000fc800000006ff */
        /* <DEDUP_REMOVED lines=10> */
[----:B------:R-:W-:Y:S02]  /*1c630*/  MOV R0, R64 ;  /* 0x0000004000007202 */ /* 0x000fe40000000f00 */
[----:B------:R-:W-:-:S07]  /*1c640*/  MOV R2, 0x1c660 ;  /* 0x0001c66000027802 */ /* 0x000fce0000000f00 */
[----:B------:R-:W-:Y:S05]  /*1c650*/  CALL.REL.NOINC `($__internal_0_$__cuda_sm20_rcp_rn_f32_slowpath) ;  /* 0x0000012400047944 */ /* 0x000fea0003c00000 */
[----:B------:R-:W-:Y:S01]  /*1c660*/  MOV R53, R0 ;  /* 0x0000000000357202 */ /* 0x000fe20000000f00 */
[----:B------:R-:W-:Y:S06]  /*1c670*/  BRA `(.L_x_575) ;  /* 0x0000000000107947 */ /* 0x000fec0003800000 */
.L_x_574:
[----:B------:R-:W1:Y:S02]  /*1c680*/  MUFU.RCP R53, R64 ;  /* 0x0000004000357308 */ /* 0x000e640000001000 */
[----:B-1----:R-:W-:-:S04]  /*1c690*/  FFMA R0, R64, R53, -1 ;  /* 0xbf80000040007423 */ /* 0x002fc80000000035 */
[----:B------:R-:W-:-:S04]  /*1c6a0*/  FADD.FTZ R0, -R0, -RZ ;  /* 0x800000ff00007221 */ /* 0x000fc80000010100 */
[----:B------:R-:W-:-:S07]  /*1c6b0*/  FFMA R53, R53, R0, R53 ;  /* 0x0000000035357223 */ /* 0x000fce0000000035 */
.L_x_575:
[----:B------:R-:W-:Y:S05]  /*1c6c0*/  BSYNC B1 ;  /* 0x0000000000017941 */ /* 0x000fea0003800000 */
.L_x_573:
        /* <DEDUP_REMOVED lines=10> */
.L_x_577:
[----:B------:R-:W1:Y:S02]  /*1c770*/  MUFU.RCP R52, R37 ;  /* 0x0000002500347308 */ /* 0x000e640000001000 */
[----:B-1----:R-:W-:-:S04]  /*1c780*/  FFMA R0, R37, R52, -1 ;  /* 0xbf80000025007423 */ /* 0x002fc80000000034 */
[----:B------:R-:W-:-:S04]  /*1c790*/  FADD.FTZ R3, -R0, -RZ ;  /* 0x800000ff00037221 */ /* 0x000fc80000010100 */
[----:B------:R-:W-:-:S07]  /*1c7a0*/  FFMA R52, R52, R3, R52 ;  /* 0x0000000334347223 */ /* 0x000fce0000000034 */
.L_x_578:
[----:B------:R-:W-:Y:S05]  /*1c7b0*/  BSYNC B1 ;  /* 0x0000000000017941 */ /* 0x000fea0003800000 */
.L_x_576:
        /* <DEDUP_REMOVED lines=10> */
.L_x_580:
[----:B------:R-:W1:Y:S02]  /*1c860*/  MUFU.RCP R37, R38 ;  /* 0x0000002600257308 */ /* 0x000e640000001000 */
[----:B-1----:R-:W-:-:S04]  /*1c870*/  FFMA R0, R38, R37, -1 ;  /* 0xbf80000026007423 */ /* 0x002fc80000000025 */
[----:B------:R-:W-:-:S04]  /*1c880*/  FADD.FTZ R0, -R0, -RZ ;  /* 0x800000ff00007221 */ /* 0x000fc80000010100 */
[----:B------:R-:W-:-:S07]  /*1c890*/  FFMA R37, R37, R0, R37 ;  /* 0x0000000025257223 */ /* 0x000fce0000000025 */
.L_x_581:
[----:B------:R-:W-:Y:S05]  /*1c8a0*/  BSYNC B1 ;  /* 0x0000000000017941 */ /* 0x000fea0003800000 */
.L_x_579:
        /* <DEDUP_REMOVED lines=10> */
.L_x_583:
[----:B------:R-:W1:Y:S02]  /*1c950*/  MUFU.RCP R38, R39 ;  /* 0x0000002700267308 */ /* 0x000e640000001000 */
[----:B-1----:R-:W-:-:S04]  /*1c960*/  FFMA R0, R39, R38, -1 ;  /* 0xbf80000027007423 */ /* 0x002fc80000000026 */
[----:B------:R-:W-:-:S04]  /*1c970*/  FADD.FTZ R3, -R0, -RZ ;  /* 0x800000ff00037221 */ /* 0x000fc80000010100 */
[----:B------:R-:W-:-:S07]  /*1c980*/  FFMA R38, R38, R3, R38 ;  /* 0x0000000326267223 */ /* 0x000fce0000000026 */
.L_x_584:
[----:B------:R-:W-:Y:S05]  /*1c990*/  BSYNC B1 ;  /* 0x0000000000017941 */ /* 0x000fea0003800000 */
.L_x_582:
        /* <DEDUP_REMOVED lines=10> */
.L_x_586:
[----:B------:R-:W1:Y:S02]  /*1ca40*/  MUFU.RCP R39, R40 ;  /* 0x0000002800277308 */ /* 0x000e640000001000 */
[----:B-1----:R-:W-:-:S04]  /*1ca50*/  FFMA R0, R40, R39, -1 ;  /* 0xbf80000028007423 */ /* 0x002fc80000000027 */
[----:B------:R-:W-:-:S04]  /*1ca60*/  FADD.FTZ R0, -R0, -RZ ;  /* 0x800000ff00007221 */ /* 0x000fc80000010100 */
[----:B------:R-:W-:-:S07]  /*1ca70*/  FFMA R39, R39, R0, R39 ;  /* 0x0000000027277223 */ /* 0x000fce0000000027 */
.L_x_587:
[----:B------:R-:W-:Y:S05]  /*1ca80*/  BSYNC B1 ;  /* 0x0000000000017941 */ /* 0x000fea0003800000 */
.L_x_585:
        /* <DEDUP_REMOVED lines=10> */
.L_x_589:
[----:B------:R-:W1:Y:S02]  /*1cb30*/  MUFU.RCP R40, R41 ;  /* 0x0000002900287308 */ /* 0x000e640000001000 */
[----:B-1----:R-:W-:-:S04]  /*1cb40*/  FFMA R0, R41, R40, -1 ;  /* 0xbf80000029007423 */ /* 0x002fc80000000028 */
[----:B------:R-:W-:-:S04]  /*1cb50*/  FADD.FTZ R3, -R0, -RZ ;  /* 0x800000ff00037221 */ /* 0x000fc80000010100 */
[----:B------:R-:W-:-:S07]  /*1cb60*/  FFMA R40, R40, R3, R40 ;  /* 0x0000000328287223 */ /* 0x000fce0000000028 */
.L_x_590:
[----:B------:R-:W-:Y:S05]  /*1cb70*/  BSYNC B1 ;  /* 0x0000000000017941 */ /* 0x000fea0003800000 */
.L_x_588:
        /* <DEDUP_REMOVED lines=10> */
.L_x_592:
[----:B------:R-:W1:Y:S02]  /*1cc20*/  MUFU.RCP R41, R42 ;  /* 0x0000002a00297308 */ /* 0x000e640000001000 */
[----:B-1----:R-:W-:-:S04]  /*1cc30*/  FFMA R0, R42, R41, -1 ;  /* 0xbf8000002a007423 */ /* 0x002fc80000000029 */
[----:B------:R-:W-:-:S04]  /*1cc40*/  FADD.FTZ R0, -R0, -RZ ;  /* 0x800000ff00007221 */ /* 0x000fc80000010100 */
[----:B------:R-:W-:-:S07]  /*1cc50*/  FFMA R41, R41, R0, R41 ;  /* 0x0000000029297223 */ /* 0x000fce0000000029 */
.L_x_593:
[----:B------:R-:W-:Y:S05]  /*1cc60*/  BSYNC B1 ;  /* 0x0000000000017941 */ /* 0x000fea0003800000 */
.L_x_591:
        /* <DEDUP_REMOVED lines=10> */
.L_x_595:
[----:B------:R-:W1:Y:S02]  /*1cd10*/  MUFU.RCP R42, R43 ;  /* 0x0000002b002a7308 */ /* 0x000e640000001000 */
[----:B-1----:R-:W-:-:S04]  /*1cd20*/  FFMA R0, R43, R42, -1 ;  /* 0xbf8000002b007423 */ /* 0x002fc8000000002a */
[----:B------:R-:W-:-:S04]  /*1cd30*/  FADD.FTZ R3, -R0, -RZ ;  /* 0x800000ff00037221 */ /* 0x000fc80000010100 */
[----:B------:R-:W-:-:S07]  /*1cd40*/  FFMA R42, R42, R3, R42 ;  /* 0x000000032a2a7223 */ /* 0x000fce000000002a */
.L_x_596:
[----:B------:R-:W-:Y:S05]  /*1cd50*/  BSYNC B1 ;  /* 0x0000000000017941 */ /* 0x000fea0003800000 */
.L_x_594:
        /* <DEDUP_REMOVED lines=10> */
.L_x_598:
[----:B------:R-:W1:Y:S02]  /*1ce00*/  MUFU.RCP R3, R44 ;  /* 0x0000002c00037308 */ /* 0x000e640000001000 */
[----:B-1----:R-:W-:-:S04]  /*1ce10*/  FFMA R0, R44, R3, -1 ;  /* 0xbf8000002c007423 */ /* 0x002fc80000000003 */
[----:B------:R-:W-:-:S04]  /*1ce20*/  FADD.FTZ R0, -R0, -RZ ;  /* 0x800000ff00007221 */ /* 0x000fc80000010100 */
[----:B------:R-:W-:-:S07]  /*1ce30*/  FFMA R54, R3, R0, R3 ;  /* 0x0000000003367223 */ /* 0x000fce0000000003 */
.L_x_599:
[----:B------:R-:W-:Y:S05]  /*1ce40*/  BSYNC B1 ;  /* 0x0000000000017941 */ /* 0x000fea0003800000 */
.L_x_597:
        /* <DEDUP_REMOVED lines=10> */
.L_x_601:
[----:B------:R-:W1:Y:S02]  /*1cef0*/  MUFU.RCP R0, R45 ;  /* 0x0000002d00007308 */ /* 0x000e640000001000 */
[----:B-1----:R-:W-:-:S04]  /*1cf00*/  FFMA R2, R45, R0, -1 ;  /* 0xbf8000002d027423 */ /* 0x002fc80000000000 */
[----:B------:R-:W-:-:S04]  /*1cf10*/  FADD.FTZ R43, -R2, -RZ ;  /* 0x800000ff022b7221 */ /* 0x000fc80000010100 */
[----:B------:R-:W-:-:S07]  /*1cf20*/  FFMA R43, R0, R43, R0 ;  /* 0x0000002b002b7223 */ /* 0x000fce0000000000 */
.L_x_602:
[----:B------:R-:W-:Y:S05]  /*1cf30*/  BSYNC B1 ;  /* 0x0000000000017941 */ /* 0x000fea0003800000 */
.L_x_600:
        /* <DEDUP_REMOVED lines=10> */
.L_x_604:
[----:B------:R-:W1:Y:S02]  /*1cfe0*/  MUFU.RCP R3, R46 ;  /* 0x0000002e00037308 */ /* 0x000e640000001000 */
[----:B-1----:R-:W-:-:S04]  /*1cff0*/  FFMA R0, R46, R3, -1 ;  /* 0xbf8000002e007423 */ /* 0x002fc80000000003 */
[----:B------:R-:W-:-:S04]  /*1d000*/  FADD.FTZ R0, -R0, -RZ ;  /* 0x800000ff00007221 */ /* 0x000fc80000010100 */
[----:B------:R-:W-:-:S07]  /*1d010*/  FFMA R44, R3, R0, R3 ;  /* 0x00000000032c7223 */ /* 0x000fce0000000003 */
.L_x_605:
[----:B------:R-:W-:Y:S05]  /*1d020*/  BSYNC B1 ;  /* 0x0000000000017941 */ /* 0x000fea0003800000 */
.L_x_603:
        /* <DEDUP_REMOVED lines=10> */
.L_x_607:
[----:B------:R-:W1:Y:S02]  /*1d0d0*/  MUFU.RCP R0, R47 ;  /* 0x0000002f00007308 */ /* 0x000e640000001000 */
[----:B-1----:R-:W-:-:S04]  /*1d0e0*/  FFMA R2, R47, R0, -1 ;  /* 0xbf8000002f027423 */ /* 0x002fc80000000000 */
[----:B------:R-:W-:-:S04]  /*1d0f0*/  FADD.FTZ R45, -R2, -RZ ;  /* 0x800000ff022d7221 */ /* 0x000fc80000010100 */
[----:B------:R-:W-:-:S07]  /*1d100*/  FFMA R45, R0, R45, R0 ;  /* 0x0000002d002d7223 */ /* 0x000fce0000000000 */
.L_x_608:
[----:B------:R-:W-:Y:S05]  /*1d110*/  BSYNC B1 ;  /* 0x0000000000017941 */ /* 0x000fea0003800000 */
.L_x_606:
        /* <DEDUP_REMOVED lines=10> */
.L_x_610:
[----:B------:R-:W1:Y:S02]  /*1d1c0*/  MUFU.RCP R3, R48 ;  /* 0x0000003000037308 */ /* 0x000e640000001000 */
[----:B-1----:R-:W-:-:S04]  /*1d1d0*/  FFMA R0, R48, R3, -1 ;  /* 0xbf80000030007423 */ /* 0x002fc80000000003 */
[----:B------:R-:W-:-:S04]  /*1d1e0*/  FADD.FTZ R0, -R0, -RZ ;  /* 0x800000ff00007221 */ /* 0x000fc80000010100 */
[----:B------:R-:W-:-:S07]  /*1d1f0*/  FFMA R46, R3, R0, R3 ;  /* 0x00000000032e7223 */ /* 0x000fce0000000003 */
.L_x_611:
[----:B------:R-:W-:Y:S05]  /*1d200*/  BSYNC B1 ;  /* 0x0000000000017941 */ /* 0x000fea0003800000 */
.L_x_609:
        /* <DEDUP_REMOVED lines=10> */
.L_x_613:
[----:B------:R-:W1:Y:S02]  /*1d2b0*/  MUFU.RCP R0, R49 ;  /* 0x0000003100007308 */ /* 0x000e640000001000 */
[----:B-1----:R-:W-:-:S04]  /*1d2c0*/  FFMA R2, R49, R0, -1 ;  /* 0xbf80000031027423 */ /* 0x002fc80000000000 */
[----:B------:R-:W-:-:S04]  /*1d2d0*/  FADD.FTZ R47, -R2, -RZ ;  /* 0x800000ff022f7221 */ /* 0x000fc80000010100 */
[----:B------:R-:W-:-:S07]  /*1d2e0*/  FFMA R47, R0, R47, R0 ;  /* 0x0000002f002f7223 */ /* 0x000fce0000000000 */
.L_x_614:
[----:B------:R-:W-:Y:S05]  /*1d2f0*/  BSYNC B1 ;  /* 0x0000000000017941 */ /* 0x000fea0003800000 */
.L_x_612:
        /* <DEDUP_REMOVED lines=10> */
.L_x_616:
[----:B------:R-:W1:Y:S02]  /*1d3a0*/  MUFU.RCP R3, R50 ;  /* 0x0000003200037308 */ /* 0x000e640000001000 */
[----:B-1----:R-:W-:-:S04]  /*1d3b0*/  FFMA R0, R50, R3, -1 ;  /* 0xbf80000032007423 */ /* 0x002fc80000000003 */
[----:B------:R-:W-:-:S04]  /*1d3c0*/  FADD.FTZ R0, -R0, -RZ ;  /* 0x800000ff00007221 */ /* 0x000fc80000010100 */
[----:B------:R-:W-:-:S07]  /*1d3d0*/  FFMA R48, R3, R0, R3 ;  /* 0x0000000003307223 */ /* 0x000fce0000000003 */
.L_x_617:
[----:B------:R-:W-:Y:S05]  /*1d3e0*/  BSYNC B1 ;  /* 0x0000000000017941 */ /* 0x000fea0003800000 */
.L_x_615:
        /* <DEDUP_REMOVED lines=9> */
.L_x_619:
[----:B------:R-:W1:Y:S02]  /*1d480*/  MUFU.RCP R0, R51 ;  /* 0x0000003300007308 */ /* 0x000e640000001000 */
[----:B-1----:R-:W-:-:S04]  /*1d490*/  FFMA R2, R51, R0, -1 ;  /* 0xbf80000033027423 */ /* 0x002fc80000000000 */
[----:B------:R-:W-:-:S04]  /*1d4a0*/  FADD.FTZ R3, -R2, -RZ ;  /* 0x800000ff02037221 */ /* 0x000fc80000010100 */
[----:B------:R-:W-:-:S07]  /*1d4b0*/  FFMA R0, R0, R3, R0 ;  /* 0x0000000300007223 */ /* 0x000fce0000000000 */
.L_x_620:
[----:B------:R-:W-:Y:S05]  /*1d4c0*/  BSYNC B1 ;  /* 0x0000000000017941 */ /* 0x000fea0003800000 */
.L_x_618:
        /* <DEDUP_REMOVED lines=45> */
.L_x_622:
[----:B------:R-:W-:Y:S05]  /*1d7a0*/  BSYNC B0 ;  /* 0x0000000000007941 */ /* 0x000fea0003800000 */
.L_x_621:
[----:B------:R-:W-:Y:S06]  /*1d7b0*/  BAR.SYNC.DEFER_BLOCKING 0x1, 0x100 ;  /* 0x0044000000007b1d */ /* 0x000fec0000010000 */
[----:B------:R-:W-:Y:S04]  /*1d7c0*/  BSSY B0, `(.L_x_623) ;  /* 0x000000a000007945 */ /* 0x000fe80003800000 */
[----:B------:R-:W-:Y:S05]  /*1d7d0*/  @P0 BRA `(.L_x_624) ;  /* 0x0000000000200947 */ /* 0x000fea0003800000 */
[----:B------:R-:W-:-:S06]  /*1d7e0*/  UISETP.NE.AND UP0, UPT, UR43, 0x3, UPT ;  /* 0x000000032b00788c */ /* 0x000fcc000bf05270 */
[----:B------:R-:W-:-:S13]  /*1d7f0*/  PLOP3.LUT P2, PT, PT, PT, UP0, 0x80, 0x0 ;  /* 0x000000000000781c */ /* 0x000fda0003f4f008 */
[----:B------:R-:W-:Y:S05]  /*1d800*/  @!P2 BRA `(.L_x_625) ;  /* 0x000000000004a947 */ /* 0x000fea0003800000 */
[----:B------:R-:W-:Y:S01]  /*1d810*/  BPT.TRAP 0x1 ;  /* 0x000000040000795c */ /* 0x000fe20000300000 */
.L_x_625:
[----:B------:R-:W-:-:S04]  /*1d820*/  ULEA UR4, UR8, UR46, 0x3 ;  /* 0x0000002e08047291 */ /* 0x000fc8000f8e183f */
[----:B------:R-:W-:-:S04]  /*1d830*/  UIADD3 UR4, UR4, 0x50, URZ ;  /* 0x0000005004047890 */ /* 0x000fc8000fffe03f */
[----:B------:R-:W-:-:S09]  /*1d840*/  UPRMT UR4, UR47, 0x654, UR4 ;  /* 0x000006542f047896 */ /* 0x000fd20008000004 */
[----:B------:R-:W-:Y:S03]  /*1d850*/  SYNCS.ARRIVE.TRANS64.RED.A1T0 RZ, [UR4], RZ ;  /* 0x000000ffffff79a7 */ /* 0x000fe60008100404 */
.L_x_624:
[----:B------:R-:W-:Y:S05]  /*1d860*/  BSYNC B0 ;  /* 0x0000000000007941 */ /* 0x000fea0003800000 */
.L_x_623:
        /* <DEDUP_REMOVED lines=9> */
.L_x_628:
[C---:B------:R-:W-:Y:S01]  /*1d900*/  LEA R0, R12.reuse, UR46, 0x3 ;  /* 0x0000002e0c007c11 */ /* 0x040fe2000f8e18ff */
[----:B------:R-:W-:Y:S01]  /*1d910*/  BSSY B1, `(.L_x_629) ;  /* 0x0000006000017945 */ /* 0x000fe20003800000 */
[----:B------:R-:W-:Y:S02]  /*1d920*/  SHF.L.U32 R3, R13, 0x1f, RZ ;  /* 0x0000001f0d037819 */ /* 0x000fe400000006ff */
[----:B-1----:R-:W-:Y:S02]  /*1d930*/  @!P1 LEA R21, R12, R15, 0xd ;  /* 0x0000000f0c159211 */ /* 0x002fe400078e68ff */
[----:B------:R-:W1:Y:S02]  /*1d940*/  SYNCS.PHASECHK.TRANS64.TRYWAIT P2, [R0+URZ+0x30], R3 ;  /* 0x00003003000075a7 */ /* 0x000e64000804017f */
[----:B------:R-:W-:Y:S01]  /*1d950*/  @!P1 LEA R2, R18, R21, 0x1 ;  /* 0x0000001512029211 */ /* 0x000fe200078e08ff */
[----:B-1----:R-:W-:Y:S06]  /*1d960*/  @!P2 BRA `(.L_x_630) ;  /* 0x000001040078a947 */ /* 0x002fec0003800000 */
.L_x_1132:
[----:B------:R-:W-:Y:S05]  /*1d970*/  BSYNC B1 ;  /* 0x0000000000017941 */ /* 0x000fea0003800000 */
.L_x_629:
        /* <DEDUP_REMOVED lines=8> */
.L_x_627:
[----:B------:R-:W-:Y:S05]  /*1da00*/  BSYNC B0 ;  /* 0x0000000000007941 */ /* 0x000fea0003800000 */
.L_x_626:
        /* <DEDUP_REMOVED lines=16> */
[----:B---3--:R-:W-:Y:S01]  /*1db10*/  HADD2.F32 R22, -RZ, R9.H0_H0 ;  /* 0x20000009ff167230 */ /* 0x008fe20000004100 */
[----:B------:R-:W-:Y:S01]  /*1db20*/  MOV R65, 0x3bbb989d ;  /* 0x3bbb989d00417802 */ /* 0x000fe20000000f00 */
[----:B------:R-:W-:Y:S01]  /*1db30*/  HADD2.F32 R20, -RZ, R8.H0_H0 ;  /* 0x20000008ff147230 */ /* 0x000fe20000004100 */
[----:B------:R-:W-:Y:S01]  /*1db40*/  MOV R66, 0x437c0000 ;  /* 0x437c000000427802 */ /* 0x000fe20000000f00 */
[----:B----4-:R-:W-:Y:S01]  /*1db50*/  HADD2.F32 R34, -RZ, R5.H0_H0 ;  /* 0x20000005ff227230 */ /* 0x010fe20000004100 */
[----:B------:R-:W-:Y:S01]  /*1db60*/  BSSY B1, `(.L_x_631) ;  /* 0x00000bb000017945 */ /* 0x000fe20003800000 */
[C---:B--2---:R-:W-:Y:S01]  /*1db70*/  FMUL R3, R17.reuse, R3 ;  /* 0x0000000311037220 */ /* 0x044fe20000400000 */
[----:B-----5:R-:W-:Y:S01]  /*1db80*/  FMUL R21, R17, R2 ;  /* 0x0000000211157220 */ /* 0x020fe20000400000 */
[----:B------:R-:W-:-:S02]  /*1db90*/  HADD2.F32 R2, -RZ, R9.H1_H1 ;  /* 0x30000009ff027230 */ /* 0x000fc40000004100 */
[C---:B------:R-:W-:Y:S01]  /*1dba0*/  FFMA R20, R16.reuse, R20, R3 ;  /* 0x0000001410147223 */ /* 0x040fe20000000003 */
[C---:B------:R-:W-:Y:S01]  /*1dbb0*/  FMUL R23, R17.reuse, R0 ;  /* 0x0000000011177220 */ /* 0x040fe20000400000 */
[----:B------:R-:W-:Y:S02]  /*1dbc0*/  HADD2.F32 R0, -RZ, R8.H1_H1 ;  /* 0x30000008ff007230 */ /* 0x000fe40000004100 */
[C---:B------:R-:W-:Y:S01]  /*1dbd0*/  FMUL R25, R17.reuse, R25 ;  /* 0x0000001911197220 */ /* 0x040fe20000400000 */
[C---:B------:R-:W-:Y:S02]  /*1dbe0*/  FFMA R22, R16.reuse, R22, R23 ;  /* 0x0000001610167223 */ /* 0x040fe40000000017 */
[C---:B------:R-:W-:Y:S01]  /*1dbf0*/  FFMA R21, R16.reuse, R0, R21 ;  /* 0x0000000010157223 */ /* 0x040fe20000000015 */
[----:B------:R-:W-:Y:S02]  /*1dc00*/  HADD2.F32 R0, -RZ, R10.H1_H1 ;  /* 0x3000000aff007230 */ /* 0x000fe40000004100 */
[----:B------:R-:W-:Y:S01]  /*1dc10*/  FFMA R23, R16, R2, R25 ;  /* 0x0000000210177223 */ /* 0x000fe20000000019 */
[----:B------:R-:W-:Y:S01]  /*1dc20*/  FMUL R3, R17, R26 ;  /* 0x0000001a11037220 */ /* 0x000fe20000400000 */
[----:B------:R-:W-:-:S02]  /*1dc30*/  HADD2.F32 R26, -RZ, R11.H0_H0 ;  /* 0x2000000bff1a7230 */ /* 0x000fc40000004100 */
[----:B------:R-:W-:Y:S01]  /*1dc40*/  FFMA.SAT R33, -R22, R65, 0.5 ;  /* 0x3f00000016217423 */ /* 0x000fe20000002141 */
[C---:B------:R-:W-:Y:S01]  /*1dc50*/  FMUL R25, R17.reuse, R24 ;  /* 0x0000001811197220 */ /* 0x040fe20000400000 */
[----:B------:R-:W-:Y:S02]  /*1dc60*/  HADD2.F32 R24, -RZ, R10.H0_H0 ;  /* 0x2000000aff187230 */ /* 0x000fe40000004100 */
[----:B------:R-:W-:Y:S02]  /*1dc70*/  HADD2.F32 R2, -RZ, R11.H1_H1 ;  /* 0x3000000bff027230 */ /* 0x000fe40000004100 */
[----:B------:R-:W-:Y:S01]  /*1dc80*/  FFMA R25, R16, R0, R25 ;  /* 0x0000000010197223 */ /* 0x000fe20000000019 */
[----:B------:R-:W-:Y:S01]  /*1dc90*/  FMUL R27, R17, R27 ;  /* 0x0000001b111b7220 */ /* 0x000fe20000400000 */
[----:B------:R-:W-:Y:S01]  /*1dca0*/  FFMA.SAT R0, -R20, R65, 0.5 ;  /* 0x3f00000014007423 */ /* 0x000fe20000002141 */
[C---:B------:R-:W-:Y:S01]  /*1dcb0*/  FFMA R24, R16.reuse, R24, R3 ;  /* 0x0000001810187223 */ /* 0x040fe20000000003 */
[----:B------:R-:W-:Y:S01]  /*1dcc0*/  FFMA.RM R40, R33, R66, 12582913 ;  /* 0x4b40000121287423 */ /* 0x000fe20000004042 */
[----:B------:R-:W-:Y:S01]  /*1dcd0*/  FFMA R26, R16, R26, R27 ;  /* 0x0000001a101a7223 */ /* 0x000fe2000000001b */
[----:B------:R-:W-:Y:S01]  /*1dce0*/  FFMA.RM R0, R0, R66, 12582913 ;  /* 0x4b40000100007423 */ /* 0x000fe20000004042 */
[----:B------:R-:W-:Y:S01]  /*1dcf0*/  FMUL R27, R17, R30 ;  /* 0x0000001e111b7220 */ /* 0x000fe20000400000 */
[----:B------:R-:W-:-:S02]  /*1dd00*/  HADD2.F32 R30, -RZ, R4.H0_H0 ;  /* 0x20000004ff1e7230 */ /* 0x000fc40000004100 */
[----:B------:R-:W-:Y:S01]  /*1dd10*/  FMUL R29, R17, R29 ;  /* 0x0000001d111d7220 */ /* 0x000fe20000400000 */
[----:B------:R-:W-:Y:S01]  /*1dd20*/  FADD R3, R0, -12583039 ;  /* 0xcb40007f00037421 */ /* 0x000fe20000000000 */
[C---:B------:R-:W-:Y:S01]  /*1dd30*/  FFMA R27, R16.reuse, R2, R27 ;  /* 0x00000002101b7223 */ /* 0x040fe2000000001b */
[-C--:B------:R-:W-:Y:S01]  /*1dd40*/  FFMA.SAT R2, -R21, R65.reuse, 0.5 ;  /* 0x3f00000015027423 */ /* 0x080fe20000002141 */
[----:B------:R-:W-:Y:S01]  /*1dd50*/  FFMA R29, R16, R30, R29 ;  /* 0x0000001e101d7223 */ /* 0x000fe2000000001d */
[----:B------:R-:W-:Y:S02]  /*1dd60*/  HADD2.F32 R30, -RZ, R4.H1_H1 ;  /* 0x30000004ff1e7230 */ /* 0x000fe40000004100 */
[----:B------:R-:W-:Y:S01]  /*1dd70*/  FFMA R31, -R20, 1.4426950216293334961, -R3 ;  /* 0x3fb8aa3b141f7823 */ /* 0x000fe20000000903 */
[-C--:B------:R-:W-:Y:S01]  /*1dd80*/  FFMA.SAT R33, -R23, R65.reuse, 0.5 ;  /* 0x3f00000017217423 */ /* 0x080fe20000002141 */
[----:B------:R-:W-:Y:S01]  /*1dd90*/  FMUL R3, R17, R32 ;  /* 0x0000002011037220 */ /* 0x000fe20000400000 */
[-C--:B------:R-:W-:Y:S01]  /*1dda0*/  FFMA.RM R38, R2, R66.reuse, 12582913 ;  /* 0x4b40000102267423 */ /* 0x080fe20000004042 */
[----:B------:R-:W-:Y:S01]  /*1ddb0*/  FFMA R2, -R20, 1.925963033500011079e-08, R31 ;  /* 0x32a5706014027823 */ /* 0x000fe2000000011f */
[----:B------:R-:W-:Y:S01]  /*1ddc0*/  FFMA.RM R42, R33, R66, 12582913 ;  /* 0x4b400001212a7423 */ /* 0x000fe20000004042 */
[----:B------:R-:W-:Y:S01]  /*1ddd0*/  FFMA R30, R16, R30, R3 ;  /* 0x0000001e101e7223 */ /* 0x000fe20000000003 */
[----:B------:R-:W-:Y:S01]  /*1dde0*/  FFMA.SAT R33, -R24, R65, 0.5 ;  /* 0x3f00000018217423 */ /* 0x000fe20000002141 */
[----:B------:R-:W-:Y:S01]  /*1ddf0*/  FADD R32, R38, -12583039 ;  /* 0xcb40007f26207421 */ /* 0x000fe20000000000 */
[----:B------:R-:W-:Y:S01]  /*1de00*/  FADD R3, R40, -12583039 ;  /* 0xcb40007f28037421 */ /* 0x000fe20000000000 */
[----:B------:R1:W-:Y:S01]  /*1de10*/  MUFU.EX2 R37, R2 ;  /* 0x0000000200257308 */ /* 0x0003e20000000800 */
[----:B------:R-:W-:Y:S01]  /*1de20*/  FFMA.RM R44, R33, R66, 12582913 ;  /* 0x4b400001212c7423 */ /* 0x000fe20000004042 */
[----:B------:R-:W-:Y:S01]  /*1de30*/  FFMA R32, -R21, 1.4426950216293334961, -R32 ;  /* 0x3fb8aa3b15207823 */ /* 0x000fe20000000920 */
[----:B------:R-:W-:Y:S01]  /*1de40*/  FFMA R3, -R22, 1.4426950216293334961, -R3 ;  /* 0x3fb8aa3b16037823 */ /* 0x000fe20000000903 */
[----:B------:R-:W-:Y:S01]  /*1de50*/  FMUL R31, R17, R36 ;  /* 0x00000024111f7220 */ /* 0x000fe20000400000 */
[----:B------:R-:W-:Y:S01]  /*1de60*/  FADD R33, R44, -12583039 ;  /* 0xcb40007f2c217421 */ /* 0x000fe20000000000 */
[----:B------:R-:W-:Y:S01]  /*1de70*/  FFMA R32, -R21, 1.925963033500011079e-08, R32 ;  /* 0x32a5706015207823 */ /* 0x000fe20000000120 */
[----:B------:R-:W-:-:S02]  /*1de80*/  HADD2.F32 R36, -RZ, R5.H1_H1 ;  /* 0x30000005ff247230 */ /* 0x000fc40000004100 */
[----:B------:R-:W-:Y:S01]  /*1de90*/  FFMA R31, R16, R34, R31 ;  /* 0x00000022101f7223 */ /* 0x000fe2000000001f */
[----:B-1----:R-:W-:Y:S01]  /*1dea0*/  FFMA R2, -R22, 1.925963033500011079e-08, R3 ;  /* 0x32a5706016027823 */ /* 0x002fe20000000103 */
[----:B------:R-:W-:Y:S01]  /*1deb0*/  FMUL R3, R17, R35 ;  /* 0x0000002311037220 */ /* 0x000fe20000400000 */
[-C--:B------:R-:W-:Y:S01]  /*1dec0*/  FFMA.SAT R35, -R25, R65.reuse, 0.5 ;  /* 0x3f00000019237423 */ /* 0x080fe20000002141 */
[----:B------:R-:W-:Y:S01]  /*1ded0*/  FFMA R33, -R24, 1.4426950216293334961, -R33 ;  /* 0x3fb8aa3b18217823 */ /* 0x000fe20000000921 */
[----:B------:R1:W-:Y:S01]  /*1dee0*/  MUFU.EX2 R39, R32 ;  /* 0x0000002000277308 */ /* 0x0003e20000000800 */
[----:B------:R-:W-:Y:S01]  /*1def0*/  FADD R34, R42, -12583039 ;  /* 0xcb40007f2a227421 */ /* 0x000fe20000000000 */
[----:B------:R-:W-:Y:S01]  /*1df00*/  FFMA.RM R46, R35, R66, 12582913 ;  /* 0x4b400001232e7423 */ /* 0x000fe20000004042 */
[--C-:B------:R-:W-:Y:S02]  /*1df10*/  HADD2.F32 R35, -RZ, R6.reuse.H0_H0 ;  /* 0x20000006ff237230 */ /* 0x100fe40000004100 */
[-C--:B------:R-:W-:Y:S01]  /*1df20*/  FFMA.SAT R51, -R29, R65.reuse, 0.5 ;  /* 0x3f0000001d337423 */ /* 0x080fe20000002141 */
[C---:B------:R-:W-:Y:S01]  /*1df30*/  FFMA R34, -R23.reuse, 1.4426950216293334961, -R34 ;  /* 0x3fb8aa3b17227823 */ /* 0x040fe20000000922 */
[----:B------:R-:W-:Y:S01]  /*1df40*/  SHF.L.U32 R40, R40, 0x17, RZ ;  /* 0x0000001728287819 */ /* 0x000fe200000006ff */
[----:B------:R2:W3:Y:S01]  /*1df50*/  MUFU.EX2 R41, R2 ;  /* 0x0000000200297308 */ /* 0x0004e20000000800 */
[----:B-1----:R-:W-:Y:S01]  /*1df60*/  FFMA R32, R16, R36, R3 ;  /* 0x0000002410207223 */ /* 0x002fe20000000003 */
[----:B------:R-:W-:Y:S01]  /*1df70*/  FFMA.SAT R3, -R26, R65, 0.5 ;  /* 0x3f0000001a037423 */ /* 0x000fe20000002141 */
[----:B------:R-:W-:Y:S01]  /*1df80*/  FFMA R34, -R23, 1.925963033500011079e-08, R34 ;  /* 0x32a5706017227823 */ /* 0x000fe20000000122 */
[----:B------:R-:W-:Y:S01]  /*1df90*/  FADD R36, R46, -12583039 ;  /* 0xcb40007f2e247421 */ /* 0x000fe20000000000 */
[-C--:B------:R-:W-:Y:S01]  /*1dfa0*/  FFMA.RM R54, R51, R66.reuse, 12582913 ;  /* 0x4b40000133367423 */ /* 0x080fe20000004042 */
[-C--:B------:R-:W-:Y:S01]  /*1dfb0*/  FFMA.RM R48, R3, R66.reuse, 12582913 ;  /* 0x4b40000103307423 */ /* 0x080fe20000004042 */
[--C-:B------:R-:W-:Y:S01]  /*1dfc0*/  HADD2.F32 R51, -RZ, R7.reuse.H0_H0 ;  /* 0x20000007ff337230 */ /* 0x100fe20000004100 */
[----:B------:R1:W4:Y:S01]  /*1dfd0*/  MUFU.EX2 R43, R34 ;  /* 0x00000022002b7308 */ /* 0x0003220000000800 */
[----:B--2---:R-:W-:Y:S01]  /*1dfe0*/  FFMA R2, -R24, 1.925963033500011079e-08, R33 ;  /* 0x32a5706018027823 */ /* 0x004fe20000000121 */
[----:B------:R-:W-:Y:S01]  /*1dff0*/  FMUL R33, R17, R45 ;  /* 0x0000002d11217220 */ /* 0x000fe20000400000 */
[----:B------:R-:W-:Y:S01]  /*1e000*/  FADD R3, R48, -12583039 ;  /* 0xcb40007f30037421 */ /* 0x000fe20000000000 */
[----:B------:R-:W-:Y:S01]  /*1e010*/  FFMA R36, -R25, 1.4426950216293334961, -R36 ;  /* 0x3fb8aa3b19247823 */ /* 0x000fe20000000924 */
[----:B------:R-:W-:Y:S01]  /*1e020*/  SHF.L.U32 R0, R0, 0x17, RZ ;  /* 0x0000001700007819 */ /* 0x000fe200000006ff */
[----:B------:R-:W-:Y:S01]  /*1e030*/  FFMA R33, R16, R35, R33 ;  /* 0x0000002310217223 */ /* 0x000fe20000000021 */
[----:B------:R-:W-:Y:S01]  /*1e040*/  FFMA.SAT R35, -R27, R65, 0.5 ;  /* 0x3f0000001b237423 */ /* 0x000fe20000002141 */
[----:B------:R-:W-:Y:S01]  /*1e050*/  FFMA R36, -R25, 1.925963033500011079e-08, R36 ;  /* 0x32a5706019247823 */ /* 0x000fe20000000124 */
[----:B-1----:R-:W-:Y:S01]  /*1e060*/  HADD2.F32 R34, -RZ, R6.H1_H1 ;  /* 0x30000006ff227230 */ /* 0x002fe20000004100 */
[----:B------:R1:W-:Y:S01]  /*1e070*/  MUFU.EX2 R45, R2 ;  /* 0x00000002002d7308 */ /* 0x0003e20000000800 */
[----:B------:R-:W-:Y:S01]  /*1e080*/  FFMA.RM R49, R35, R66, 12582913 ;  /* 0x4b40000123317423 */ /* 0x000fe20000004042 */
[----:B------:R-:W-:Y:S01]  /*1e090*/  FFMA R35, -R26, 1.4426950216293334961, -R3 ;  /* 0x3fb8aa3b1a237823 */ /* 0x000fe20000000903 */
[----:B------:R-:W-:Y:S01]  /*1e0a0*/  FMUL R3, R17, R50 ;  /* 0x0000003211037220 */ /* 0x000fe20000400000 */
[----:B------:R-:W-:Y:S01]  /*1e0b0*/  SHF.L.U32 R38, R38, 0x17, RZ ;  /* 0x0000001726267819 */ /* 0x000fe200000006ff */
[----:B------:R-:W-:Y:S01]  /*1e0c0*/  FADD R50, R49, -12583039 ;  /* 0xcb40007f31327421 */ /* 0x000fe20000000000 */
[----:B---3--:R-:W-:Y:S01]  /*1e0d0*/  FFMA R68, R40, R41, 1 ;  /* 0x3f80000028447423 */ /* 0x008fe20000000029 */
[----:B------:R-:W-:Y:S01]  /*1e0e0*/  FFMA R34, R16, R34, R3 ;  /* 0x0000002210227223 */ /* 0x000fe20000000003 */
[-C--:B------:R-:W-:Y:S01]  /*1e0f0*/  FFMA.SAT R3, -R30, R65.reuse, 0.5 ;  /* 0x3f0000001e037423 */ /* 0x080fe20000002141 */
[----:B------:R2:W-:Y:S01]  /*1e100*/  MUFU.EX2 R47, R36 ;  /* 0x00000024002f7308 */ /* 0x0005e20000000800 */
[----:B-1----:R-:W-:Y:S01]  /*1e110*/  FFMA R2, -R26, 1.925963033500011079e-08, R35 ;  /* 0x32a570601a027823 */ /* 0x002fe20000000123 */
[----:B------:R-:W-:Y:S01]  /*1e120*/  FMUL R35, R17, R52 ;  /* 0x0000003411237220 */ /* 0x000fe20000400000 */
[-C--:B------:R-:W-:Y:S01]  /*1e130*/  FFMA.RM R56, R3, R66.reuse, 12582913 ;  /* 0x4b40000103387423 */ /* 0x080fe20000004042 */
[-C--:B------:R-:W-:Y:S01]  /*1e140*/  FFMA.SAT R52, -R31, R65.reuse, 0.5 ;  /* 0x3f0000001f347423 */ /* 0x080fe20000002141 */
[----:B------:R-:W-:Y:S01]  /*1e150*/  FFMA.SAT R62, -R34, R65, 0.5 ;  /* 0x3f000000223e7423 */ /* 0x000fe20000002141 */
[----:B------:R-:W-:Y:S01]  /*1e160*/  FFMA R35, R16, R51, R35 ;  /* 0x0000003310237223 */ /* 0x000fe20000000023 */
[----:B------:R-:W-:Y:S01]  /*1e170*/  FADD R3, R56, -12583039 ;  /* 0xcb40007f38037421 */ /* 0x000fe20000000000 */
[----:B------:R-:W-:Y:S01]  /*1e180*/  FFMA.RM R59, R52, R66, 12582913 ;  /* 0x4b400001343b7423 */ /* 0x000fe20000004042 */
[----:B--2---:R-:W-:Y:S01]  /*1e190*/  FADD R36, R54, -12583039 ;  /* 0xcb40007f36247421 */ /* 0x004fe20000000000 */
[-C--:B------:R-:W-:Y:S01]  /*1e1a0*/  FFMA.SAT R52, -R32, R65.reuse, 0.5 ;  /* 0x3f00000020347423 */ /* 0x080fe20000002141 */
[----:B------:R-:W-:Y:S01]  /*1e1b0*/  FFMA R57, -R30, 1.4426950216293334961, -R3 ;  /* 0x3fb8aa3b1e397823 */ /* 0x000fe20000000903 */
[----:B------:R-:W-:Y:S01]  /*1e1c0*/  FMUL R3, R17, R58 ;  /* 0x0000003a11037220 */ /* 0x000fe20000400000 */
[----:B------:R-:W-:Y:S01]  /*1e1d0*/  FFMA R36, -R29, 1.4426950216293334961, -R36 ;  /* 0x3fb8aa3b1d247823 */ /* 0x000fe20000000924 */
[----:B------:R-:W-:Y:S01]  /*1e1e0*/  FFMA.RM R60, R52, R66, 12582913 ;  /* 0x4b400001343c7423 */ /* 0x000fe20000004042 */
[----:B------:R-:W1:Y:S01]  /*1e1f0*/  MUFU.EX2 R2, R2 ;  /* 0x0000000200027308 */ /* 0x000e620000000800 */
[----:B------:R-:W-:Y:S01]  /*1e200*/  FFMA.SAT R52, -R33, R65, 0.5 ;  /* 0x3f00000021347423 */ /* 0x000fe20000002141 */
[----:B------:R-:W-:Y:S01]  /*1e210*/  FFMA R51, -R29, 1.925963033500011079e-08, R36 ;  /* 0x32a570601d337823 */ /* 0x000fe20000000124 */
[----:B------:R-:W-:-:S02]  /*1e220*/  HADD2.F32 R36, -RZ, R7.H1_H1 ;  /* 0x30000007ff247230 */ /* 0x000fc40000004100 */
[-C--:B------:R-:W-:Y:S01]  /*1e230*/  FFMA.SAT R64, -R35, R65.reuse, 0.5 ;  /* 0x3f00000023407423 */ /* 0x080fe20000002141 */
[C---:B------:R-:W-:Y:S01]  /*1e240*/  FFMA R50, -R27.reuse, 1.4426950216293334961, -R50 ;  /* 0x3fb8aa3b1b327823 */ /* 0x040fe20000000932 */
[-C--:B------:R-:W-:Y:S01]  /*1e250*/  FFMA.RM R61, R52, R66.reuse, 12582913 ;  /* 0x4b400001343d7423 */ /* 0x080fe20000004042 */
[----:B------:R-:W-:Y:S01]  /*1e260*/  FFMA.RM R63, R62, R66, 12582913 ;  /* 0x4b4000013e3f7423 */ /* 0x000fe20000004042 */
[----:B------:R-:W-:Y:S01]  /*1e270*/  FFMA R36, R16, R36, R3 ;  /* 0x0000002410247223 */ /* 0x000fe20000000003 */
[----:B------:R-:W-:Y:S01]  /*1e280*/  FADD R3, R60, -12583039 ;  /* 0xcb40007f3c037421 */ /* 0x000fe20000000000 */
[----:B------:R2:W-:Y:S01]  /*1e290*/  MUFU.EX2 R55, R51 ;  /* 0x0000003300377308 */ /* 0x0005e20000000800 */
[----:B------:R-:W-:Y:S01]  /*1e2a0*/  FFMA R50, -R27, 1.925963033500011079e-08, R50 ;  /* 0x32a570601b327823 */ /* 0x000fe20000000132 */
[----:B------:R-:W-:Y:S01]  /*1e2b0*/  FFMA.SAT R65, -R36, R65, 0.5 ;  /* 0x3f00000024417423 */ /* 0x000fe20000002141 */
[-C--:B------:R-:W-:Y:S01]  /*1e2c0*/  FFMA.RM R64, R64, R66.reuse, 12582913 ;  /* 0x4b40000140407423 */ /* 0x080fe20000004042 */
[----:B------:R-:W-:Y:S01]  /*1e2d0*/  FADD R52, R61, -12583039 ;  /* 0xcb40007f3d347421 */ /* 0x000fe20000000000 */
[----:B------:R-:W-:Y:S01]  /*1e2e0*/  FFMA R67, R38, R39, 1 ;  /* 0x3f80000026437423 */ /* 0x000fe20000000027 */
[----:B------:R-:W-:Y:S01]  /*1e2f0*/  FFMA.RM R65, R65, R66, 12582913 ;  /* 0x4b40000141417423 */ /* 0x000fe20000004042 */
[----:B------:R-:W-:Y:S01]  /*1e300*/  FFMA R66, R0, R37, 1 ;  /* 0x3f80000000427423 */ /* 0x000fe20000000025 */
[----:B------:R3:W-:Y:S01]  /*1e310*/  MUFU.EX2 R53, R50 ;  /* 0x0000003200357308 */ /* 0x0007e20000000800 */
[----:B--2---:R-:W-:Y:S01]  /*1e320*/  FFMA R51, -R32, 1.4426950216293334961, -R3 ;  /* 0x3fb8aa3b20337823 */ /* 0x004fe20000000903 */
[----:B------:R-:W-:Y:S01]  /*1e330*/  FADD R41, R65, -12583039 ;  /* 0xcb40007f41297421 */ /* 0x000fe20000000000 */
[----:B------:R-:W-:Y:S01]  /*1e340*/  FADD R0, R64, -12583039 ;  /* 0xcb40007f40007421 */ /* 0x000fe20000000000 */
[----:B------:R-:W-:Y:S01]  /*1e350*/  FADD R37, R63, -12583039 ;  /* 0xcb40007f3f257421 */ /* 0x000fe20000000000 */
[----:B------:R-:W-:Y:S01]  /*1e360*/  FFMA R51, -R32, 1.925963033500011079e-08, R51 ;  /* 0x32a5706020337823 */ /* 0x000fe20000000133 */
[----:B------:R-:W-:Y:S01]  /*1e370*/  FFMA R41, -R36, 1.4426950216293334961, -R41 ;  /* 0x3fb8aa3b24297823 */ /* 0x000fe20000000929 */
[----:B------:R-:W-:Y:S01]  /*1e380*/  FFMA R38, -R35, 1.4426950216293334961, -R0 ;  /* 0x3fb8aa3b23267823 */ /* 0x000fe20000000900 */
[----:B------:R-:W-:Y:S01]  /*1e390*/  FFMA R52, -R33, 1.4426950216293334961, -R52 ;  /* 0x3fb8aa3b21347823 */ /* 0x000fe20000000934 */
[----:B------:R2:W5:Y:S01]  /*1e3a0*/  MUFU.EX2 R62, R51 ;  /* 0x00000033003e7308 */ /* 0x0005620000000800 */
[----:B---3--:R-:W-:Y:S01]  /*1e3b0*/  FADD R50, R59, -12583039 ;  /* 0xcb40007f3b327421 */ /* 0x008fe20000000000 */
[----:B------:R-:W-:Y:S01]  /*1e3c0*/  FFMA R37, -R34, 1.4426950216293334961, -R37 ;  /* 0x3fb8aa3b22257823 */ /* 0x000fe20000000925 */
[----:B------:R-:W-:Y:S01]  /*1e3d0*/  SHF.L.U32 R42, R42, 0x17, RZ ;  /* 0x000000172a2a7819 */ /* 0x000fe200000006ff */
[----:B------:R-:W-:Y:S01]  /*1e3e0*/  FFMA R57, -R30, 1.925963033500011079e-08, R57 ;  /* 0x32a570601e397823 */ /* 0x000fe20000000139 */
[----:B------:R-:W-:Y:S01]  /*1e3f0*/  FFMA R50, -R31, 1.4426950216293334961, -R50 ;  /* 0x3fb8aa3b1f327823 */ /* 0x000fe20000000932 */
[----:B------:R-:W-:Y:S01]  /*1e400*/  IADD3 R40, R66, 0x1800000, RZ ;  /* 0x0180000042287810 */ /* 0x000fe20007ffe0ff */
[----:B------:R-:W-:Y:S01]  /*1e410*/  FFMA R39, -R35, 1.925963033500011079e-08, R38 ;  /* 0x32a5706023277823 */ /* 0x000fe20000000126 */
[----:B------:R-:W-:Y:S01]  /*1e420*/  FFMA R52, -R33, 1.925963033500011079e-08, R52 ;  /* 0x32a5706021347823 */ /* 0x000fe20000000134 */
[----:B--2---:R-:W-:Y:S01]  /*1e430*/  SHF.L.U32 R51, R48, 0x17, RZ ;  /* 0x0000001730337819 */ /* 0x004fe200000006ff */
[----:B------:R-:W-:Y:S01]  /*1e440*/  FFMA R50, -R31, 1.925963033500011079e-08, R50 ;  /* 0x32a570601f327823 */ /* 0x000fe20000000132 */
[----:B------:R-:W-:Y:S01]  /*1e450*/  FFMA R37, -R34, 1.925963033500011079e-08, R37 ;  /* 0x32a5706022257823 */ /* 0x000fe20000000125 */
[----:B----4-:R-:W-:Y:S01]  /*1e460*/  FFMA R69, R42, R43, 1 ;  /* 0x3f8000002a457423 */ /* 0x010fe2000000002b */
[----:B------:R-:W-:Y:S01]  /*1e470*/  LOP3.LUT R40, R40, 0x7f800000, RZ, 0xc0, !PT ;  /* 0x7f80000028287812 */ /* 0x000fe200078ec0ff */
[----:B-1----:R-:W-:Y:S01]  /*1e480*/  FFMA R51, R51, R2, 1 ;  /* 0x3f80000033337423 */ /* 0x002fe20000000002 */
[----:B------:R-:W-:Y:S01]  /*1e490*/  FFMA R2, -R36, 1.925963033500011079e-08, R41 ;  /* 0x32a5706024027823 */ /* 0x000fe20000000129 */
[----:B------:R-:W-:Y:S01]  /*1e4a0*/  MUFU.EX2 R58, R57 ;  /* 0x00000039003a7308 */ /* 0x000fe20000000800 */
[----:B------:R-:W-:-:S02]  /*1e4b0*/  ISETP.GT.U32.AND P2, PT, R40, 0x1ffffff, PT ;  /* 0x01ffffff2800780c */ /* 0x000fc40003f44070 */
[----:B------:R-:W-:Y:S02]  /*1e4c0*/  SHF.L.U32 R42, R64, 0x17, RZ ;  /* 0x00000017402a7819 */ /* 0x000fe400000006ff */
[----:B------:R-:W-:Y:S02]  /*1e4d0*/  SHF.L.U32 R44, R44, 0x17, RZ ;  /* 0x000000172c2c7819 */ /* 0x000fe400000006ff */
[----:B------:R-:W-:Y:S01]  /*1e4e0*/  SHF.L.U32 R46, R46, 0x17, RZ ;  /* 0x000000172e2e7819 */ /* 0x000fe200000006ff */
[----:B------:R1:W2:Y:S01]  /*1e4f0*/  MUFU.EX2 R43, R39 ;  /* 0x00000027002b7308 */ /* 0x0002a20000000800 */
[----:B------:R-:W-:Y:S01]  /*1e500*/  SHF.L.U32 R38, R59, 0x17, RZ ;  /* 0x000000173b267819 */ /* 0x000fe200000006ff */
[----:B------:R-:W-:Y:S01]  /*1e510*/  FFMA R48, R44, R45, 1 ;  /* 0x3f8000002c307423 */ /* 0x000fe2000000002d */
[----:B------:R-:W-:Y:S01]  /*1e520*/  SHF.L.U32 R40, R61, 0x17, RZ ;  /* 0x000000173d287819 */ /* 0x000fe200000006ff */
[----:B------:R-:W-:Y:S01]  /*1e530*/  FFMA R71, R46, R47, 1 ;  /* 0x3f8000002e477423 */ /* 0x000fe2000000002f */
[----:B------:R-:W-:-:S02]  /*1e540*/  SHF.L.U32 R41, R63, 0x17, RZ ;  /* 0x000000173f297819 */ /* 0x000fc400000006ff */
[----:B------:R-:W-:Y:S01]  /*1e550*/  SHF.L.U32 R65, R65, 0x17, RZ ;  /* 0x0000001741417819 */ /* 0x000fe200000006ff */
[----:B------:R3:W4:Y:S01]  /*1e560*/  MUFU.EX2 R3, R50 ;  /* 0x0000003200037308 */ /* 0x0007220000000800 */
[----:B-1----:R-:W-:-:S05]  /*1e570*/  SHF.L.U32 R39, R60, 0x17, RZ ;  /* 0x000000173c277819 */ /* 0x002fca00000006ff */
[----:B-----5:R-:W-:Y:S02]  /*1e580*/  FFMA R39, R39, R62, 1 ;  /* 0x3f80000027277423 */ /* 0x020fe4000000003e */
[----:B------:R1:W5:Y:S01]  /*1e590*/  MUFU.EX2 R57, R52 ;  /* 0x0000003400397308 */ /* 0x0003620000000800 */
[----:B---3--:R-:W-:Y:S01]  /*1e5a0*/  SHF.L.U32 R50, R54, 0x17, RZ ;  /* 0x0000001736327819 */ /* 0x008fe200000006ff */
[----:B--2---:R-:W-:-:S04]  /*1e5b0*/  FFMA R42, R42, R43, 1 ;  /* 0x3f8000002a2a7423 */ /* 0x004fc8000000002b */
[----:B------:R-:W-:Y:S02]  /*1e5c0*/  FFMA R50, R50, R55, 1 ;  /* 0x3f80000032327423 */ /* 0x000fe40000000037 */
[----:B------:R2:W3:Y:S01]  /*1e5d0*/  MUFU.EX2 R0, R37 ;  /* 0x0000002500007308 */ /* 0x0004e20000000800 */
[----:B-1----:R-:W-:Y:S01]  /*1e5e0*/  SHF.L.U32 R52, R49, 0x17, RZ ;  /* 0x0000001731347819 */ /* 0x002fe200000006ff */
[----:B----4-:R-:W-:-:S04]  /*1e5f0*/  FFMA R38, R38, R3, 1 ;  /* 0x3f80000026267423 */ /* 0x010fc80000000003 */
[----:B------:R-:W-:Y:S02]  /*1e600*/  FFMA R52, R52, R53, 1 ;  /* 0x3f80000034347423 */ /* 0x000fe40000000035 */
[----:B------:R-:W1:Y:S01]  /*1e610*/  MUFU.EX2 R2, R2 ;  /* 0x0000000200027308 */ /* 0x000e620000000800 */
[----:B--2---:R-:W-:Y:S01]  /*1e620*/  SHF.L.U32 R37, R56, 0x17, RZ ;  /* 0x0000001738257819 */ /* 0x004fe200000006ff */
[----:B-----5:R-:W-:-:S04]  /*1e630*/  FFMA R40, R40, R57, 1 ;  /* 0x3f80000028287423 */ /* 0x020fc80000000039 */
[----:B------:R-:W-:Y:S01]  /*1e640*/  FFMA R37, R37, R58, 1 ;  /* 0x3f80000025257423 */ /* 0x000fe2000000003a */
[----:B---3--:R-:W-:Y:S01]  /*1e650*/  FFMA R41, R41, R0, 1 ;  /* 0x3f80000029297423 */ /* 0x008fe20000000000 */
[----:B-1----:R-:W-:Y:S01]  /*1e660*/  FFMA R43, R65, R2, 1 ;  /* 0x3f800000412b7423 */ /* 0x002fe20000000002 */
[----:B------:R-:W-:Y:S06]  /*1e670*/  @P2 BRA `(.L_x_632) ;  /* 0x0000000000142947 */ /* 0x000fec0003800000 */
[----:B------:R-:W-:Y:S02]  /*1e680*/  MOV R0, R66 ;  /* 0x0000004200007202 */ /* 0x000fe40000000f00 */
[----:B------:R-:W-:-:S07]  /*1e690*/  MOV R2, 0x1e6b0 ;  /* 0x0001e6b000027802 */ /* 0x000fce0000000f00 */
[----:B------:R-:W-:Y:S05]  /*1e6a0*/  CALL.REL.NOINC `($__internal_0_$__cuda_sm20_rcp_rn_f32_slowpath) ;  /* 0x0000010000f07944 */ /* 0x000fea0003c00000 */
[----:B------:R-:W-:Y:S01]  /*1e6b0*/  MOV R45, R0 ;  /* 0x00000000002d7202 */ /* 0x000fe20000000f00 */
[----:B------:R-:W-:Y:S06]  /*1e6c0*/  BRA `(.L_x_633) ;  /* 0x0000000000107947 */ /* 0x000fec0003800000 */
.L_x_632:
[----:B------:R-:W1:Y:S02]  /*1e6d0*/  MUFU.RCP R45, R66 ;  /* 0x00000042002d7308 */ /* 0x000e640000001000 */
[----:B-1----:R-:W-:-:S04]  /*1e6e0*/  FFMA R0, R66, R45, -1 ;  /* 0xbf80000042007423 */ /* 0x002fc8000000002d */
[----:B------:R-:W-:-:S04]  /*1e6f0*/  FADD.FTZ R0, -R0, -RZ ;  /* 0x800000ff00007221 */ /* 0x000fc80000010100 */
[----:B------:R-:W-:-:S07]  /*1e700*/  FFMA R45, R45, R0, R45 ;  /* 0x000000002d2d7223 */ /* 0x000fce000000002d */
.L_x_633:
[----:B------:R-:W-:Y:S05]  /*1e710*/  BSYNC B1 ;  /* 0x0000000000017941 */ /* 0x000fea0003800000 */
.L_x_631:
        /* <DEDUP_REMOVED lines=10> */
.L_x_635:
[----:B------:R-:W1:Y:S02]  /*1e7c0*/  MUFU.RCP R44, R67 ;  /* 0x00000043002c7308 */ /* 0x000e640000001000 */
[----:B-1----:R-:W-:-:S04]  /*1e7d0*/  FFMA R0, R67, R44, -1 ;  /* 0xbf80000043007423 */ /* 0x002fc8000000002c */
[----:B------:R-:W-:-:S04]  /*1e7e0*/  FADD.FTZ R3, -R0, -RZ ;  /* 0x800000ff00037221 */ /* 0x000fc80000010100 */
[----:B------:R-:W-:-:S07]  /*1e7f0*/  FFMA R44, R44, R3, R44 ;  /* 0x000000032c2c7223 */ /* 0x000fce000000002c */
.L_x_636:
[----:B------:R-:W-:Y:S05]  /*1e800*/  BSYNC B1 ;  /* 0x0000000000017941 */ /* 0x000fea0003800000 */
.L_x_634:
        /* <DEDUP_REMOVED lines=10> */
.L_x_638:
[----:B------:R-:W1:Y:S02]  /*1e8b0*/  MUFU.RCP R47, R68 ;  /* 0x00000044002f7308 */ /* 0x000e640000001000 */
[----:B-1----:R-:W-:-:S04]  /*1e8c0*/  FFMA R0, R68, R47, -1 ;  /* 0xbf80000044007423 */ /* 0x002fc8000000002f */
[----:B------:R-:W-:-:S04]  /*1e8d0*/  FADD.FTZ R0, -R0, -RZ ;  /* 0x800000ff00007221 */ /* 0x000fc80000010100 */
[----:B------:R-:W-:-:S07]  /*1e8e0*/  FFMA R47, R47, R0, R47 ;  /* 0x000000002f2f7223 */ /* 0x000fce000000002f */
.L_x_639:
[----:B------:R-:W-:Y:S05]  /*1e8f0*/  BSYNC B1 ;  /* 0x0000000000017941 */ /* 0x000fea0003800000 */
.L_x_637:
        /* <DEDUP_REMOVED lines=10> */
.L_x_641:
[----:B------:R-:W1:Y:S02]  /*1e9a0*/  MUFU.RCP R46, R69 ;  /* 0x00000045002e7308 */ /* 0x000e640000001000 */
[----:B-1----:R-:W-:-:S04]  /*1e9b0*/  FFMA R0, R69, R46, -1 ;  /* 0xbf80000045007423 */ /* 0x002fc8000000002e */
[----:B------:R-:W-:-:S04]  /*1e9c0*/  FADD.FTZ R3, -R0, -RZ ;  /* 0x800000ff00037221 */ /* 0x000fc80000010100 */
[----:B------:R-:W-:-:S07]  /*1e9d0*/  FFMA R46, R46, R3, R46 ;  /* 0x000000032e2e7223 */ /* 0x000fce000000002e */
.L_x_642:
[----:B------:R-:W-:Y:S05]  /*1e9e0*/  BSYNC B1 ;  /* 0x0000000000017941 */ /* 0x000fea0003800000 */
.L_x_640:
        /* <DEDUP_REMOVED lines=10> */
.L_x_644:
[----:B------:R-:W1:Y:S02]  /*1ea90*/  MUFU.RCP R49, R48 ;  /* 0x0000003000317308 */ /* 0x000e640000001000 */
[----:B-1----:R-:W-:-:S04]  /*1eaa0*/  FFMA R0, R48, R49, -1 ;  /* 0xbf80000030007423 */ /* 0x002fc80000000031 */
[----:B------:R-:W-:-:S04]  /*1eab0*/  FADD.FTZ R0, -R0, -RZ ;  /* 0x800000ff00007221 */ /* 0x000fc80000010100 */
[----:B------:R-:W-:-:S07]  /*1eac0*/  FFMA R49, R49, R0, R49 ;  /* 0x0000000031317223 */ /* 0x000fce0000000031 */
.L_x_645:
[----:B------:R-:W-:Y:S05]  /*1ead0*/  BSYNC B1 ;  /* 0x0000000000017941 */ /* 0x000fea0003800000 */
.L_x_643:
        /* <DEDUP_REMOVED lines=10> */
.L_x_647:
[----:B------:R-:W1:Y:S02]  /*1eb80*/  MUFU.RCP R48, R71 ;  /* 0x0000004700307308 */ /* 0x000e640000001000 */
[----:B-1----:R-:W-:-:S04]  /*1eb90*/  FFMA R0, R71, R48, -1 ;  /* 0xbf80000047007423 */ /* 0x002fc80000000030 */
[----:B------:R-:W-:-:S04]  /*1eba0*/  FADD.FTZ R3, -R0, -RZ ;  /* 0x800000ff00037221 */ /* 0x000fc80000010100 */
[----:B------:R-:W-:-:S07]  /*1ebb0*/  FFMA R48, R48, R3, R48 ;  /* 0x0000000330307223 */ /* 0x000fce0000000030 */
.L_x_648:
[----:B------:R-:W-:Y:S05]  /*1ebc0*/  BSYNC B1 ;  /* 0x0000000000017941 */ /* 0x000fea0003800000 */
.L_x_646:
        /* <DEDUP_REMOVED lines=10> */
.L_x_650:
[----:B------:R-:W1:Y:S02]  /*1ec70*/  MUFU.RCP R0, R51 ;  /* 0x0000003300007308 */ /* 0x000e640000001000 */
[----:B-1----:R-:W-:-:S04]  /*1ec80*/  FFMA R2, R51, R0, -1 ;  /* 0xbf80000033027423 */ /* 0x002fc80000000000 */
[----:B------:R-:W-:-:S04]  /*1ec90*/  FADD.FTZ R53, -R2, -RZ ;  /* 0x800000ff02357221 */ /* 0x000fc80000010100 */
[----:B------:R-:W-:-:S07]  /*1eca0*/  FFMA R53, R0, R53, R0 ;  /* 0x0000003500357223 */ /* 0x000fce0000000000 */
.L_x_651:
[----:B------:R-:W-:Y:S05]  /*1ecb0*/  BSYNC B1 ;  /* 0x0000000000017941 */ /* 0x000fea0003800000 */
.L_x_649:
        /* <DEDUP_REMOVED lines=10> */
.L_x_653:
[----:B------:R-:W1:Y:S02]  /*1ed60*/  MUFU.RCP R3, R52 ;  /* 0x0000003400037308 */ /* 0x000e640000001000 */
[----:B-1----:R-:W-:-:S04]  /*1ed70*/  FFMA R0, R52, R3, -1 ;  /* 0xbf80000034007423 */ /* 0x002fc80000000003 */
[----:B------:R-:W-:-:S04]  /*1ed80*/  FADD.FTZ R0, -R0, -RZ ;  /* 0x800000ff00007221 */ /* 0x000fc80000010100 */
[----:B------:R-:W-:-:S07]  /*1ed90*/  FFMA R54, R3, R0, R3 ;  /* 0x0000000003367223 */ /* 0x000fce0000000003 */
.L_x_654:
[----:B------:R-:W-:Y:S05]  /*1eda0*/  BSYNC B1 ;  /* 0x0000000000017941 */ /* 0x000fea0003800000 */
.L_x_652:
        /* <DEDUP_REMOVED lines=10> */
.L_x_656:
[----:B------:R-:W1:Y:S02]  /*1ee50*/  MUFU.RCP R3, R50 ;  /* 0x0000003200037308 */ /* 0x000e640000001000 */
[----:B-1----:R-:W-:-:S04]  /*1ee60*/  FFMA R0, R50, R3, -1 ;  /* 0xbf80000032007423 */ /* 0x002fc80000000003 */
[----:B------:R-:W-:-:S04]  /*1ee70*/  FADD.FTZ R0, -R0, -RZ ;  /* 0x800000ff00007221 */ /* 0x000fc80000010100 */
[----:B------:R-:W-:-:S07]  /*1ee80*/  FFMA R52, R3, R0, R3 ;  /* 0x0000000003347223 */ /* 0x000fce0000000003 */
.L_x_657:
[----:B------:R-:W-:Y:S05]  /*1ee90*/  BSYNC B1 ;  /* 0x0000000000017941 */ /* 0x000fea0003800000 */
.L_x_655:
        /* <DEDUP_REMOVED lines=10> */
.L_x_659:
[----:B------:R-:W1:Y:S02]  /*1ef40*/  MUFU.RCP R0, R37 ;  /* 0x0000002500007308 */ /* 0x000e640000001000 */
[----:B-1----:R-:W-:-:S04]  /*1ef50*/  FFMA R2, R37, R0, -1 ;  /* 0xbf80000025027423 */ /* 0x002fc80000000000 */
[----:B------:R-:W-:-:S04]  /*1ef60*/  FADD.FTZ R51, -R2, -RZ ;  /* 0x800000ff02337221 */ /* 0x000fc80000010100 */
[----:B------:R-:W-:-:S07]  /*1ef70*/  FFMA R51, R0, R51, R0 ;  /* 0x0000003300337223 */ /* 0x000fce0000000000 */
.L_x_660:
[----:B------:R-:W-:Y:S05]  /*1ef80*/  BSYNC B1 ;  /* 0x0000000000017941 */ /* 0x000fea0003800000 */
.L_x_658:
        /* <DEDUP_REMOVED lines=10> */
.L_x_662:
[----:B------:R-:W1:Y:S02]  /*1f030*/  MUFU.RCP R3, R38 ;  /* 0x0000002600037308 */ /* 0x000e640000001000 */
[----:B-1----:R-:W-:-:S04]  /*1f040*/  FFMA R0, R38, R3, -1 ;  /* 0xbf80000026007423 */ /* 0x002fc80000000003 */
[----:B------:R-:W-:-:S04]  /*1f050*/  FADD.FTZ R0, -R0, -RZ ;  /* 0x800000ff00007221 */ /* 0x000fc80000010100 */
[----:B------:R-:W-:-:S07]  /*1f060*/  FFMA R50, R3, R0, R3 ;  /* 0x0000000003327223 */ /* 0x000fce0000000003 */
.L_x_663:
[----:B------:R-:W-:Y:S05]  /*1f070*/  BSYNC B1 ;  /* 0x0000000000017941 */ /* 0x000fea0003800000 */
.L_x_661:
        /* <DEDUP_REMOVED lines=10> */
.L_x_665:
[----:B------:R-:W1:Y:S02]  /*1f120*/  MUFU.RCP R0, R39 ;  /* 0x0000002700007308 */ /* 0x000e640000001000 */
[----:B-1----:R-:W-:-:S04]  /*1f130*/  FFMA R2, R39, R0, -1 ;  /* 0xbf80000027027423 */ /* 0x002fc80000000000 */
[----:B------:R-:W-:-:S04]  /*1f140*/  FADD.FTZ R37, -R2, -RZ ;  /* 0x800000ff02257221 */ /* 0x000fc80000010100 */
[----:B------:R-:W-:-:S07]  /*1f150*/  FFMA R37, R0, R37, R0 ;  /* 0x0000002500257223 */ /* 0x000fce0000000000 */
.L_x_666:
[----:B------:R-:W-:Y:S05]  /*1f160*/  BSYNC B1 ;  /* 0x0000000000017941 */ /* 0x000fea0003800000 */
.L_x_664:
        /* <DEDUP_REMOVED lines=10> */
.L_x_668:
[----:B------:R-:W1:Y:S02]  /*1f210*/  MUFU.RCP R3, R40 ;  /* 0x0000002800037308 */ /* 0x000e640000001000 */
[----:B-1----:R-:W-:-:S04]  /*1f220*/  FFMA R0, R40, R3, -1 ;  /* 0xbf80000028007423 */ /* 0x002fc80000000003 */
[----:B------:R-:W-:-:S04]  /*1f230*/  FADD.FTZ R0, -R0, -RZ ;  /* 0x800000ff00007221 */ /* 0x000fc80000010100 */
[----:B------:R-:W-:-:S07]  /*1f240*/  FFMA R38, R3, R0, R3 ;  /* 0x0000000003267223 */ /* 0x000fce0000000003 */
.L_x_669:
[----:B------:R-:W-:Y:S05]  /*1f250*/  BSYNC B1 ;  /* 0x0000000000017941 */ /* 0x000fea0003800000 */
.L_x_667:
        /* <DEDUP_REMOVED lines=10> */
.L_x_671:
[----:B------:R-:W1:Y:S02]  /*1f300*/  MUFU.RCP R0, R41 ;  /* 0x0000002900007308 */ /* 0x000e640000001000 */
[----:B-1----:R-:W-:-:S04]  /*1f310*/  FFMA R2, R41, R0, -1 ;  /* 0xbf80000029027423 */ /* 0x002fc80000000000 */
[----:B------:R-:W-:-:S04]  /*1f320*/  FADD.FTZ R39, -R2, -RZ ;  /* 0x800000ff02277221 */ /* 0x000fc80000010100 */
[----:B------:R-:W-:-:S07]  /*1f330*/  FFMA R39, R0, R39, R0 ;  /* 0x0000002700277223 */ /* 0x000fce0000000000 */
.L_x_672:
[----:B------:R-:W-:Y:S05]  /*1f340*/  BSYNC B1 ;  /* 0x0000000000017941 */ /* 0x000fea0003800000 */
.L_x_670:
        /* <DEDUP_REMOVED lines=10> */
.L_x_674:
[----:B------:R-:W1:Y:S02]  /*1f3f0*/  MUFU.RCP R3, R42 ;  /* 0x0000002a00037308 */ /* 0x000e640000001000 */
[----:B-1----:R-:W-:-:S04]  /*1f400*/  FFMA R0, R42, R3, -1 ;  /* 0xbf8000002a007423 */ /* 0x002fc80000000003 */
[----:B------:R-:W-:-:S04]  /*1f410*/  FADD.FTZ R0, -R0, -RZ ;  /* 0x800000ff00007221 */ /* 0x000fc80000010100 */
[----:B------:R-:W-:-:S07]  /*1f420*/  FFMA R40, R3, R0, R3 ;  /* 0x0000000003287223 */ /* 0x000fce0000000003 */
.L_x_675:
[----:B------:R-:W-:Y:S05]  /*1f430*/  BSYNC B1 ;  /* 0x0000000000017941 */ /* 0x000fea0003800000 */
.L_x_673:
        /* <DEDUP_REMOVED lines=9> */
.L_x_677:
[----:B------:R-:W1:Y:S02]  /*1f4d0*/  MUFU.RCP R0, R43 ;  /* 0x0000002b00007308 */ /* 0x000e640000001000 */
[----:B-1----:R-:W-:-:S04]  /*1f4e0*/  FFMA R2, R43, R0, -1 ;  /* 0xbf8000002b027423 */ /* 0x002fc80000000000 */
[----:B------:R-:W-:-:S04]  /*1f4f0*/  FADD.FTZ R3, -R2, -RZ ;  /* 0x800000ff02037221 */ /* 0x000fc80000010100 */
[----:B------:R-:W-:-:S07]  /*1f500*/  FFMA R0, R0, R3, R0 ;  /* 0x0000000300007223 */ /* 0x000fce0000000000 */
.L_x_678:
[----:B------:R-:W-:Y:S05]  /*1f510*/  BSYNC B1 ;  /* 0x0000000000017941 */ /* 0x000fea0003800000 */
.L_x_676:
        /* <DEDUP_REMOVED lines=45> */
.L_x_680:
[----:B------:R-:W-:Y:S05]  /*1f7f0*/  BSYNC B0 ;  /* 0x0000000000007941 */ /* 0x000fea0003800000 */
.L_x_679:
[----:B------:R-:W-:Y:S06]  /*1f800*/  BAR.SYNC.DEFER_BLOCKING 0x1, 0x100 ;  /* 0x0044000000007b1d */ /* 0x000fec0000010000 */
[----:B------:R-:W-:Y:S04]  /*1f810*/  BSSY B0, `(.L_x_681) ;  /* 0x000000a000007945 */ /* 0x000fe80003800000 */
[----:B------:R-:W-:Y:S05]  /*1f820*/  @P0 BRA `(.L_x_682) ;  /* 0x0000000000200947 */ /* 0x000fea0003800000 */
[----:B------:R-:W-:-:S06]  /*1f830*/  UISETP.NE.AND UP0, UPT, UR43, 0x3, UPT ;  /* 0x000000032b00788c */ /* 0x000fcc000bf05270 */
[----:B------:R-:W-:-:S13]  /*1f840*/  PLOP3.LUT P2, PT, PT, PT, UP0, 0x80, 0x0 ;  /* 0x000000000000781c */ /* 0x000fda0003f4f008 */
[----:B------:R-:W-:Y:S05]  /*1f850*/  @!P2 BRA `(.L_x_683) ;  /* 0x000000000004a947 */ /* 0x000fea0003800000 */
[----:B------:R-:W-:Y:S01]  /*1f860*/  BPT.TRAP 0x1 ;  /* 0x000000040000795c */ /* 0x000fe20000300000 */
.L_x_683:
[----:B------:R-:W-:-:S04]  /*1f870*/  ULEA UR4, UR8, UR46, 0x3 ;  /* 0x0000002e08047291 */ /* 0x000fc8000f8e183f */
[----:B------:R-:W-:-:S04]  /*1f880*/  UIADD3 UR4, UR4, 0x50, URZ ;  /* 0x0000005004047890 */ /* 0x000fc8000fffe03f */
[----:B------:R-:W-:-:S09]  /*1f890*/  UPRMT UR4, UR47, 0x654, UR4 ;  /* 0x000006542f047896 */ /* 0x000fd20008000004 */
[----:B------:R-:W-:Y:S03]  /*1f8a0*/  SYNCS.ARRIVE.TRANS64.RED.A1T0 RZ, [UR4], RZ ;  /* 0x000000ffffff79a7 */ /* 0x000fe60008100404 */
.L_x_682:
[----:B------:R-:W-:Y:S05]  /*1f8b0*/  BSYNC B0 ;  /* 0x0000000000007941 */ /* 0x000fea0003800000 */
.L_x_681:
        /* <DEDUP_REMOVED lines=9> */
.L_x_686:
[C---:B------:R-:W-:Y:S01]  /*1f950*/  LEA R0, R12.reuse, UR46, 0x3 ;  /* 0x0000002e0c007c11 */ /* 0x040fe2000f8e18ff */
[----:B------:R-:W-:Y:S01]  /*1f960*/  BSSY B1, `(.L_x_687) ;  /* 0x0000006000017945 */ /* 0x000fe20003800000 */
[----:B------:R-:W-:Y:S02]  /*1f970*/  SHF.L.U32 R3, R13, 0x1f, RZ ;  /* 0x0000001f0d037819 */ /* 0x000fe400000006ff */
[----:B------:R-:W-:Y:S02]  /*1f980*/  @!P1 LEA R21, R12, R15, 0xd ;  /* 0x0000000f0c159211 */ /* 0x000fe400078e68ff */
[----:B------:R-:W2:Y:S02]  /*1f990*/  SYNCS.PHASECHK.TRANS64.TRYWAIT P2, [R0+URZ+0x30], R3 ;  /* 0x00003003000075a7 */ /* 0x000ea4000804017f */
[----:B------:R-:W-:Y:S01]  /*1f9a0*/  @!P1 LEA R2, R18, R21, 0x1 ;  /* 0x0000001512029211 */ /* 0x000fe200078e08ff */
[----:B--2---:R-:W-:Y:S06]  /*1f9b0*/  @!P2 BRA `(.L_x_688) ;  /* 0x000000e40078a947 */ /* 0x004fec0003800000 */
.L_x_1133:
[----:B------:R-:W-:Y:S05]  /*1f9c0*/  BSYNC B1 ;  /* 0x0000000000017941 */ /* 0x000fea0003800000 */
.L_x_687:
[----:B------:R-:W-:Y:S05]  /*1f9d0*/  @!P1 WARPSYNC.ALL ;  /* 0x0000000000009948 */ /* 0x000fea0003800000 */
[----:B------:R3:W4:Y:S01]  /*1f9e0*/  @!P1 LDSM.16.M88.4 R8, [R21] ;  /* 0x000000001508983b */ /* 0x0007220000000200 */
[----:B------:R-:W-:-:S03]  /*1f9f0*/  IADD3 R12, R12, 0x1, RZ ;  /* 0x000000010c0c7810 */ /* 0x000fc60007ffe0ff */
[----:B------:R3:W1:Y:S01]  /*1fa00*/  @!P1 LDSM.16.M88.4 R4, [R2] ;  /* 0x000000000204983b */ /* 0x0006620000000200 */
[----:B------:R-:W-:-:S04]  /*1fa10*/  ISETP.NE.AND P2, PT, R12, 0x4, PT ;  /* 0x000000040c00780c */ /* 0x000fc80003f45270 */
[----:B--2---:R-:W-:Y:S02]  /*1fa20*/  SEL R0, RZ, 0x1, P2 ;  /* 0x00000001ff007807 */ /* 0x004fe40001000000 */
[----:B------:R-:W-:Y:S02]  /*1fa30*/  SEL R12, R12, RZ, P2 ;  /* 0x000000ff0c0c7207 */ /* 0x000fe40001000000 */
[----:B---3--:R-:W-:-:S07]  /*1fa40*/  LOP3.LUT R13, R13, R0, RZ, 0x3c, !PT ;  /* 0x000000000d0d7212 */ /* 0x008fce00078e3cff */
.L_x_685:
[----:B------:R-:W-:Y:S05]  /*1fa50*/  BSYNC B0 ;  /* 0x0000000000007941 */ /* 0x000fea0003800000 */
.L_x_684:
[----:B----4-:R-:W-:Y:S02]  /*1fa60*/  HADD2.F32 R22, -RZ, R9.H0_H0 ;  /* 0x20000009ff167230 */ /* 0x010fe40000004100 */
[C---:B------:R-:W-:Y:S01]  /*1fa70*/  FMUL R23, R17.reuse, R106 ;  /* 0x0000006a11177220 */ /* 0x040fe20000400000 */
[----:B------:R-:W-:Y:S01]  /*1fa80*/  MOV R64, 0x3bbb989d ;  /* 0x3bbb989d00407802 */ /* 0x000fe20000000f00 */
[--C-:B------:R-:W-:Y:S02]  /*1fa90*/  HADD2.F32 R0, -RZ, R8.reuse.H1_H1 ;  /* 0x30000008ff007230 */ /* 0x100fe40000004100 */
[C---:B------:R-:W-:Y:S01]  /*1faa0*/  FMUL R21, R17.reuse, R105 ;  /* 0x0000006911157220 */ /* 0x040fe20000400000 */
[----:B------:R-:W-:Y:S01]  /*1fab0*/  FFMA R22, R16, R22, R23 ;  /* 0x0000001610167223 */ /* 0x000fe20000000017 */
[----:B------:R-:W-:Y:S01]  /*1fac0*/  MOV R66, 0x437c0000 ;  /* 0x437c000000427802 */ /* 0x000fe20000000f00 */
[----:B------:R-:W-:Y:S02]  /*1fad0*/  HADD2.F32 R20, -RZ, R8.H0_H0 ;  /* 0x20000008ff147230 */ /* 0x000fe40000004100 */
[----:B------:R-:W-:Y:S01]  /*1fae0*/  FMUL R3, R17, R104 ;  /* 0x0000006811037220 */ /* 0x000fe20000400000 */
[----:B------:R-:W-:Y:S01]  /*1faf0*/  FFMA.SAT R31, -R22, R64, 0.5 ;  /* 0x3f000000161f7423 */ /* 0x000fe20000002140 */
[----:B------:R-:W-:Y:S01]  /*1fb00*/  FFMA R21, R16, R0, R21 ;  /* 0x0000000010157223 */ /* 0x000fe20000000015 */
[----:B------:R-:W-:-:S02]  /*1fb10*/  HADD2.F32 R0, -RZ, R10.H1_H1 ;  /* 0x3000000aff007230 */ /* 0x000fc40000004100 */
[----:B------:R-:W-:Y:S01]  /*1fb20*/  FMUL R25, R17, R109 ;  /* 0x0000006d11197220 */ /* 0x000fe20000400000 */
[----:B-1----:R-:W-:Y:S01]  /*1fb30*/  FFMA.RM R38, R31, R66, 12582913 ;  /* 0x4b4000011f267423 */ /* 0x002fe20000004042 */
[----:B------:R-:W-:Y:S02]  /*1fb40*/  HADD2.F32 R2, -RZ, R9.H1_H1 ;  /* 0x30000009ff027230 */ /* 0x000fe40000004100 */
[C---:B------:R-:W-:Y:S01]  /*1fb50*/  FFMA R20, R16.reuse, R20, R3 ;  /* 0x0000001410147223 */ /* 0x040fe20000000003 */
[----:B------:R-:W-:Y:S02]  /*1fb60*/  HADD2.F32 R24, -RZ, R10.H0_H0 ;  /* 0x2000000aff187230 */ /* 0x000fe40000004100 */
[C---:B------:R-:W-:Y:S01]  /*1fb70*/  FMUL R107, R17.reuse, R107 ;  /* 0x0000006b116b7220 */ /* 0x040fe20000400000 */
[C---:B------:R-:W-:Y:S01]  /*1fb80*/  FMUL R3, R17.reuse, R108 ;  /* 0x0000006c11037220 */ /* 0x040fe20000400000 */
[----:B------:R-:W-:Y:S02]  /*1fb90*/  HADD2.F32 R26, -RZ, R11.H0_H0 ;  /* 0x2000000bff1a7230 */ /* 0x000fe40000004100 */
[----:B------:R-:W-:Y:S01]  /*1fba0*/  FMUL R27, R17, R110 ;  /* 0x0000006e111b7220 */ /* 0x000fe20000400000 */
[----:B------:R-:W-:Y:S01]  /*1fbb0*/  FFMA R25, R16, R0, R25 ;  /* 0x0000000010197223 */ /* 0x000fe20000000019 */
[----:B------:R-:W-:Y:S01]  /*1fbc0*/  FADD R33, R38, -12583039 ;  /* 0xcb40007f26217421 */ /* 0x000fe20000000000 */
[----:B------:R-:W-:-:S02]  /*1fbd0*/  HADD2.F32 R35, -RZ, R5.H0_H0 ;  /* 0x20000005ff237230 */ /* 0x000fc40000004100 */
[----:B------:R-:W-:Y:S01]  /*1fbe0*/  FMUL R31, R17, R114 ;  /* 0x00000072111f7220 */ /* 0x000fe20000400000 */
[C---:B------:R-:W-:Y:S01]  /*1fbf0*/  FFMA R23, R16.reuse, R2, R107 ;  /* 0x0000000210177223 */ /* 0x040fe2000000006b */
[C---:B------:R-:W-:Y:S01]  /*1fc00*/  FFMA R24, R16.reuse, R24, R3 ;  /* 0x0000001810187223 */ /* 0x040fe20000000003 */
[----:B------:R-:W-:Y:S01]  /*1fc10*/  FFMA R26, R16, R26, R27 ;  /* 0x0000001a101a7223 */ /* 0x000fe2000000001b */
[----:B------:R-:W-:Y:S02]  /*1fc20*/  HADD2.F32 R2, -RZ, R11.H1_H1 ;  /* 0x3000000bff027230 */ /* 0x000fe40000004100 */
[----:B------:R-:W-:Y:S01]  /*1fc30*/  FFMA R33, -R22, 1.4426950216293334961, -R33 ;  /* 0x3fb8aa3b16217823 */ /* 0x000fe20000000921 */
[-C--:B------:R-:W-:Y:S01]  /*1fc40*/  FFMA.SAT R36, -R25, R64.reuse, 0.5 ;  /* 0x3f00000019247423 */ /* 0x080fe20000002140 */
[----:B------:R-:W-:Y:S01]  /*1fc50*/  FMUL R27, R17, R111 ;  /* 0x0000006f111b7220 */ /* 0x000fe20000400000 */
[----:B------:R-:W-:Y:S01]  /*1fc60*/  FFMA R31, R16, R35, R31 ;  /* 0x00000023101f7223 */ /* 0x000fe2000000001f */
[----:B------:R-:W-:Y:S01]  /*1fc70*/  FFMA.SAT R35, -R24, R64, 0.5 ;  /* 0x3f00000018237423 */ /* 0x000fe20000002140 */
[----:B------:R-:W-:-:S02]  /*1fc80*/  HADD2.F32 R30, -RZ, R4.H0_H0 ;  /* 0x20000004ff1e7230 */ /* 0x000fc40000004100 */
[----:B------:R-:W-:Y:S01]  /*1fc90*/  FFMA R33, -R22, 1.925963033500011079e-08, R33 ;  /* 0x32a5706016217823 */ /* 0x000fe20000000121 */
[----:B------:R-:W-:Y:S01]  /*1fca0*/  FFMA.RM R44, R36, R66, 12582913 ;  /* 0x4b400001242c7423 */ /* 0x000fe20000004042 */
[----:B------:R-:W-:Y:S01]  /*1fcb0*/  FMUL R29, R17, R112 ;  /* 0x00000070111d7220 */ /* 0x000fe20000400000 */
[----:B------:R-:W-:Y:S01]  /*1fcc0*/  FFMA R27, R16, R2, R27 ;  /* 0x00000002101b7223 */ /* 0x000fe2000000001b */
[-C--:B------:R-:W-:Y:S01]  /*1fcd0*/  FFMA.SAT R2, -R21, R64.reuse, 0.5 ;  /* 0x3f00000015027423 */ /* 0x080fe20000002140 */
[----:B------:R-:W-:Y:S01]  /*1fce0*/  FFMA.SAT R43, -R26, R64, 0.5 ;  /* 0x3f0000001a2b7423 */ /* 0x000fe20000002140 */
[----:B------:R-:W-:Y:S01]  /*1fcf0*/  FFMA.RM R42, R35, R66, 12582913 ;  /* 0x4b400001232a7423 */ /* 0x000fe20000004042 */
[-C--:B------:R-:W-:Y:S01]  /*1fd00*/  FFMA.SAT R0, -R20, R64.reuse, 0.5 ;  /* 0x3f00000014007423 */ /* 0x080fe20000002140 */
[----:B------:R-:W-:Y:S01]  /*1fd10*/  FFMA.SAT R34, -R23, R64, 0.5 ;  /* 0x3f00000017227423 */ /* 0x000fe20000002140 */
[----:B------:R1:W-:Y:S01]  /*1fd20*/  MUFU.EX2 R39, R33 ;  /* 0x0000002100277308 */ /* 0x0003e20000000800 */
[----:B------:R-:W-:-:S02]  /*1fd30*/  HADD2.F32 R45, -RZ, R6.H0_H0 ;  /* 0x20000006ff2d7230 */ /* 0x000fc40000004100 */
[----:B------:R-:W-:Y:S01]  /*1fd40*/  FADD R36, R44, -12583039 ;  /* 0xcb40007f2c247421 */ /* 0x000fe20000000000 */
[----:B------:R-:W-:Y:S01]  /*1fd50*/  FFMA R29, R16, R30, R29 ;  /* 0x0000001e101d7223 */ /* 0x000fe2000000001d */
[-C--:B------:R-:W-:Y:S01]  /*1fd60*/  FFMA.RM R2, R2, R66.reuse, 12582913 ;  /* 0x4b40000102027423 */ /* 0x080fe20000004042 */
[-C--:B------:R-:W-:Y:S01]  /*1fd70*/  FFMA.RM R46, R43, R66.reuse, 12582913 ;  /* 0x4b4000012b2e7423 */ /* 0x080fe20000004042 */
[----:B------:R-:W-:Y:S01]  /*1fd80*/  FADD R35, R42, -12583039 ;  /* 0xcb40007f2a237421 */ /* 0x000fe20000000000 */
[-C--:B------:R-:W-:Y:S01]  /*1fd90*/  FFMA.RM R0, R0, R66.reuse, 12582913 ;  /* 0x4b40000100007423 */ /* 0x080fe20000004042 */
[----:B------:R-:W-:Y:S01]  /*1fda0*/  FFMA.RM R40, R34, R66, 12582913 ;  /* 0x4b40000122287423 */ /* 0x000fe20000004042 */
[----:B-1----:R-:W-:Y:S01]  /*1fdb0*/  FMUL R33, R17, R116 ;  /* 0x0000007411217220 */ /* 0x002fe20000400000 */
[----:B------:R-:W-:Y:S01]  /*1fdc0*/  FFMA R36, -R25, 1.4426950216293334961, -R36 ;  /* 0x3fb8aa3b19247823 */ /* 0x000fe20000000924 */
[-C--:B------:R-:W-:Y:S01]  /*1fdd0*/  FFMA.SAT R49, -R29, R64.reuse, 0.5 ;  /* 0x3f0000001d317423 */ /* 0x080fe20000002140 */
[----:B------:R-:W-:Y:S01]  /*1fde0*/  FADD R32, R2, -12583039 ;  /* 0xcb40007f02207421 */ /* 0x000fe20000000000 */
[----:B------:R-:W-:Y:S01]  /*1fdf0*/  FFMA R33, R16, R45, R33 ;  /* 0x0000002d10217223 */ /* 0x000fe20000000021 */
[----:B------:R-:W-:Y:S01]  /*1fe00*/  FFMA.SAT R47, -R27, R64, 0.5 ;  /* 0x3f0000001b2f7423 */ /* 0x000fe20000002140 */
[----:B------:R-:W-:Y:S01]  /*1fe10*/  FADD R45, R46, -12583039 ;  /* 0xcb40007f2e2d7421 */ /* 0x000fe20000000000 */
[----:B------:R-:W-:Y:S01]  /*1fe20*/  FFMA R35, -R24, 1.4426950216293334961, -R35 ;  /* 0x3fb8aa3b18237823 */ /* 0x000fe20000000923 */
[----:B------:R-:W-:Y:S01]  /*1fe30*/  FADD R3, R0, -12583039 ;  /* 0xcb40007f00037421 */ /* 0x000fe20000000000 */
[----:B------:R-:W-:Y:S01]  /*1fe40*/  FADD R34, R40, -12583039 ;  /* 0xcb40007f28227421 */ /* 0x000fe20000000000 */
[----:B------:R-:W-:Y:S01]  /*1fe50*/  FFMA R36, -R25, 1.925963033500011079e-08, R36 ;  /* 0x32a5706019247823 */ /* 0x000fe20000000124 */
[-C--:B------:R-:W-:Y:S01]  /*1fe60*/  FFMA.RM R51, R49, R66.reuse, 12582913 ;  /* 0x4b40000131337423 */ /* 0x080fe20000004042 */
[----:B------:R-:W-:Y:S01]  /*1fe70*/  FFMA R32, -R21, 1.4426950216293334961, -R32 ;  /* 0x3fb8aa3b15207823 */ /* 0x000fe20000000920 */
[----:B------:R-:W-:Y:S01]  /*1fe80*/  FFMA.RM R48, R47, R66, 12582913 ;  /* 0x4b4000012f307423 */ /* 0x000fe20000004042 */
[----:B------:R-:W-:Y:S01]  /*1fe90*/  FFMA R35, -R24, 1.925963033500011079e-08, R35 ;  /* 0x32a5706018237823 */ /* 0x000fe20000000123 */
[----:B------:R-:W-:Y:S01]  /*1fea0*/  FFMA R47, -R26, 1.4426950216293334961, -R45 ;  /* 0x3fb8aa3b1a2f7823 */ /* 0x000fe2000000092d */
[----:B------:R-:W-:Y:S01]  /*1feb0*/  FFMA R3, -R20, 1.4426950216293334961, -R3 ;  /* 0x3fb8aa3b14037823 */ /* 0x000fe20000000903 */
[----:B------:R-:W-:Y:S01]  /*1fec0*/  FFMA R34, -R23, 1.4426950216293334961, -R34 ;  /* 0x3fb8aa3b17227823 */ /* 0x000fe20000000922 */
[----:B------:R1:W-:Y:S01]  /*1fed0*/  MUFU.EX2 R45, R36 ;  /* 0x00000024002d7308 */ /* 0x0003e20000000800 */
[----:B------:R-:W-:-:S02]  /*1fee0*/  HADD2.F32 R30, -RZ, R4.H1_H1 ;  /* 0x30000004ff1e7230 */ /* 0x000fc40000004100 */
[----:B------:R-:W-:Y:S01]  /*1fef0*/  FMUL R113, R17, R113 ;  /* 0x0000007111717220 */ /* 0x000fe20000400000 */
[----:B------:R-:W-:Y:S01]  /*1ff00*/  FFMA R32, -R21, 1.925963033500011079e-08, R32 ;  /* 0x32a5706015207823 */ /* 0x000fe20000000120 */
[----:B------:R-:W-:Y:S02]  /*1ff10*/  HADD2.F32 R41, -RZ, R5.H1_H1 ;  /* 0x30000005ff297230 */ /* 0x000fe40000004100 */
[----:B------:R-:W-:Y:S01]  /*1ff20*/  FMUL R115, R17, R115 ;  /* 0x0000007311737220 */ /* 0x000fe20000400000 */
[--C-:B------:R-:W-:Y:S02]  /*1ff30*/  HADD2.F32 R52, -RZ, R7.reuse.H0_H0 ;  /* 0x20000007ff347230 */ /* 0x100fe40000004100 */
[----:B------:R-:W-:Y:S01]  /*1ff40*/  FFMA R3, -R20, 1.925963033500011079e-08, R3 ;  /* 0x32a5706014037823 */ /* 0x000fe20000000103 */
[----:B------:R2:W-:Y:S01]  /*1ff50*/  MUFU.EX2 R43, R35 ;  /* 0x00000023002b7308 */ /* 0x0005e20000000800 */
[----:B-1----:R-:W-:Y:S01]  /*1ff60*/  FADD R36, R51, -12583039 ;  /* 0xcb40007f33247421 */ /* 0x002fe20000000000 */
[----:B------:R-:W-:Y:S01]  /*1ff70*/  FFMA R34, -R23, 1.925963033500011079e-08, R34 ;  /* 0x32a5706017227823 */ /* 0x000fe20000000122 */
[----:B------:R-:W-:Y:S01]  /*1ff80*/  FADD R50, R48, -12583039 ;  /* 0xcb40007f30327421 */ /* 0x000fe20000000000 */
[----:B------:R-:W-:Y:S01]  /*1ff90*/  FFMA R30, R16, R30, R113 ;  /* 0x0000001e101e7223 */ /* 0x000fe20000000071 */
[----:B------:R-:W-:Y:S01]  /*1ffa0*/  FFMA R36, -R29, 1.4426950216293334961, -R36 ;  /* 0x3fb8aa3b1d247823 */ /* 0x000fe20000000924 */
[----:B------:R-:W-:Y:S01]  /*1ffb0*/  FFMA.SAT R54, -R31, R64, 0.5 ;  /* 0x3f0000001f367423 */ /* 0x000fe20000002140 */
[----:B------:R-:W-:Y:S01]  /*1ffc0*/  FFMA R50, -R27, 1.4426950216293334961, -R50 ;  /* 0x3fb8aa3b1b327823 */ /* 0x000fe20000000932 */
[----:B------:R1:W3:Y:S01]  /*1ffd0*/  MUFU.EX2 R37, R32 ;  /* 0x0000002000257308 */ /* 0x0002e20000000800 */
[C---:B--2---:R-:W-:Y:S01]  /*1ffe0*/  FMUL R35, R17.reuse, R118 ;  /* 0x0000007611237220 */ /* 0x044fe20000400000 */
[C---:B------:R-:W-:Y:S01]  /*1fff0*/  FMUL R117, R17.reuse, R117 ;  /* 0x0000007511757220 */ /* 0x040fe20000400000 */
[----:B------:R-:W-:Y:S01]  /*20000*/  FFMA.SAT R49, -R30, R64, 0.5 ;  /* 0x3f0000001e317423 */ /* 0x000fe20000002140 */
[----:B------:R-:W-:Y:S01]  /*20010*/  FMUL R119, R17, R119 ;  /* 0x0000007711777220 */ /* 0x000fe20000400000 */
[C---:B------:R-:W-:Y:S01]  /*20020*/  FFMA R35, R16.reuse, R52, R35 ;  /* 0x0000003410237223 */ /* 0x040fe20000000023 */
[----:B------:R-:W-:Y:S01]  /*20030*/  FFMA R52, -R29, 1.925963033500011079e-08, R36 ;  /* 0x32a570601d347823 */ /* 0x000fe20000000124 */
[----:B------:R-:W-:Y:S01]  /*20040*/  HADD2.F32 R36, -RZ, R7.H1_H1 ;  /* 0x30000007ff247230 */ /* 0x000fe20000004100 */
[----:B------:R-:W2:Y:S01]  /*20050*/  MUFU.EX2 R3, R3 ;  /* 0x0000000300037308 */ /* 0x000ea20000000800 */
[----:B-1----:R-:W-:Y:S01]  /*20060*/  FFMA R32, R16, R41, R115 ;  /* 0x0000002910207223 */ /* 0x002fe20000000073 */
[----:B------:R-:W-:Y:S01]  /*20070*/  FFMA R50, -R27, 1.925963033500011079e-08, R50 ;  /* 0x32a570601b327823 */ /* 0x000fe20000000132 */
[-C--:B------:R-:W-:Y:S01]  /*20080*/  FFMA.RM R54, R54, R66.reuse, 12582913 ;  /* 0x4b40000136367423 */ /* 0x080fe20000004042 */
[----:B------:R-:W-:Y:S01]  /*20090*/  FFMA.RM R53, R49, R66, 12582913 ;  /* 0x4b40000131357423 */ /* 0x000fe20000004042 */
[----:B------:R-:W-:Y:S01]  /*200a0*/  FFMA.SAT R56, -R32, R64, 0.5 ;  /* 0x3f00000020387423 */ /* 0x000fe20000002140 */
[----:B------:R-:W-:Y:S01]  /*200b0*/  FFMA R36, R16, R36, R119 ;  /* 0x0000002410247223 */ /* 0x000fe20000000077 */
[-C--:B------:R-:W-:Y:S01]  /*200c0*/  FFMA.SAT R59, -R33, R64.reuse, 0.5 ;  /* 0x3f000000213b7423 */ /* 0x080fe20000002140 */
[----:B------:R1:W4:Y:S01]  /*200d0*/  MUFU.EX2 R41, R34 ;  /* 0x0000002200297308 */ /* 0x0003220000000800 */
[----:B------:R-:W-:Y:S01]  /*200e0*/  FFMA.SAT R63, -R35, R64, 0.5 ;  /* 0x3f000000233f7423 */ /* 0x000fe20000002140 */
[-C--:B------:R-:W-:Y:S01]  /*200f0*/  FFMA.RM R58, R56, R66.reuse, 12582913 ;  /* 0x4b400001383a7423 */ /* 0x080fe20000004042 */
[----:B------:R-:W-:Y:S01]  /*20100*/  FADD R55, R53, -12583039 ;  /* 0xcb40007f35377421 */ /* 0x000fe20000000000 */
[----:B------:R-:W-:Y:S01]  /*20110*/  SHF.L.U32 R2, R2, 0x17, RZ ;  /* 0x0000001702027819 */ /* 0x000fe200000006ff */
[----:B------:R-:W-:Y:S01]  /*20120*/  FFMA.RM R63, R63, R66, 12582913 ;  /* 0x4b4000013f3f7423 */ /* 0x000fe20000004042 */
[----:B------:R-:W-:Y:S01]  /*20130*/  SHF.L.U32 R0, R0, 0x17, RZ ;  /* 0x0000001700007819 */ /* 0x000fe200000006ff */
[----:B------:R-:W-:Y:S01]  /*20140*/  FADD R57, R58, -12583039 ;  /* 0xcb40007f3a397421 */ /* 0x000fe20000000000 */
[----:B------:R5:W-:Y:S01]  /*20150*/  MUFU.EX2 R49, R50 ;  /* 0x0000003200317308 */ /* 0x000be20000000800 */
[----:B-1----:R-:W-:-:S02]  /*20160*/  HADD2.F32 R34, -RZ, R6.H1_H1 ;  /* 0x30000006ff227230 */ /* 0x002fc40000004100 */
[----:B------:R-:W-:Y:S01]  /*20170*/  FFMA R55, -R30, 1.4426950216293334961, -R55 ;  /* 0x3fb8aa3b1e377823 */ /* 0x000fe20000000937 */
[----:B------:R-:W-:Y:S01]  /*20180*/  FFMA.RM R60, R59, R66, 12582913 ;  /* 0x4b4000013b3c7423 */ /* 0x000fe20000004042 */
[----:B------:R-:W-:Y:S01]  /*20190*/  SHF.L.U32 R38, R38, 0x17, RZ ;  /* 0x0000001726267819 */ /* 0x000fe200000006ff */
[----:B---3--:R-:W-:Y:S01]  /*201a0*/  FFMA R65, R2, R37, 1 ;  /* 0x3f80000002417423 */ /* 0x008fe20000000025 */
[----:B------:R-:W-:Y:S01]  /*201b0*/  FFMA R34, R16, R34, R117 ;  /* 0x0000002210227223 */ /* 0x000fe20000000075 */
[----:B------:R-:W-:Y:S01]  /*201c0*/  FFMA R55, -R30, 1.925963033500011079e-08, R55 ;  /* 0x32a570601e377823 */ /* 0x000fe20000000137 */
[----:B------:R-:W-:Y:S01]  /*201d0*/  FFMA R59, -R32, 1.4426950216293334961, -R57 ;  /* 0x3fb8aa3b203b7823 */ /* 0x000fe20000000939 */
[----:B-----5:R-:W-:Y:S01]  /*201e0*/  FADD R50, R54, -12583039 ;  /* 0xcb40007f36327421 */ /* 0x020fe20000000000 */
[-C--:B------:R-:W-:Y:S01]  /*201f0*/  FFMA.SAT R61, -R34, R64.reuse, 0.5 ;  /* 0x3f000000223d7423 */ /* 0x080fe20000002140 */
[----:B------:R-:W-:Y:S01]  /*20200*/  FFMA.SAT R64, -R36, R64, 0.5 ;  /* 0x3f00000024407423 */ /* 0x000fe20000002140 */
[----:B------:R-:W-:Y:S01]  /*20210*/  FADD R62, R60, -12583039 ;  /* 0xcb40007f3c3e7421 */ /* 0x000fe20000000000 */
[----:B------:R-:W-:Y:S01]  /*20220*/  FFMA R56, -R31, 1.4426950216293334961, -R50 ;  /* 0x3fb8aa3b1f387823 */ /* 0x000fe20000000932 */
[-C--:B------:R-:W-:Y:S01]  /*20230*/  FFMA.RM R61, R61, R66.reuse, 12582913 ;  /* 0x4b4000013d3d7423 */ /* 0x080fe20000004042 */
[----:B------:R-:W-:Y:S01]  /*20240*/  FFMA.RM R64, R64, R66, 12582913 ;  /* 0x4b40000140407423 */ /* 0x000fe20000004042 */
[----:B--2---:R-:W-:Y:S01]  /*20250*/  FFMA R66, R0, R3, 1 ;  /* 0x3f80000000427423 */ /* 0x004fe20000000003 */
[----:B------:R-:W-:Y:S01]  /*20260*/  FFMA R56, -R31, 1.925963033500011079e-08, R56 ;  /* 0x32a570601f387823 */ /* 0x000fe20000000138 */
[----:B------:R-:W-:Y:S01]  /*20270*/  FADD R0, R63, -12583039 ;  /* 0xcb40007f3f007421 */ /* 0x000fe20000000000 */
[----:B------:R-:W-:Y:S01]  /*20280*/  FADD R37, R64, -12583039 ;  /* 0xcb40007f40257421 */ /* 0x000fe20000000000 */
[----:B------:R-:W-:Y:S01]  /*20290*/  FADD R3, R61, -12583039 ;  /* 0xcb40007f3d037421 */ /* 0x000fe20000000000 */
[----:B------:R1:W-:Y:S01]  /*202a0*/  MUFU.EX2 R57, R56 ;  /* 0x0000003800397308 */ /* 0x0003e20000000800 */
[----:B------:R-:W-:Y:S01]  /*202b0*/  FFMA R2, -R35, 1.4426950216293334961, -R0 ;  /* 0x3fb8aa3b23027823 */ /* 0x000fe20000000900 */
[----:B------:R-:W-:Y:S01]  /*202c0*/  FFMA R62, -R33, 1.4426950216293334961, -R62 ;  /* 0x3fb8aa3b213e7823 */ /* 0x000fe2000000093e */
[----:B------:R-:W-:Y:S01]  /*202d0*/  FFMA R47, -R26, 1.925963033500011079e-08, R47 ;  /* 0x32a570601a2f7823 */ /* 0x000fe2000000012f */
[----:B------:R-:W-:Y:S01]  /*202e0*/  FFMA R59, -R32, 1.925963033500011079e-08, R59 ;  /* 0x32a57060203b7823 */ /* 0x000fe2000000013b */
[----:B------:R-:W-:Y:S01]  /*202f0*/  FFMA R2, -R35, 1.925963033500011079e-08, R2 ;  /* 0x32a5706023027823 */ /* 0x000fe20000000102 */
[----:B------:R-:W-:Y:S01]  /*20300*/  FFMA R62, -R33, 1.925963033500011079e-08, R62 ;  /* 0x32a57060213e7823 */ /* 0x000fe2000000013e */
[----:B------:R-:W-:Y:S01]  /*20310*/  SHF.L.U32 R40, R40, 0x17, RZ ;  /* 0x0000001728287819 */ /* 0x000fe200000006ff */
[----:B------:R2:W3:Y:S01]  /*20320*/  MUFU.EX2 R50, R55 ;  /* 0x0000003700327308 */ /* 0x0004e20000000800 */
[----:B-1----:R-:W-:Y:S01]  /*20330*/  FFMA R56, R38, R39, 1 ;  /* 0x3f80000026387423 */ /* 0x002fe20000000027 */
[----:B------:R-:W-:Y:S01]  /*20340*/  FFMA R39, -R36, 1.4426950216293334961, -R37 ;  /* 0x3fb8aa3b24277823 */ /* 0x000fe20000000925 */
[----:B------:R-:W-:Y:S01]  /*20350*/  IADD3 R38, R66, 0x1800000, RZ ;  /* 0x0180000042267810 */ /* 0x000fe20007ffe0ff */
[----:B----4-:R-:W-:Y:S01]  /*20360*/  FFMA R67, R40, R41, 1 ;  /* 0x3f80000028437423 */ /* 0x010fe20000000029 */
[----:B------:R-:W-:Y:S01]  /*20370*/  SHF.L.U32 R53, R53, 0x17, RZ ;  /* 0x0000001735357819 */ /* 0x000fe200000006ff */
[----:B------:R-:W-:Y:S01]  /*20380*/  FFMA R39, -R36, 1.925963033500011079e-08, R39 ;  /* 0x32a5706024277823 */ /* 0x000fe20000000127 */
[----:B------:R-:W-:Y:S01]  /*20390*/  LOP3.LUT R38, R38, 0x7f800000, RZ, 0xc0, !PT ;  /* 0x7f80000026267812 */ /* 0x000fe200078ec0ff */
[----:B------:R-:W1:Y:S01]  /*203a0*/  MUFU.EX2 R37, R2 ;  /* 0x0000000200257308 */ /* 0x000e620000000800 */
[----:B--2---:R-:W-:Y:S01]  /*203b0*/  FFMA R55, -R34, 1.4426950216293334961, -R3 ;  /* 0x3fb8aa3b22377823 */ /* 0x004fe20000000903 */
[----:B------:R-:W-:Y:S01]  /*203c0*/  SHF.L.U32 R42, R42, 0x17, RZ ;  /* 0x000000172a2a7819 */ /* 0x000fe200000006ff */
[----:B------:R-:W-:Y:S01]  /*203d0*/  BSSY B1, `(.L_x_689) ;  /* 0x0000029000017945 */ /* 0x000fe20003800000 */
[----:B------:R-:W-:Y:S01]  /*203e0*/  ISETP.GT.U32.AND P2, PT, R38, 0x1ffffff, PT ;  /* 0x01ffffff2600780c */ /* 0x000fe20003f44070 */
[----:B------:R-:W-:Y:S01]  /*203f0*/  FFMA R55, -R34, 1.925963033500011079e-08, R55 ;  /* 0x32a5706022377823 */ /* 0x000fe20000000137 */
[----:B------:R-:W-:-:S02]  /*20400*/  SHF.L.U32 R38, R63, 0x17, RZ ;  /* 0x000000173f267819 */ /* 0x000fc400000006ff */
[----:B------:R-:W2:Y:S01]  /*20410*/  MUFU.EX2 R47, R47 ;  /* 0x0000002f002f7308 */ /* 0x000ea20000000800 */
[----:B------:R-:W-:Y:S01]  /*20420*/  SHF.L.U32 R44, R44, 0x17, RZ ;  /* 0x000000172c2c7819 */ /* 0x000fe200000006ff */
[----:B---3--:R-:W-:Y:S01]  /*20430*/  FFMA R50, R53, R50, 1 ;  /* 0x3f80000035327423 */ /* 0x008fe20000000032 */
[----:B------:R-:W-:Y:S02]  /*20440*/  SHF.L.U32 R46, R46, 0x17, RZ ;  /* 0x000000172e2e7819 */ /* 0x000fe400000006ff */
[----:B------:R-:W-:Y:S01]  /*20450*/  SHF.L.U32 R48, R48, 0x17, RZ ;  /* 0x0000001730307819 */ /* 0x000fe200000006ff */
[----:B------:R-:W-:Y:S01]  /*20460*/  FFMA R69, R44, R45, 1 ;  /* 0x3f8000002c457423 */ /* 0x000fe2000000002d */
[----:B------:R-:W-:Y:S01]  /*20470*/  SHF.L.U32 R51, R51, 0x17, RZ ;  /* 0x0000001733337819 */ /* 0x000fe200000006ff */
[----:B------:R-:W3:Y:S01]  /*20480*/  MUFU.EX2 R52, R52 ;  /* 0x0000003400347308 */ /* 0x000ee20000000800 */
[----:B------:R-:W-:Y:S01]  /*20490*/  SHF.L.U32 R54, R54, 0x17, RZ ;  /* 0x0000001736367819 */ /* 0x000fe200000006ff */
[----:B-1----:R-:W-:Y:S01]  /*204a0*/  FFMA R38, R38, R37, 1 ;  /* 0x3f80000026267423 */ /* 0x002fe20000000025 */
[----:B------:R-:W-:Y:S01]  /*204b0*/  SHF.L.U32 R58, R58, 0x17, RZ ;  /* 0x000000173a3a7819 */ /* 0x000fe200000006ff */
[----:B------:R-:W-:Y:S01]  /*204c0*/  FFMA R49, R48, R49, 1 ;  /* 0x3f80000030317423 */ /* 0x000fe20000000031 */
[----:B------:R-:W-:Y:S01]  /*204d0*/  SHF.L.U32 R60, R60, 0x17, RZ ;  /* 0x000000173c3c7819 */ /* 0x000fe200000006ff */
[----:B------:R-:W-:Y:S01]  /*204e0*/  FFMA R57, R54, R57, 1 ;  /* 0x3f80000036397423 */ /* 0x000fe20000000039 */
[----:B------:R-:W-:Y:S01]  /*204f0*/  SHF.L.U32 R41, R61, 0x17, RZ ;  /* 0x000000173d297819 */ /* 0x000fe200000006ff */
[----:B------:R-:W1:Y:S01]  /*20500*/  MUFU.EX2 R59, R59 ;  /* 0x0000003b003b7308 */ /* 0x000e620000000800 */
[----:B------:R-:W-:Y:S01]  /*20510*/  SHF.L.U32 R64, R64, 0x17, RZ ;  /* 0x0000001740407819 */ /* 0x000fe200000006ff */
[----:B--2---:R-:W-:-:S06]  /*20520*/  FFMA R46, R46, R47, 1 ;  /* 0x3f8000002e2e7423 */ /* 0x004fcc000000002f */
[----:B------:R2:W4:Y:S01]  /*20530*/  MUFU.EX2 R3, R62 ;  /* 0x0000003e00037308 */ /* 0x0005220000000800 */
[----:B---3--:R-:W-:-:S07]  /*20540*/  FFMA R51, R51, R52, 1 ;  /* 0x3f80000033337423 */ /* 0x008fce0000000034 */
[----:B------:R-:W3:Y:S01]  /*20550*/  MUFU.EX2 R0, R55 ;  /* 0x0000003700007308 */ /* 0x000ee20000000800 */
[----:B--2---:R-:W-:Y:S01]  /*20560*/  FFMA R62, R42, R43, 1 ;  /* 0x3f8000002a3e7423 */ /* 0x004fe2000000002b */
[----:B-1----:R-:W-:-:S06]  /*20570*/  FFMA R58, R58, R59, 1 ;  /* 0x3f8000003a3a7423 */ /* 0x002fcc000000003b */
[----:B------:R-:W1:Y:S01]  /*20580*/  MUFU.EX2 R39, R39 ;  /* 0x0000002700277308 */ /* 0x000e620000000800 */
[----:B----4-:R-:W-:Y:S01]  /*20590*/  FFMA R53, R60, R3, 1 ;  /* 0x3f8000003c357423 */ /* 0x010fe20000000003 */
        /* <DEDUP_REMOVED lines=8> */
.L_x_690:
[----:B------:R-:W1:Y:S02]  /*20620*/  MUFU.RCP R39, R66 ;  /* 0x0000004200277308 */ /* 0x000e640000001000 */
[----:B-1----:R-:W-:-:S04]  /*20630*/  FFMA R0, R66, R39, -1 ;  /* 0xbf80000042007423 */ /* 0x002fc80000000027 */
[----:B------:R-:W-:-:S04]  /*20640*/  FADD.FTZ R0, -R0, -RZ ;  /* 0x800000ff00007221 */ /* 0x000fc80000010100 */
[----:B------:R-:W-:-:S07]  /*20650*/  FFMA R39, R39, R0, R39 ;  /* 0x0000000027277223 */ /* 0x000fce0000000027 */
.L_x_691:
[----:B------:R-:W-:Y:S05]  /*20660*/  BSYNC B1 ;  /* 0x0000000000017941 */ /* 0x000fea0003800000 */
.L_x_689:
        /* <DEDUP_REMOVED lines=10> */
.L_x_693:
[----:B------:R-:W1:Y:S02]  /*20710*/  MUFU.RCP R40, R65 ;  /* 0x0000004100287308 */ /* 0x000e640000001000 */
[----:B-1----:R-:W-:-:S04]  /*20720*/  FFMA R0, R65, R40, -1 ;  /* 0xbf80000041007423 */ /* 0x002fc80000000028 */
[----:B------:R-:W-:-:S04]  /*20730*/  FADD.FTZ R3, -R0, -RZ ;  /* 0x800000ff00037221 */ /* 0x000fc80000010100 */
[----:B------:R-:W-:-:S07]  /*20740*/  FFMA R40, R40, R3, R40 ;  /* 0x0000000328287223 */ /* 0x000fce0000000028 */
.L_x_694:
[----:B------:R-:W-:Y:S05]  /*20750*/  BSYNC B1 ;  /* 0x0000000000017941 */ /* 0x000fea0003800000 */
.L_x_692:
        /* <DEDUP_REMOVED lines=10> */
.L_x_696:
[----:B------:R-:W1:Y:S02]  /*20800*/  MUFU.RCP R43, R56 ;  /* 0x00000038002b7308 */ /* 0x000e640000001000 */
[----:B-1----:R-:W-:-:S04]  /*20810*/  FFMA R0, R56, R43, -1 ;  /* 0xbf80000038007423 */ /* 0x002fc8000000002b */
[----:B------:R-:W-:-:S04]  /*20820*/  FADD.FTZ R0, -R0, -RZ ;  /* 0x800000ff00007221 */ /* 0x000fc80000010100 */
[----:B------:R-:W-:-:S07]  /*20830*/  FFMA R43, R43, R0, R43 ;  /* 0x000000002b2b7223 */ /* 0x000fce000000002b */
.L_x_697:
[----:B------:R-:W-:Y:S05]  /*20840*/  BSYNC B1 ;  /* 0x0000000000017941 */ /* 0x000fea0003800000 */
.L_x_695:
        /* <DEDUP_REMOVED lines=10> */
.L_x_699:
[----:B------:R-:W1:Y:S02]  /*208f0*/  MUFU.RCP R42, R67 ;  /* 0x00000043002a7308 */ /* 0x000e640000001000 */
[----:B-1----:R-:W-:-:S04]  /*20900*/  FFMA R0, R67, R42, -1 ;  /* 0xbf80000043007423 */ /* 0x002fc8000000002a */
[----:B------:R-:W-:-:S04]  /*20910*/  FADD.FTZ R3, -R0, -RZ ;  /* 0x800000ff00037221 */ /* 0x000fc80000010100 */
[----:B------:R-:W-:-:S07]  /*20920*/  FFMA R42, R42, R3, R42 ;  /* 0x000000032a2a7223 */ /* 0x000fce000000002a */
.L_x_700:
[----:B------:R-:W-:Y:S05]  /*20930*/  BSYNC B1 ;  /* 0x0000000000017941 */ /* 0x000fea0003800000 */
.L_x_698:
        /* <DEDUP_REMOVED lines=10> */
.L_x_702:
[----:B------:R-:W1:Y:S02]  /*209e0*/  MUFU.RCP R45, R62 ;  /* 0x0000003e002d7308 */ /* 0x000e640000001000 */
[----:B-1----:R-:W-:-:S04]  /*209f0*/  FFMA R0, R62, R45, -1 ;  /* 0xbf8000003e007423 */ /* 0x002fc8000000002d */
[----:B------:R-:W-:-:S04]  /*20a00*/  FADD.FTZ R0, -R0, -RZ ;  /* 0x800000ff00007221 */ /* 0x000fc80000010100 */
[----:B------:R-:W-:-:S07]  /*20a10*/  FFMA R45, R45, R0, R45 ;  /* 0x000000002d2d7223 */ /* 0x000fce000000002d */
.L_x_703:
[----:B------:R-:W-:Y:S05]  /*20a20*/  BSYNC B1 ;  /* 0x0000000000017941 */ /* 0x000fea0003800000 */
.L_x_701:
        /* <DEDUP_REMOVED lines=10> */
.L_x_705:
[----:B------:R-:W1:Y:S02]  /*20ad0*/  MUFU.RCP R44, R69 ;  /* 0x00000045002c7308 */ /* 0x000e640000001000 */
[----:B-1----:R-:W-:-:S04]  /*20ae0*/  FFMA R0, R69, R44, -1 ;  /* 0xbf80000045007423 */ /* 0x002fc8000000002c */
[----:B------:R-:W-:-:S04]  /*20af0*/  FADD.FTZ R3, -R0, -RZ ;  /* 0x800000ff00037221 */ /* 0x000fc80000010100 */
[----:B------:R-:W-:-:S07]  /*20b00*/  FFMA R44, R44, R3, R44 ;  /* 0x000000032c2c7223 */ /* 0x000fce000000002c */
.L_x_706:
[----:B------:R-:W-:Y:S05]  /*20b10*/  BSYNC B1 ;  /* 0x0000000000017941 */ /* 0x000fea0003800000 */
.L_x_704:
        /* <DEDUP_REMOVED lines=10> */
.L_x_708:
[----:B------:R-:W1:Y:S02]  /*20bc0*/  MUFU.RCP R47, R46 ;  /* 0x0000002e002f7308 */ /* 0x000e640000001000 */
[----:B-1----:R-:W-:-:S04]  /*20bd0*/  FFMA R0, R46, R47, -1 ;  /* 0xbf8000002e007423 */ /* 0x002fc8000000002f */
[----:B------:R-:W-:-:S04]  /*20be0*/  FADD.FTZ R0, -R0, -RZ ;  /* 0x800000ff00007221 */ /* 0x000fc80000010100 */
[----:B------:R-:W-:-:S07]  /*20bf0*/  FFMA R47, R47, R0, R47 ;  /* 0x000000002f2f7223 */ /* 0x000fce000000002f */
.L_x_709:
[----:B------:R-:W-:Y:S05]  /*20c00*/  BSYNC B1 ;  /* 0x0000000000017941 */ /* 0x000fea0003800000 */
.L_x_707:
        /* <DEDUP_REMOVED lines=10> */
.L_x_711:
[----:B------:R-:W1:Y:S02]  /*20cb0*/  MUFU.RCP R46, R49 ;  /* 0x00000031002e7308 */ /* 0x000e640000001000 */
[----:B-1----:R-:W-:-:S04]  /*20cc0*/  FFMA R0, R49, R46, -1 ;  /* 0xbf80000031007423 */ /* 0x002fc8000000002e */
[----:B------:R-:W-:-:S04]  /*20cd0*/  FADD.FTZ R3, -R0, -RZ ;  /* 0x800000ff00037221 */ /* 0x000fc80000010100 */
[----:B------:R-:W-:-:S07]  /*20ce0*/  FFMA R46, R46, R3, R46 ;  /* 0x000000032e2e7223 */ /* 0x000fce000000002e */
.L_x_712:
[----:B------:R-:W-:Y:S05]  /*20cf0*/  BSYNC B1 ;  /* 0x0000000000017941 */ /* 0x000fea0003800000 */
.L_x_710:
        /* <DEDUP_REMOVED lines=10> */
.L_x_714:
[----:B------:R-:W1:Y:S02]  /*20da0*/  MUFU.RCP R48, R51 ;  /* 0x0000003300307308 */ /* 0x000e640000001000 */
[----:B-1----:R-:W-:-:S04]  /*20db0*/  FFMA R0, R51, R48, -1 ;  /* 0xbf80000033007423 */ /* 0x002fc80000000030 */
[----:B------:R-:W-:-:S04]  /*20dc0*/  FADD.FTZ R3, -R0, -RZ ;  /* 0x800000ff00037221 */ /* 0x000fc80000010100 */
[----:B------:R-:W-:-:S07]  /*20dd0*/  FFMA R48, R48, R3, R48 ;  /* 0x0000000330307223 */ /* 0x000fce0000000030 */
.L_x_715:
[----:B------:R-:W-:Y:S05]  /*20de0*/  BSYNC B1 ;  /* 0x0000000000017941 */ /* 0x000fea0003800000 */
.L_x_713:
        /* <DEDUP_REMOVED lines=10> */
.L_x_717:
[----:B------:R-:W1:Y:S02]  /*20e90*/  MUFU.RCP R49, R50 ;  /* 0x0000003200317308 */ /* 0x000e640000001000 */
[----:B-1----:R-:W-:-:S04]  /*20ea0*/  FFMA R0, R50, R49, -1 ;  /* 0xbf80000032007423 */ /* 0x002fc80000000031 */
[----:B------:R-:W-:-:S04]  /*20eb0*/  FADD.FTZ R0, -R0, -RZ ;  /* 0x800000ff00007221 */ /* 0x000fc80000010100 */
[----:B------:R-:W-:-:S07]  /*20ec0*/  FFMA R49, R49, R0, R49 ;  /* 0x0000000031317223 */ /* 0x000fce0000000031 */
.L_x_718:
[----:B------:R-:W-:Y:S05]  /*20ed0*/  BSYNC B1 ;  /* 0x0000000000017941 */ /* 0x000fea0003800000 */
.L_x_716:
        /* <DEDUP_REMOVED lines=10> */
.L_x_720:
[----:B------:R-:W1:Y:S02]  /*20f80*/  MUFU.RCP R50, R57 ;  /* 0x0000003900327308 */ /* 0x000e640000001000 */
[----:B-1----:R-:W-:-:S04]  /*20f90*/  FFMA R0, R57, R50, -1 ;  /* 0xbf80000039007423 */ /* 0x002fc80000000032 */
[----:B------:R-:W-:-:S04]  /*20fa0*/  FADD.FTZ R3, -R0, -RZ ;  /* 0x800000ff00037221 */ /* 0x000fc80000010100 */
[----:B------:R-:W-:-:S07]  /*20fb0*/  FFMA R50, R50, R3, R50 ;  /* 0x0000000332327223 */ /* 0x000fce0000000032 */
.L_x_721:
[----:B------:R-:W-:Y:S05]  /*20fc0*/  BSYNC B1 ;  /* 0x0000000000017941 */ /* 0x000fea0003800000 */
.L_x_719:
        /* <DEDUP_REMOVED lines=10> */
.L_x_723:
[----:B------:R-:W1:Y:S02]  /*21070*/  MUFU.RCP R51, R58 ;  /* 0x0000003a00337308 */ /* 0x000e640000001000 */
[----:B-1----:R-:W-:-:S04]  /*21080*/  FFMA R0, R58, R51, -1 ;  /* 0xbf8000003a007423 */ /* 0x002fc80000000033 */
[----:B------:R-:W-:-:S04]  /*21090*/  FADD.FTZ R0, -R0, -RZ ;  /* 0x800000ff00007221 */ /* 0x000fc80000010100 */
[----:B------:R-:W-:-:S07]  /*210a0*/  FFMA R51, R51, R0, R51 ;  /* 0x0000000033337223 */ /* 0x000fce0000000033 */
.L_x_724:
[----:B------:R-:W-:Y:S05]  /*210b0*/  BSYNC B1 ;  /* 0x0000000000017941 */ /* 0x000fea0003800000 */
.L_x_722:
        /* <DEDUP_REMOVED lines=10> */
.L_x_726:
[----:B------:R-:W1:Y:S02]  /*21160*/  MUFU.RCP R52, R53 ;  /* 0x0000003500347308 */ /* 0x000e640000001000 */
[----:B-1----:R-:W-:-:S04]  /*21170*/  FFMA R0, R53, R52, -1 ;  /* 0xbf80000035007423 */ /* 0x002fc80000000034 */
[----:B------:R-:W-:-:S04]  /*21180*/  FADD.FTZ R3, -R0, -RZ ;  /* 0x800000ff00037221 */ /* 0x000fc80000010100 */
[----:B------:R-:W-:-:S07]  /*21190*/  FFMA R52, R52, R3, R52 ;  /* 0x0000000334347223 */ /* 0x000fce0000000034 */
.L_x_727:
[----:B------:R-:W-:Y:S05]  /*211a0*/  BSYNC B1 ;  /* 0x0000000000017941 */ /* 0x000fea0003800000 */
.L_x_725:
        /* <DEDUP_REMOVED lines=10> */
.L_x_729:
[----:B------:R-:W1:Y:S02]  /*21250*/  MUFU.RCP R0, R41 ;  /* 0x0000002900007308 */ /* 0x000e640000001000 */
[----:B-1----:R-:W-:-:S04]  /*21260*/  FFMA R2, R41, R0, -1 ;  /* 0xbf80000029027423 */ /* 0x002fc80000000000 */
[----:B------:R-:W-:-:S04]  /*21270*/  FADD.FTZ R53, -R2, -RZ ;  /* 0x800000ff02357221 */ /* 0x000fc80000010100 */
[----:B------:R-:W-:-:S07]  /*21280*/  FFMA R53, R0, R53, R0 ;  /* 0x0000003500357223 */ /* 0x000fce0000000000 */
.L_x_730:
[----:B------:R-:W-:Y:S05]  /*21290*/  BSYNC B1 ;  /* 0x0000000000017941 */ /* 0x000fea0003800000 */
.L_x_728:
        /* <DEDUP_REMOVED lines=10> */
.L_x_732:
[----:B------:R-:W1:Y:S02]  /*21340*/  MUFU.RCP R3, R38 ;  /* 0x0000002600037308 */ /* 0x000e640000001000 */
[----:B-1----:R-:W-:-:S04]  /*21350*/  FFMA R0, R38, R3, -1 ;  /* 0xbf80000026007423 */ /* 0x002fc80000000003 */
[----:B------:R-:W-:-:S04]  /*21360*/  FADD.FTZ R0, -R0, -RZ ;  /* 0x800000ff00007221 */ /* 0x000fc80000010100 */
[----:B------:R-:W-:-:S07]  /*21370*/  FFMA R54, R3, R0, R3 ;  /* 0x0000000003367223 */ /* 0x000fce0000000003 */
.L_x_733:
[----:B------:R-:W-:Y:S05]  /*21380*/  BSYNC B1 ;  /* 0x0000000000017941 */ /* 0x000fea0003800000 */
.L_x_731:
        /* <DEDUP_REMOVED lines=9> */
.L_x_735:
[----:B------:R-:W1:Y:S02]  /*21420*/  MUFU.RCP R0, R37 ;  /* 0x0000002500007308 */ /* 0x000e640000001000 */
[----:B-1----:R-:W-:-:S04]  /*21430*/  FFMA R2, R37, R0, -1 ;  /* 0xbf80000025027423 */ /* 0x002fc80000000000 */
[----:B------:R-:W-:-:S04]  /*21440*/  FADD.FTZ R3, -R2, -RZ ;  /* 0x800000ff02037221 */ /* 0x000fc80000010100 */
[----:B------:R-:W-:-:S07]  /*21450*/  FFMA R0, R0, R3, R0 ;  /* 0x0000000300007223 */ /* 0x000fce0000000000 */
.L_x_736:
[----:B------:R-:W-:Y:S05]  /*21460*/  BSYNC B1 ;  /* 0x0000000000017941 */ /* 0x000fea0003800000 */
.L_x_734:
        /* <DEDUP_REMOVED lines=45> */
.L_x_738:
[----:B------:R-:W-:Y:S05]  /*21740*/  BSYNC B0 ;  /* 0x0000000000007941 */ /* 0x000fea0003800000 */
.L_x_737:
[----:B------:R-:W-:Y:S06]  /*21750*/  BAR.SYNC.DEFER_BLOCKING 0x1, 0x100 ;  /* 0x0044000000007b1d */ /* 0x000fec0000010000 */
[----:B------:R-:W-:Y:S04]  /*21760*/  BSSY B0, `(.L_x_739) ;  /* 0x000000a000007945 */ /* 0x000fe80003800000 */
[----:B------:R-:W-:Y:S05]  /*21770*/  @P0 BRA `(.L_x_740) ;  /* 0x0000000000200947 */ /* 0x000fea0003800000 */
[----:B------:R-:W-:-:S06]  /*21780*/  UISETP.NE.AND UP0, UPT, UR43, 0x3, UPT ;  /* 0x000000032b00788c */ /* 0x000fcc000bf05270 */
[----:B------:R-:W-:-:S13]  /*21790*/  PLOP3.LUT P2, PT, PT, PT, UP0, 0x80, 0x0 ;  /* 0x000000000000781c */ /* 0x000fda0003f4f008 */
[----:B------:R-:W-:Y:S05]  /*217a0*/  @!P2 BRA `(.L_x_741) ;  /* 0x000000000004a947 */ /* 0x000fea0003800000 */
[----:B------:R-:W-:Y:S01]  /*217b0*/  BPT.TRAP 0x1 ;  /* 0x000000040000795c */ /* 0x000fe20000300000 */
.L_x_741:
[----:B------:R-:W-:-:S04]  /*217c0*/  ULEA UR4, UR8, UR46, 0x3 ;  /* 0x0000002e08047291 */ /* 0x000fc8000f8e183f */
[----:B------:R-:W-:-:S04]  /*217d0*/  UIADD3 UR4, UR4, 0x50, URZ ;  /* 0x0000005004047890 */ /* 0x000fc8000fffe03f */
[----:B------:R-:W-:-:S09]  /*217e0*/  UPRMT UR4, UR47, 0x654, UR4 ;  /* 0x000006542f047896 */ /* 0x000fd20008000004 */
[----:B------:R-:W-:Y:S03]  /*217f0*/  SYNCS.ARRIVE.TRANS64.RED.A1T0 RZ, [UR4], RZ ;  /* 0x000000ffffff79a7 */ /* 0x000fe60008100404 */
.L_x_740:
[----:B------:R-:W-:Y:S05]  /*21800*/  BSYNC B0 ;  /* 0x0000000000007941 */ /* 0x000fea0003800000 */
.L_x_739:
        /* <DEDUP_REMOVED lines=9> */
.L_x_744:
[C---:B------:R-:W-:Y:S01]  /*218a0*/  LEA R0, R12.reuse, UR46, 0x3 ;  /* 0x0000002e0c007c11 */ /* 0x040fe2000f8e18ff */
[----:B------:R-:W-:Y:S01]  /*218b0*/  BSSY B1, `(.L_x_745) ;  /* 0x0000006000017945 */ /* 0x000fe20003800000 */
[----:B------:R-:W-:Y:S02]  /*218c0*/  SHF.L.U32 R3, R13, 0x1f, RZ ;  /* 0x0000001f0d037819 */ /* 0x000fe400000006ff */
[----:B------:R-:W-:Y:S02]  /*218d0*/  @!P1 LEA R21, R12, R15, 0xd ;  /* 0x0000000f0c159211 */ /* 0x000fe400078e68ff */
[----:B------:R-:W2:Y:S02]  /*218e0*/  SYNCS.PHASECHK.TRANS64.TRYWAIT P2, [R0+URZ+0x30], R3 ;  /* 0x00003003000075a7 */ /* 0x000ea4000804017f */
[----:B------:R-:W-:Y:S01]  /*218f0*/  @!P1 LEA R2, R18, R21, 0x1 ;  /* 0x0000001512029211 */ /* 0x000fe200078e08ff */
[----:B--2---:R-:W-:Y:S06]  /*21900*/  @!P2 BRA `(.L_x_746) ;  /* 0x000000c400b8a947 */ /* 0x004fec0003800000 */
.L_x_1134:
[----:B------:R-:W-:Y:S05]  /*21910*/  BSYNC B1 ;  /* 0x0000000000017941 */ /* 0x000fea0003800000 */
.L_x_745:
        /* <DEDUP_REMOVED lines=8> */
.L_x_743:
[----:B------:R-:W-:Y:S05]  /*219a0*/  BSYNC B0 ;  /* 0x0000000000007941 */ /* 0x000fea0003800000 */
.L_x_742:
[----:B------:R-:W2:Y:S04]  /*219b0*/  LDL.LU R3, [R1+0x180] ;  /* 0x0001800001037983 */ /* 0x000ea80000300800 */
[----:B------:R-:W3:Y:S04]  /*219c0*/  LDL.LU R2, [R1+0x184] ;  /* 0x0001840001027983 */ /* 0x000ee80000300800 */
        /* <DEDUP_REMOVED lines=11> */
[----:B-1----:R-:W5:Y:S04]  /*21a80*/  LDL.LU R49, [R1+0x1b4] ;  /* 0x0001b40001317983 */ /* 0x002f680000300800 */
[----:B------:R-:W5:Y:S04]  /*21a90*/  LDL.LU R51, [R1+0x1b8] ;  /* 0x0001b80001337983 */ /* 0x000f680000300800 */
[----:B------:R-:W5:Y:S01]  /*21aa0*/  LDL.LU R57, [R1+0x1bc] ;  /* 0x0001bc0001397983 */ /* 0x000f620000300800 */
[----:B----4-:R-:W-:Y:S01]  /*21ab0*/  HADD2.F32 R22, -RZ, R9.H0_H0 ;  /* 0x20000009ff167230 */ /* 0x010fe20000004100 */
[----:B------:R-:W-:Y:S01]  /*21ac0*/  MOV R63, 0x3bbb989d ;  /* 0x3bbb989d003f7802 */ /* 0x000fe20000000f00 */
[----:B------:R-:W-:Y:S01]  /*21ad0*/  HADD2.F32 R20, -RZ, R8.H0_H0 ;  /* 0x20000008ff147230 */ /* 0x000fe20000004100 */
[----:B------:R-:W-:Y:S01]  /*21ae0*/  MOV R66, 0x437c0000 ;  /* 0x437c000000427802 */ /* 0x000fe20000000f00 */
[----:B------:R-:W-:Y:S01]  /*21af0*/  HADD2.F32 R34, -RZ, R5.H0_H0 ;  /* 0x20000005ff227230 */ /* 0x000fe20000004100 */
[----:B------:R-:W-:Y:S01]  /*21b00*/  BSSY B1, `(.L_x_747) ;  /* 0x00000bb000017945 */ /* 0x000fe20003800000 */
[----:B------:R-:W-:-:S02]  /*21b10*/  HADD2.F32 R55, -RZ, R7.H0_H0 ;  /* 0x20000007ff377230 */ /* 0x000fc40000004100 */
[C---:B--2---:R-:W-:Y:S01]  /*21b20*/  FMUL R3, R17.reuse, R3 ;  /* 0x0000000311037220 */ /* 0x044fe20000400000 */
[C---:B---3--:R-:W-:Y:S01]  /*21b30*/  FMUL R21, R17.reuse, R2 ;  /* 0x0000000211157220 */ /* 0x048fe20000400000 */
[----:B------:R-:W-:Y:S02]  /*21b40*/  HADD2.F32 R2, -RZ, R9.H1_H1 ;  /* 0x30000009ff027230 */ /* 0x000fe40000004100 */
[C---:B------:R-:W-:Y:S01]  /*21b50*/  FFMA R20, R16.reuse, R20, R3 ;  /* 0x0000001410147223 */ /* 0x040fe20000000003 */
[C---:B-----5:R-:W-:Y:S01]  /*21b60*/  FMUL R23, R17.reuse, R0 ;  /* 0x0000000011177220 */ /* 0x060fe20000400000 */
[----:B------:R-:W-:Y:S02]  /*21b70*/  HADD2.F32 R0, -RZ, R8.H1_H1 ;  /* 0x30000008ff007230 */ /* 0x000fe40000004100 */
[----:B------:R-:W-:Y:S01]  /*21b80*/  FMUL R25, R17, R25 ;  /* 0x0000001911197220 */ /* 0x000fe20000400000 */
[C---:B------:R-:W-:Y:S02]  /*21b90*/  FFMA R22, R16.reuse, R22, R23 ;  /* 0x0000001610167223 */ /* 0x040fe40000000017 */
[----:B------:R-:W-:Y:S01]  /*21ba0*/  FFMA R21, R16, R0, R21 ;  /* 0x0000000010157223 */ /* 0x000fe20000000015 */
[----:B------:R-:W-:-:S02]  /*21bb0*/  HADD2.F32 R0, -RZ, R10.H1_H1 ;  /* 0x3000000aff007230 */ /* 0x000fc40000004100 */
[----:B------:R-:W-:Y:S01]  /*21bc0*/  FFMA R23, R16, R2, R25 ;  /* 0x0000000210177223 */ /* 0x000fe20000000019 */
[C---:B------:R-:W-:Y:S01]  /*21bd0*/  FMUL R3, R17.reuse, R26 ;  /* 0x0000001a11037220 */ /* 0x040fe20000400000 */
[--C-:B------:R-:W-:Y:S02]  /*21be0*/  HADD2.F32 R26, -RZ, R11.reuse.H0_H0 ;  /* 0x2000000bff1a7230 */ /* 0x100fe40000004100 */
        /* <DEDUP_REMOVED lines=40> */
[----:B------:R-:W-:Y:S01]  /*21e70*/  FFMA.SAT R35, -R25, R63, 0.5 ;  /* 0x3f00000019237423 */ /* 0x000fe2000000213f */
[----:B------:R-:W-:Y:S01]  /*21e80*/  FFMA R33, -R24, 1.4426950216293334961, -R33 ;  /* 0x3fb8aa3b18217823 */ /* 0x000fe20000000921 */
[----:B------:R1:W2:Y:S01]  /*21e90*/  MUFU.EX2 R39, R32 ;  /* 0x0000002000277308 */ /* 0x0002a20000000800 */
[----:B------:R-:W-:Y:S01]  /*21ea0*/  FADD R34, R42, -12583039 ;  /* 0xcb40007f2a227421 */ /* 0x000fe20000000000 */
[----:B------:R-:W-:Y:S01]  /*21eb0*/  FFMA.RM R46, R35, R66, 12582913 ;  /* 0x4b400001232e7423 */ /* 0x000fe20000004042 */
[----:B------:R-:W-:Y:S01]  /*21ec0*/  HADD2.F32 R35, -RZ, R6.H0_H0 ;  /* 0x20000006ff237230 */ /* 0x000fe20000004100 */
[----:B------:R-:W-:Y:S01]  /*21ed0*/  SHF.L.U32 R0, R0, 0x17, RZ ;  /* 0x0000001700007819 */ /* 0x000fe200000006ff */
[----:B------:R-:W-:Y:S01]  /*21ee0*/  FFMA R34, -R23, 1.4426950216293334961, -R34 ;  /* 0x3fb8aa3b17227823 */ /* 0x000fe20000000922 */
[----:B------:R-:W-:-:S02]  /*21ef0*/  SHF.L.U32 R38, R38, 0x17, RZ ;  /* 0x0000001726267819 */ /* 0x000fc400000006ff */
[----:B------:R3:W-:Y:S01]  /*21f00*/  MUFU.EX2 R41, R2 ;  /* 0x0000000200297308 */ /* 0x0007e20000000800 */
[----:B-1----:R-:W-:Y:S01]  /*21f10*/  FFMA R32, R16, R36, R3 ;  /* 0x0000002410207223 */ /* 0x002fe20000000003 */
[----:B------:R-:W-:Y:S01]  /*21f20*/  FFMA.SAT R3, -R26, R63, 0.5 ;  /* 0x3f0000001a037423 */ /* 0x000fe2000000213f */
[----:B------:R-:W-:Y:S01]  /*21f30*/  FFMA R34, -R23, 1.925963033500011079e-08, R34 ;  /* 0x32a5706017227823 */ /* 0x000fe20000000122 */
[----:B------:R-:W-:Y:S01]  /*21f40*/  FADD R36, R46, -12583039 ;  /* 0xcb40007f2e247421 */ /* 0x000fe20000000000 */
[----:B------:R-:W-:Y:S01]  /*21f50*/  SHF.L.U32 R40, R40, 0x17, RZ ;  /* 0x0000001728287819 */ /* 0x000fe200000006ff */
[-C--:B------:R-:W-:Y:S01]  /*21f60*/  FFMA.RM R48, R3, R66.reuse, 12582913 ;  /* 0x4b40000103307423 */ /* 0x080fe20000004042 */
[----:B------:R-:W-:Y:S01]  /*21f70*/  SHF.L.U32 R42, R42, 0x17, RZ ;  /* 0x000000172a2a7819 */ /* 0x000fe200000006ff */
[----:B------:R1:W4:Y:S01]  /*21f80*/  MUFU.EX2 R43, R34 ;  /* 0x00000022002b7308 */ /* 0x0003220000000800 */
[----:B---3--:R-:W-:Y:S01]  /*21f90*/  FFMA R2, -R24, 1.925963033500011079e-08, R33 ;  /* 0x32a5706018027823 */ /* 0x008fe20000000121 */
[----:B------:R-:W-:Y:S01]  /*21fa0*/  FMUL R33, R17, R45 ;  /* 0x0000002d11217220 */ /* 0x000fe20000400000 */
[----:B------:R-:W-:Y:S01]  /*21fb0*/  FADD R3, R48, -12583039 ;  /* 0xcb40007f30037421 */ /* 0x000fe20000000000 */
[----:B------:R-:W-:Y:S01]  /*21fc0*/  FFMA R36, -R25, 1.4426950216293334961, -R36 ;  /* 0x3fb8aa3b19247823 */ /* 0x000fe20000000924 */
[----:B--2---:R-:W-:Y:S01]  /*21fd0*/  FFMA R67, R38, R39, 1 ;  /* 0x3f80000026437423 */ /* 0x004fe20000000027 */
        /* <DEDUP_REMOVED lines=8> */
[-C--:B------:R-:W-:Y:S01]  /*22060*/  FFMA.SAT R49, -R29, R63.reuse, 0.5 ;  /* 0x3f0000001d317423 */ /* 0x080fe2000000213f */
[----:B------:R-:W-:Y:S01]  /*22070*/  FADD R52, R50, -12583039 ;  /* 0xcb40007f32347421 */ /* 0x000fe20000000000 */
[-C--:B------:R-:W-:Y:S01]  /*22080*/  FFMA.SAT R58, -R33, R63.reuse, 0.5 ;  /* 0x3f000000213a7423 */ /* 0x080fe2000000213f */
[----:B------:R-:W-:Y:S01]  /*22090*/  FFMA R34, R16, R34, R3 ;  /* 0x0000002210227223 */ /* 0x000fe20000000003 */
[-C--:B------:R-:W-:Y:S01]  /*220a0*/  FFMA.RM R53, R49, R66.reuse, 12582913 ;  /* 0x4b40000131357423 */ /* 0x080fe20000004042 */
[----:B------:R-:W-:Y:S01]  /*220b0*/  FFMA.SAT R3, -R30, R63, 0.5 ;  /* 0x3f0000001e037423 */ /* 0x000fe2000000213f */
[----:B-1----:R-:W-:Y:S01]  /*220c0*/  FFMA R2, -R26, 1.925963033500011079e-08, R35 ;  /* 0x32a570601a027823 */ /* 0x002fe20000000123 */
[----:B------:R1:W-:Y:S01]  /*220d0*/  MUFU.EX2 R47, R36 ;  /* 0x00000024002f7308 */ /* 0x0003e20000000800 */
[----:B------:R-:W-:Y:S01]  /*220e0*/  FMUL R35, R17, R51 ;  /* 0x0000003311237220 */ /* 0x000fe20000400000 */
[-C--:B------:R-:W-:Y:S01]  /*220f0*/  FFMA.RM R54, R3, R66.reuse, 12582913 ;  /* 0x4b40000103367423 */ /* 0x080fe20000004042 */
[----:B------:R-:W-:Y:S01]  /*22100*/  FFMA R52, -R27, 1.4426950216293334961, -R52 ;  /* 0x3fb8aa3b1b347823 */ /* 0x000fe20000000934 */
[----:B------:R-:W-:Y:S01]  /*22110*/  FFMA.SAT R61, -R34, R63, 0.5 ;  /* 0x3f000000223d7423 */ /* 0x000fe2000000213f */
[----:B------:R-:W-:Y:S01]  /*22120*/  FFMA R35, R16, R55, R35 ;  /* 0x0000003710237223 */ /* 0x000fe20000000023 */
[----:B------:R-:W-:Y:S01]  /*22130*/  FFMA.SAT R55, -R31, R63, 0.5 ;  /* 0x3f0000001f377423 */ /* 0x000fe2000000213f */
[----:B------:R-:W-:Y:S01]  /*22140*/  FADD R3, R54, -12583039 ;  /* 0xcb40007f36037421 */ /* 0x000fe20000000000 */
[----:B------:R2:W3:Y:S01]  /*22150*/  MUFU.EX2 R49, R2 ;  /* 0x0000000200317308 */ /* 0x0004e20000000800 */
[----:B-1----:R-:W-:Y:S01]  /*22160*/  FADD R36, R53, -12583039 ;  /* 0xcb40007f35247421 */ /* 0x002fe20000000000 */
[-C--:B------:R-:W-:Y:S01]  /*22170*/  FFMA.RM R56, R55, R66.reuse, 12582913 ;  /* 0x4b40000137387423 */ /* 0x080fe20000004042 */
[----:B------:R-:W-:Y:S01]  /*22180*/  FFMA R55, -R30, 1.4426950216293334961, -R3 ;  /* 0x3fb8aa3b1e377823 */ /* 0x000fe20000000903 */
[----:B------:R-:W-:Y:S01]  /*22190*/  FMUL R3, R17, R57 ;  /* 0x0000003911037220 */ /* 0x000fe20000400000 */
[----:B------:R-:W-:Y:S01]  /*221a0*/  FFMA R36, -R29, 1.4426950216293334961, -R36 ;  /* 0x3fb8aa3b1d247823 */ /* 0x000fe20000000924 */
[----:B------:R-:W-:Y:S01]  /*221b0*/  FFMA R52, -R27, 1.925963033500011079e-08, R52 ;  /* 0x32a570601b347823 */ /* 0x000fe20000000134 */
[-C--:B------:R-:W-:Y:S01]  /*221c0*/  FFMA.SAT R57, -R32, R63.reuse, 0.5 ;  /* 0x3f00000020397423 */ /* 0x080fe2000000213f */
[-C--:B------:R-:W-:Y:S01]  /*221d0*/  FFMA.SAT R62, -R35, R63.reuse, 0.5 ;  /* 0x3f000000233e7423 */ /* 0x080fe2000000213f */
[----:B--2---:R-:W-:Y:S01]  /*221e0*/  FFMA R2, -R29, 1.925963033500011079e-08, R36 ;  /* 0x32a570601d027823 */ /* 0x004fe20000000124 */
[----:B------:R-:W-:Y:S01]  /*221f0*/  HADD2.F32 R36, -RZ, R7.H1_H1 ;  /* 0x30000007ff247230 */ /* 0x000fe20000004100 */
[----:B------:R1:W-:Y:S01]  /*22200*/  MUFU.EX2 R51, R52 ;  /* 0x0000003400337308 */ /* 0x0003e20000000800 */
[-C--:B------:R-:W-:Y:S01]  /*22210*/  FFMA.RM R57, R57, R66.reuse, 12582913 ;  /* 0x4b40000139397423 */ /* 0x080fe20000004042 */
[-C--:B------:R-:W-:Y:S01]  /*22220*/  FFMA.RM R60, R58, R66.reuse, 12582913 ;  /* 0x4b4000013a3c7423 */ /* 0x080fe20000004042 */
[----:B------:R-:W-:Y:S01]  /*22230*/  FFMA.RM R61, R61, R66, 12582913 ;  /* 0x4b4000013d3d7423 */ /* 0x000fe20000004042 */
[----:B------:R-:W-:Y:S01]  /*22240*/  FFMA R36, R16, R36, R3 ;  /* 0x0000002410247223 */ /* 0x000fe20000000003 */
[----:B------:R-:W-:Y:S01]  /*22250*/  FADD R3, R57, -12583039 ;  /* 0xcb40007f39037421 */ /* 0x000fe20000000000 */
[-C--:B------:R-:W-:Y:S01]  /*22260*/  FFMA.RM R64, R62, R66.reuse, 12582913 ;  /* 0x4b4000013e407423 */ /* 0x080fe20000004042 */
[----:B------:R-:W-:Y:S01]  /*22270*/  FADD R58, R60, -12583039 ;  /* 0xcb40007f3c3a7421 */ /* 0x000fe20000000000 */
[----:B------:R-:W-:Y:S01]  /*22280*/  FFMA.SAT R63, -R36, R63, 0.5 ;  /* 0x3f000000243f7423 */ /* 0x000fe2000000213f */
[----:B-1----:R-:W-:Y:S01]  /*22290*/  FADD R52, R56, -12583039 ;  /* 0xcb40007f38347421 */ /* 0x002fe20000000000 */
[----:B------:R-:W-:Y:S01]  /*222a0*/  FFMA R59, -R32, 1.4426950216293334961, -R3 ;  /* 0x3fb8aa3b203b7823 */ /* 0x000fe20000000903 */
[----:B------:R-:W-:Y:S01]  /*222b0*/  FFMA R62, -R33, 1.4426950216293334961, -R58 ;  /* 0x3fb8aa3b213e7823 */ /* 0x000fe2000000093a */
[----:B------:R-:W-:Y:S01]  /*222c0*/  FFMA.RM R65, R63, R66, 12582913 ;  /* 0x4b4000013f417423 */ /* 0x000fe20000004042 */
[----:B------:R-:W-:Y:S01]  /*222d0*/  FFMA R52, -R31, 1.4426950216293334961, -R52 ;  /* 0x3fb8aa3b1f347823 */ /* 0x000fe20000000934 */
[----:B------:R-:W-:Y:S01]  /*222e0*/  FFMA R66, R0, R37, 1 ;  /* 0x3f80000000427423 */ /* 0x000fe20000000025 */
[----:B------:R-:W-:Y:S01]  /*222f0*/  FADD R37, R61, -12583039 ;  /* 0xcb40007f3d257421 */ /* 0x000fe20000000000 */
[----:B------:R-:W-:Y:S01]  /*22300*/  FADD R0, R64, -12583039 ;  /* 0xcb40007f40007421 */ /* 0x000fe20000000000 */
[----:B------:R-:W-:Y:S01]  /*22310*/  FFMA R52, -R31, 1.925963033500011079e-08, R52 ;  /* 0x32a570601f347823 */ /* 0x000fe20000000134 */
[----:B------:R-:W-:Y:S01]  /*22320*/  FADD R39, R65, -12583039 ;  /* 0xcb40007f41277421 */ /* 0x000fe20000000000 */
[----:B------:R-:W-:Y:S01]  /*22330*/  FFMA R63, -R34, 1.4426950216293334961, -R37 ;  /* 0x3fb8aa3b223f7823 */ /* 0x000fe20000000925 */
[----:B------:R-:W-:Y:S01]  /*22340*/  FFMA R38, -R35, 1.4426950216293334961, -R0 ;  /* 0x3fb8aa3b23267823 */ /* 0x000fe20000000900 */
[----:B------:R1:W2:Y:S01]  /*22350*/  MUFU.EX2 R3, R52 ;  /* 0x0000003400037308 */ /* 0x0002a20000000800 */
[----:B------:R-:W-:Y:S01]  /*22360*/  FFMA R55, -R30, 1.925963033500011079e-08, R55 ;  /* 0x32a570601e377823 */ /* 0x000fe20000000137 */
[----:B----4-:R-:W-:Y:S01]  /*22370*/  FFMA R43, R42, R43, 1 ;  /* 0x3f8000002a2b7423 */ /* 0x010fe2000000002b */
[----:B------:R-:W-:Y:S01]  /*22380*/  IADD3 R42, R66, 0x1800000, RZ ;  /* 0x01800000422a7810 */ /* 0x000fe20007ffe0ff */
[----:B------:R-:W-:Y:S01]  /*22390*/  FFMA R59, -R32, 1.925963033500011079e-08, R59 ;  /* 0x32a57060203b7823 */ /* 0x000fe2000000013b */
[----:B------:R-:W-:Y:S01]  /*223a0*/  FFMA R62, -R33, 1.925963033500011079e-08, R62 ;  /* 0x32a57060213e7823 */ /* 0x000fe2000000013e */
[----:B------:R-:W-:Y:S01]  /*223b0*/  FFMA R63, -R34, 1.925963033500011079e-08, R63 ;  /* 0x32a57060223f7823 */ /* 0x000fe2000000013f */
[----:B------:R-:W-:Y:S01]  /*223c0*/  FFMA R38, -R35, 1.925963033500011079e-08, R38 ;  /* 0x32a5706023267823 */ /* 0x000fe20000000126 */
[----:B------:R-:W-:Y:S01]  /*223d0*/  LOP3.LUT R42, R42, 0x7f800000, RZ, 0xc0, !PT ;  /* 0x7f8000002a2a7812 */ /* 0x000fe200078ec0ff */
[----:B-1----:R-:W-:Y:S01]  /*223e0*/  FFMA R52, R40, R41, 1 ;  /* 0x3f80000028347423 */ /* 0x002fe20000000029 */
[----:B------:R-:W-:Y:S01]  /*223f0*/  FFMA R41, -R36, 1.4426950216293334961, -R39 ;  /* 0x3fb8aa3b24297823 */ /* 0x000fe20000000927 */
[----:B------:R-:W1:Y:S01]  /*22400*/  MUFU.EX2 R55, R55 ;  /* 0x0000003700377308 */ /* 0x000e620000000800 */
[----:B------:R-:W-:-:S02]  /*22410*/  ISETP.GT.U32.AND P2, PT, R42, 0x1ffffff, PT ;  /* 0x01ffffff2a00780c */ /* 0x000fc40003f44070 */
[----:B------:R-:W-:Y:S01]  /*22420*/  FFMA R41, -R36, 1.925963033500011079e-08, R41 ;  /* 0x32a5706024297823 */ /* 0x000fe20000000129 */
[----:B------:R-:W-:Y:S02]  /*22430*/  SHF.L.U32 R48, R48, 0x17, RZ ;  /* 0x0000001730307819 */ /* 0x000fe400000006ff */
[----:B------:R-:W-:Y:S02]  /*22440*/  SHF.L.U32 R54, R54, 0x17, RZ ;  /* 0x0000001736367819 */ /* 0x000fe400000006ff */
[----:B------:R-:W4:Y:S01]  /*22450*/  MUFU.EX2 R58, R59 ;  /* 0x0000003b003a7308 */ /* 0x000f220000000800 */
[----:B------:R-:W-:Y:S01]  /*22460*/  SHF.L.U32 R56, R56, 0x17, RZ ;  /* 0x0000001738387819 */ /* 0x000fe200000006ff */
[----:B---3--:R-:W-:Y:S01]  /*22470*/  FFMA R48, R48, R49, 1 ;  /* 0x3f80000030307423 */ /* 0x008fe20000000031 */
[----:B------:R-:W-:Y:S02]  /*22480*/  SHF.L.U32 R57, R57, 0x17, RZ ;  /* 0x0000001739397819 */ /* 0x000fe400000006ff */
[----:B------:R-:W-:Y:S01]  /*22490*/  SHF.L.U32 R44, R44, 0x17, RZ ;  /* 0x000000172c2c7819 */ /* 0x000fe200000006ff */
[----:B--2---:R-:W-:Y:S01]  /*224a0*/  FFMA R49, R56, R3, 1 ;  /* 0x3f80000038317423 */ /* 0x004fe20000000003 */
[----:B------:R-:W-:Y:S01]  /*224b0*/  SHF.L.U32 R46, R46, 0x17, RZ ;  /* 0x000000172e2e7819 */ /* 0x000fe200000006ff */
[----:B------:R-:W2:Y:S01]  /*224c0*/  MUFU.EX2 R2, R2 ;  /* 0x0000000200027308 */ /* 0x000ea20000000800 */
        /* <DEDUP_REMOVED lines=9> */
[----:B----4-:R-:W-:Y:S01]  /*22560*/  FFMA R58, R57, R58, 1 ;  /* 0x3f800000393a7423 */ /* 0x010fe2000000003a */
[----:B------:R-:W-:Y:S01]  /*22570*/  SHF.L.U32 R65, R65, 0x17, RZ ;  /* 0x0000001741417819 */ /* 0x000fe200000006ff */
[----:B------:R-:W-:-:S04]  /*22580*/  FFMA R51, R50, R51, 1 ;  /* 0x3f80000032337423 */ /* 0x000fc80000000033 */
[----:B------:R-:W3:Y:S01]  /*22590*/  MUFU.EX2 R0, R63 ;  /* 0x0000003f00007308 */ /* 0x000ee20000000800 */
[----:B--2---:R-:W-:-:S07]  /*225a0*/  FFMA R53, R53, R2, 1 ;  /* 0x3f80000035357423 */ /* 0x004fce0000000002 */
[----:B------:R-:W2:Y:S01]  /*225b0*/  MUFU.EX2 R39, R38 ;  /* 0x0000002600277308 */ /* 0x000ea20000000800 */
[----:B-1----:R-:W-:-:S07]  /*225c0*/  FFMA R55, R60, R37, 1 ;  /* 0x3f8000003c377423 */ /* 0x002fce0000000025 */
[----:B------:R-:W1:Y:S01]  /*225d0*/  MUFU.EX2 R40, R41 ;  /* 0x0000002900287308 */ /* 0x000e620000000800 */
[----:B---3--:R-:W-:Y:S01]  /*225e0*/  FFMA R56, R61, R0, 1 ;  /* 0x3f8000003d387423 */ /* 0x008fe20000000000 */
        /* <DEDUP_REMOVED lines=8> */
.L_x_748:
[----:B------:R-:W1:Y:S02]  /*22670*/  MUFU.RCP R37, R66 ;  /* 0x0000004200257308 */ /* 0x000e640000001000 */
[----:B-1----:R-:W-:-:S04]  /*22680*/  FFMA R0, R66, R37, -1 ;  /* 0xbf80000042007423 */ /* 0x002fc80000000025 */
[----:B------:R-:W-:-:S04]  /*22690*/  FADD.FTZ R0, -R0, -RZ ;  /* 0x800000ff00007221 */ /* 0x000fc80000010100 */
[----:B------:R-:W-:-:S07]  /*226a0*/  FFMA R37, R37, R0, R37 ;  /* 0x0000000025257223 */ /* 0x000fce0000000025 */
.L_x_749:
[----:B------:R-:W-:Y:S05]  /*226b0*/  BSYNC B1 ;  /* 0x0000000000017941 */ /* 0x000fea0003800000 */
.L_x_747:
        /* <DEDUP_REMOVED lines=10> */
.L_x_751:
[----:B------:R-:W1:Y:S02]  /*22760*/  MUFU.RCP R38, R67 ;  /* 0x0000004300267308 */ /* 0x000e640000001000 */
[----:B-1----:R-:W-:-:S04]  /*22770*/  FFMA R0, R67, R38, -1 ;  /* 0xbf80000043007423 */ /* 0x002fc80000000026 */
[----:B------:R-:W-:-:S04]  /*22780*/  FADD.FTZ R3, -R0, -RZ ;  /* 0x800000ff00037221 */ /* 0x000fc80000010100 */
[----:B------:R-:W-:-:S07]  /*22790*/  FFMA R38, R38, R3, R38 ;  /* 0x0000000326267223 */ /* 0x000fce0000000026 */
.L_x_752:
[----:B------:R-:W-:Y:S05]  /*227a0*/  BSYNC B1 ;  /* 0x0000000000017941 */ /* 0x000fea0003800000 */
.L_x_750:
        /* <DEDUP_REMOVED lines=10> */
.L_x_754:
[----:B------:R-:W1:Y:S02]  /*22850*/  MUFU.RCP R39, R52 ;  /* 0x0000003400277308 */ /* 0x000e640000001000 */
[----:B-1----:R-:W-:-:S04]  /*22860*/  FFMA R0, R52, R39, -1 ;  /* 0xbf80000034007423 */ /* 0x002fc80000000027 */
[----:B------:R-:W-:-:S04]  /*22870*/  FADD.FTZ R0, -R0, -RZ ;  /* 0x800000ff00007221 */ /* 0x000fc80000010100 */
[----:B------:R-:W-:-:S07]  /*22880*/  FFMA R39, R39, R0, R39 ;  /* 0x0000000027277223 */ /* 0x000fce0000000027 */
.L_x_755:
[----:B------:R-:W-:Y:S05]  /*22890*/  BSYNC B1 ;  /* 0x0000000000017941 */ /* 0x000fea0003800000 */
.L_x_753:
        /* <DEDUP_REMOVED lines=10> */
.L_x_757:
[----:B------:R-:W1:Y:S02]  /*22940*/  MUFU.RCP R40, R43 ;  /* 0x0000002b00287308 */ /* 0x000e640000001000 */
[----:B-1----:R-:W-:-:S04]  /*22950*/  FFMA R0, R43, R40, -1 ;  /* 0xbf8000002b007423 */ /* 0x002fc80000000028 */
[----:B------:R-:W-:-:S04]  /*22960*/  FADD.FTZ R3, -R0, -RZ ;  /* 0x800000ff00037221 */ /* 0x000fc80000010100 */
[----:B------:R-:W-:-:S07]  /*22970*/  FFMA R40, R40, R3, R40 ;  /* 0x0000000328287223 */ /* 0x000fce0000000028 */
.L_x_758:
[----:B------:R-:W-:Y:S05]  /*22980*/  BSYNC B1 ;  /* 0x0000000000017941 */ /* 0x000fea0003800000 */
.L_x_756:
        /* <DEDUP_REMOVED lines=10> */
.L_x_760:
[----:B------:R-:W1:Y:S02]  /*22a30*/  MUFU.RCP R41, R44 ;  /* 0x0000002c00297308 */ /* 0x000e640000001000 */
[----:B-1----:R-:W-:-:S04]  /*22a40*/  FFMA R0, R44, R41, -1 ;  /* 0xbf8000002c007423 */ /* 0x002fc80000000029 */
[----:B------:R-:W-:-:S04]  /*22a50*/  FADD.FTZ R0, -R0, -RZ ;  /* 0x800000ff00007221 */ /* 0x000fc80000010100 */
[----:B------:R-:W-:-:S07]  /*22a60*/  FFMA R41, R41, R0, R41 ;  /* 0x0000000029297223 */ /* 0x000fce0000000029 */
.L_x_761:
[----:B------:R-:W-:Y:S05]  /*22a70*/  BSYNC B1 ;  /* 0x0000000000017941 */ /* 0x000fea0003800000 */
.L_x_759:
        /* <DEDUP_REMOVED lines=10> */
.L_x_763:
[----:B------:R-:W1:Y:S02]  /*22b20*/  MUFU.RCP R42, R47 ;  /* 0x0000002f002a7308 */ /* 0x000e640000001000 */
[----:B-1----:R-:W-:-:S04]  /*22b30*/  FFMA R0, R47, R42, -1 ;  /* 0xbf8000002f007423 */ /* 0x002fc8000000002a */
[----:B------:R-:W-:-:S04]  /*22b40*/  FADD.FTZ R3, -R0, -RZ ;  /* 0x800000ff00037221 */ /* 0x000fc80000010100 */
[----:B------:R-:W-:-:S07]  /*22b50*/  FFMA R42, R42, R3, R42 ;  /* 0x000000032a2a7223 */ /* 0x000fce000000002a */
.L_x_764:
[----:B------:R-:W-:Y:S05]  /*22b60*/  BSYNC B1 ;  /* 0x0000000000017941 */ /* 0x000fea0003800000 */
.L_x_762:
        /* <DEDUP_REMOVED lines=10> */
.L_x_766:
[----:B------:R-:W1:Y:S02]  /*22c10*/  MUFU.RCP R43, R48 ;  /* 0x00000030002b7308 */ /* 0x000e640000001000 */
[----:B-1----:R-:W-:-:S04]  /*22c20*/  FFMA R0, R48, R43, -1 ;  /* 0xbf80000030007423 */ /* 0x002fc8000000002b */
[----:B------:R-:W-:-:S04]  /*22c30*/  FADD.FTZ R0, -R0, -RZ ;  /* 0x800000ff00007221 */ /* 0x000fc80000010100 */
[----:B------:R-:W-:-:S07]  /*22c40*/  FFMA R43, R43, R0, R43 ;  /* 0x000000002b2b7223 */ /* 0x000fce000000002b */
.L_x_767:
[----:B------:R-:W-:Y:S05]  /*22c50*/  BSYNC B1 ;  /* 0x0000000000017941 */ /* 0x000fea0003800000 */
.L_x_765:
        /* <DEDUP_REMOVED lines=10> */
.L_x_769:
[----:B------:R-:W1:Y:S02]  /*22d00*/  MUFU.RCP R44, R51 ;  /* 0x00000033002c7308 */ /* 0x000e640000001000 */
[----:B-1----:R-:W-:-:S04]  /*22d10*/  FFMA R0, R51, R44, -1 ;  /* 0xbf80000033007423 */ /* 0x002fc8000000002c */
[----:B------:R-:W-:-:S04]  /*22d20*/  FADD.FTZ R3, -R0, -RZ ;  /* 0x800000ff00037221 */ /* 0x000fc80000010100 */
[----:B------:R-:W-:-:S07]  /*22d30*/  FFMA R44, R44, R3, R44 ;  /* 0x000000032c2c7223 */ /* 0x000fce000000002c */
.L_x_770:
[----:B------:R-:W-:Y:S05]  /*22d40*/  BSYNC B1 ;  /* 0x0000000000017941 */ /* 0x000fea0003800000 */
.L_x_768:
        /* <DEDUP_REMOVED lines=10> */
.L_x_772:
[----:B------:R-:W1:Y:S02]  /*22df0*/  MUFU.RCP R46, R53 ;  /* 0x00000035002e7308 */ /* 0x000e640000001000 */
[----:B-1----:R-:W-:-:S04]  /*22e00*/  FFMA R0, R53, R46, -1 ;  /* 0xbf80000035007423 */ /* 0x002fc8000000002e */
[----:B------:R-:W-:-:S04]  /*22e10*/  FADD.FTZ R3, -R0, -RZ ;  /* 0x800000ff00037221 */ /* 0x000fc80000010100 */
[----:B------:R-:W-:-:S07]  /*22e20*/  FFMA R46, R46, R3, R46 ;  /* 0x000000032e2e7223 */ /* 0x000fce000000002e */
.L_x_773:
[----:B------:R-:W-:Y:S05]  /*22e30*/  BSYNC B1 ;  /* 0x0000000000017941 */ /* 0x000fea0003800000 */
.L_x_771:
        /* <DEDUP_REMOVED lines=10> */
.L_x_775:
[----:B------:R-:W1:Y:S02]  /*22ee0*/  MUFU.RCP R45, R54 ;  /* 0x00000036002d7308 */ /* 0x000e640000001000 */
[----:B-1----:R-:W-:-:S04]  /*22ef0*/  FFMA R0, R54, R45, -1 ;  /* 0xbf80000036007423 */ /* 0x002fc8000000002d */
[----:B------:R-:W-:-:S04]  /*22f00*/  FADD.FTZ R0, -R0, -RZ ;  /* 0x800000ff00007221 */ /* 0x000fc80000010100 */
[----:B------:R-:W-:-:S07]  /*22f10*/  FFMA R45, R45, R0, R45 ;  /* 0x000000002d2d7223 */ /* 0x000fce000000002d */
.L_x_776:
[----:B------:R-:W-:Y:S05]  /*22f20*/  BSYNC B1 ;  /* 0x0000000000017941 */ /* 0x000fea0003800000 */
.L_x_774:
        /* <DEDUP_REMOVED lines=10> */
.L_x_778:
[----:B------:R-:W1:Y:S02]  /*22fd0*/  MUFU.RCP R48, R49 ;  /* 0x0000003100307308 */ /* 0x000e640000001000 */
[----:B-1----:R-:W-:-:S04]  /*22fe0*/  FFMA R0, R49, R48, -1 ;  /* 0xbf80000031007423 */ /* 0x002fc80000000030 */
[----:B------:R-:W-:-:S04]  /*22ff0*/  FADD.FTZ R3, -R0, -RZ ;  /* 0x800000ff00037221 */ /* 0x000fc80000010100 */
[----:B------:R-:W-:-:S07]  /*23000*/  FFMA R48, R48, R3, R48 ;  /* 0x0000000330307223 */ /* 0x000fce0000000030 */
.L_x_779:
[----:B------:R-:W-:Y:S05]  /*23010*/  BSYNC B1 ;  /* 0x0000000000017941 */ /* 0x000fea0003800000 */
.L_x_777:
        /* <DEDUP_REMOVED lines=10> */
.L_x_781:
[----:B------:R-:W1:Y:S02]  /*230c0*/  MUFU.RCP R47, R58 ;  /* 0x0000003a002f7308 */ /* 0x000e640000001000 */
[----:B-1----:R-:W-:-:S04]  /*230d0*/  FFMA R0, R58, R47, -1 ;  /* 0xbf8000003a007423 */ /* 0x002fc8000000002f */
[----:B------:R-:W-:-:S04]  /*230e0*/  FADD.FTZ R0, -R0, -RZ ;  /* 0x800000ff00007221 */ /* 0x000fc80000010100 */
[----:B------:R-:W-:-:S07]  /*230f0*/  FFMA R47, R47, R0, R47 ;  /* 0x000000002f2f7223 */ /* 0x000fce000000002f */
.L_x_782:
[----:B------:R-:W-:Y:S05]  /*23100*/  BSYNC B1 ;  /* 0x0000000000017941 */ /* 0x000fea0003800000 */
.L_x_780:
        /* <DEDUP_REMOVED lines=10> */
.L_x_784:
[----:B------:R-:W1:Y:S02]  /*231b0*/  MUFU.RCP R50, R55 ;  /* 0x0000003700327308 */ /* 0x000e640000001000 */
[----:B-1----:R-:W-:-:S04]  /*231c0*/  FFMA R0, R55, R50, -1 ;  /* 0xbf80000037007423 */ /* 0x002fc80000000032 */
[----:B------:R-:W-:-:S04]  /*231d0*/  FADD.FTZ R3, -R0, -RZ ;  /* 0x800000ff00037221 */ /* 0x000fc80000010100 */
[----:B------:R-:W-:-:S07]  /*231e0*/  FFMA R50, R50, R3, R50 ;  /* 0x0000000332327223 */ /* 0x000fce0000000032 */
.L_x_785:
[----:B------:R-:W-:Y:S05]  /*231f0*/  BSYNC B1 ;  /* 0x0000000000017941 */ /* 0x000fea0003800000 */
.L_x_783:
        /* <DEDUP_REMOVED lines=10> */
.L_x_787:
[----:B------:R-:W1:Y:S02]  /*232a0*/  MUFU.RCP R49, R56 ;  /* 0x0000003800317308 */ /* 0x000e640000001000 */
[----:B-1----:R-:W-:-:S04]  /*232b0*/  FFMA R0, R56, R49, -1 ;  /* 0xbf80000038007423 */ /* 0x002fc80000000031 */
[----:B------:R-:W-:-:S04]  /*232c0*/  FADD.FTZ R0, -R0, -RZ ;  /* 0x800000ff00007221 */ /* 0x000fc80000010100 */
[----:B------:R-:W-:-:S07]  /*232d0*/  FFMA R49, R49, R0, R49 ;  /* 0x0000000031317223 */ /* 0x000fce0000000031 */
.L_x_788:
[----:B------:R-:W-:Y:S05]  /*232e0*/  BSYNC B1 ;  /* 0x0000000000017941 */ /* 0x000fea0003800000 */
.L_x_786:
        /* <DEDUP_REMOVED lines=10> */
.L_x_790:
[----:B------:R-:W1:Y:S02]  /*23390*/  MUFU.RCP R52, R57 ;  /* 0x0000003900347308 */ /* 0x000e640000001000 */
[----:B-1----:R-:W-:-:S04]  /*233a0*/  FFMA R0, R57, R52, -1 ;  /* 0xbf80000039007423 */ /* 0x002fc80000000034 */
[----:B------:R-:W-:-:S04]  /*233b0*/  FADD.FTZ R3, -R0, -RZ ;  /* 0x800000ff00037221 */ /* 0x000fc80000010100 */
[----:B------:R-:W-:-:S07]  /*233c0*/  FFMA R52, R52, R3, R52 ;  /* 0x0000000334347223 */ /* 0x000fce0000000034 */
.L_x_791:
[----:B------:R-:W-:Y:S05]  /*233d0*/  BSYNC B1 ;  /* 0x0000000000017941 */ /* 0x000fea0003800000 */
.L_x_789:
        /* <DEDUP_REMOVED lines=9> */
.L_x_793:
[----:B------:R-:W1:Y:S02]  /*23470*/  MUFU.RCP R0, R65 ;  /* 0x0000004100007308 */ /* 0x000e640000001000 */
[----:B-1----:R-:W-:-:S04]  /*23480*/  FFMA R2, R65, R0, -1 ;  /* 0xbf80000041027423 */ /* 0x002fc80000000000 */
[----:B------:R-:W-:-:S04]  /*23490*/  FADD.FTZ R3, -R2, -RZ ;  /* 0x800000ff02037221 */ /* 0x000fc80000010100 */
[----:B------:R-:W-:-:S07]  /*234a0*/  FFMA R0, R0, R3, R0 ;  /* 0x0000000300007223 */ /* 0x000fce0000000000 */
.L_x_794:
[----:B------:R-:W-:Y:S05]  /*234b0*/  BSYNC B1 ;  /* 0x0000000000017941 */ /* 0x000fea0003800000 */
.L_x_792:
        /* <DEDUP_REMOVED lines=45> */
.L_x_796:
[----:B------:R-:W-:Y:S05]  /*23790*/  BSYNC B0 ;  /* 0x0000000000007941 */ /* 0x000fea0003800000 */
.L_x_795:
[----:B------:R-:W-:Y:S06]  /*237a0*/  BAR.SYNC.DEFER_BLOCKING 0x1, 0x100 ;  /* 0x0044000000007b1d */ /* 0x000fec0000010000 */
[----:B------:R-:W-:Y:S04]  /*237b0*/  BSSY B0, `(.L_x_797) ;  /* 0x000000a000007945 */ /* 0x000fe80003800000 */
[----:B------:R-:W-:Y:S05]  /*237c0*/  @P0 BRA `(.L_x_798) ;  /* 0x0000000000200947 */ /* 0x000fea0003800000 */
[----:B------:R-:W-:-:S06]  /*237d0*/  UISETP.NE.AND UP0, UPT, UR43, 0x3, UPT ;  /* 0x000000032b00788c */ /* 0x000fcc000bf05270 */
[----:B------:R-:W-:-:S13]  /*237e0*/  PLOP3.LUT P2, PT, PT, PT, UP0, 0x80, 0x0 ;  /* 0x000000000000781c */ /* 0x000fda0003f4f008 */
[----:B------:R-:W-:Y:S05]  /*237f0*/  @!P2 BRA `(.L_x_799) ;  /* 0x000000000004a947 */ /* 0x000fea0003800000 */
[----:B------:R-:W-:Y:S01]  /*23800*/  BPT.TRAP 0x1 ;  /* 0x000000040000795c */ /* 0x000fe20000300000 */
.L_x_799:
[----:B------:R-:W-:-:S04]  /*23810*/  ULEA UR4, UR8, UR46, 0x3 ;  /* 0x0000002e08047291 */ /* 0x000fc8000f8e183f */
[----:B------:R-:W-:-:S04]  /*23820*/  UIADD3 UR4, UR4, 0x50, URZ ;  /* 0x0000005004047890 */ /* 0x000fc8000fffe03f */
[----:B------:R-:W-:-:S09]  /*23830*/  UPRMT UR4, UR47, 0x654, UR4 ;  /* 0x000006542f047896 */ /* 0x000fd20008000004 */
[----:B------:R-:W-:Y:S03]  /*23840*/  SYNCS.ARRIVE.TRANS64.RED.A1T0 RZ, [UR4], RZ ;  /* 0x000000ffffff79a7 */ /* 0x000fe60008100404 */
.L_x_798:
[----:B------:R-:W-:Y:S05]  /*23850*/  BSYNC B0 ;  /* 0x0000000000007941 */ /* 0x000fea0003800000 */
.L_x_797:
        /* <DEDUP_REMOVED lines=9> */
.L_x_802:
[C---:B------:R-:W-:Y:S01]  /*238f0*/  LEA R0, R12.reuse, UR46, 0x3 ;  /* 0x0000002e0c007c11 */ /* 0x040fe2000f8e18ff */
[----:B------:R-:W-:Y:S01]  /*23900*/  BSSY B1, `(.L_x_803) ;  /* 0x0000006000017945 */ /* 0x000fe20003800000 */
[----:B------:R-:W-:Y:S02]  /*23910*/  SHF.L.U32 R3, R13, 0x1f, RZ ;  /* 0x0000001f0d037819 */ /* 0x000fe400000006ff */
[----:B-1----:R-:W-:Y:S02]  /*23920*/  @!P1 LEA R21, R12, R15, 0xd ;  /* 0x0000000f0c159211 */ /* 0x002fe400078e68ff */
[----:B------:R-:W1:Y:S02]  /*23930*/  SYNCS.PHASECHK.TRANS64.TRYWAIT P2, [R0+URZ+0x30], R3 ;  /* 0x00003003000075a7 */ /* 0x000e64000804017f */
[----:B------:R-:W-:Y:S01]  /*23940*/  @!P1 LEA R2, R18, R21, 0x1 ;  /* 0x0000001512029211 */ /* 0x000fe200078e08ff */
[----:B-1----:R-:W-:Y:S06]  /*23950*/  @!P2 BRA `(.L_x_804) ;  /* 0x000000a400b8a947 */ /* 0x002fec0003800000 */
.L_x_1135:
[----:B------:R-:W-:Y:S05]  /*23960*/  BSYNC B1 ;  /* 0x0000000000017941 */ /* 0x000fea0003800000 */
.L_x_803:
        /* <DEDUP_REMOVED lines=8> */
.L_x_801:
[----:B------:R-:W-:Y:S05]  /*239f0*/  BSYNC B0 ;  /* 0x0000000000007941 */ /* 0x000fea0003800000 */
.L_x_800:
[----:B-1-3--:R-:W-:Y:S02]  /*23a00*/  HADD2.F32 R22, -RZ, R9.H0_H0 ;  /* 0x20000009ff167230 */ /* 0x00afe40000004100 */
        /* <DEDUP_REMOVED lines=12> */
[----:B------:R-:W-:Y:S01]  /*23ad0*/  FFMA.RM R38, R31, R66, 12582913 ;  /* 0x4b4000011f267423 */ /* 0x000fe20000004042 */
        /* <DEDUP_REMOVED lines=9> */
[----:B----4-:R-:W-:-:S02]  /*23b70*/  HADD2.F32 R35, -RZ, R5.H0_H0 ;  /* 0x20000005ff237230 */ /* 0x010fc40000004100 */
        /* <DEDUP_REMOVED lines=16> */
[-C--:B------:R-:W-:Y:S01]  /*23c80*/  FFMA.SAT R43, -R26, R64.reuse, 0.5 ;  /* 0x3f0000001a2b7423 */ /* 0x080fe20000002140 */
[----:B------:R-:W-:Y:S01]  /*23c90*/  FFMA.SAT R0, -R20, R64, 0.5 ;  /* 0x3f00000014007423 */ /* 0x000fe20000002140 */
[----:B------:R-:W-:Y:S01]  /*23ca0*/  FFMA.RM R42, R35, R66, 12582913 ;  /* 0x4b400001232a7423 */ /* 0x000fe20000004042 */
[----:B------:R-:W-:Y:S01]  /*23cb0*/  FFMA.SAT R34, -R23, R64, 0.5 ;  /* 0x3f00000017227423 */ /* 0x000fe20000002140 */
[----:B------:R1:W-:Y:S01]  /*23cc0*/  MUFU.EX2 R39, R33 ;  /* 0x0000002100277308 */ /* 0x0003e20000000800 */
[----:B------:R-:W-:-:S02]  /*23cd0*/  HADD2.F32 R45, -RZ, R6.H0_H0 ;  /* 0x20000006ff2d7230 */ /* 0x000fc40000004100 */
[----:B------:R-:W-:Y:S01]  /*23ce0*/  FADD R36, R44, -12583039 ;  /* 0xcb40007f2c247421 */ /* 0x000fe20000000000 */
[----:B------:R-:W-:Y:S01]  /*23cf0*/  FFMA R29, R16, R30, R29 ;  /* 0x0000001e101d7223 */ /* 0x000fe2000000001d */
[-C--:B------:R-:W-:Y:S01]  /*23d00*/  FFMA.RM R2, R2, R66.reuse, 12582913 ;  /* 0x4b40000102027423 */ /* 0x080fe20000004042 */
[-C--:B------:R-:W-:Y:S01]  /*23d10*/  FFMA.RM R46, R43, R66.reuse, 12582913 ;  /* 0x4b4000012b2e7423 */ /* 0x080fe20000004042 */
[-C--:B------:R-:W-:Y:S01]  /*23d20*/  FFMA.RM R0, R0, R66.reuse, 12582913 ;  /* 0x4b40000100007423 */ /* 0x080fe20000004042 */
[----:B------:R-:W-:Y:S01]  /*23d30*/  FADD R35, R42, -12583039 ;  /* 0xcb40007f2a237421 */ /* 0x000fe20000000000 */
        /* <DEDUP_REMOVED lines=8> */
[----:B------:R-:W-:Y:S01]  /*23dc0*/  FADD R3, R0, -12583039 ;  /* 0xcb40007f00037421 */ /* 0x000fe20000000000 */
[----:B------:R-:W-:Y:S01]  /*23dd0*/  FFMA R35, -R24, 1.4426950216293334961, -R35 ;  /* 0x3fb8aa3b18237823 */ /* 0x000fe20000000923 */
[----:B------:R-:W-:Y:S01]  /*23de0*/  FADD R34, R40, -12583039 ;  /* 0xcb40007f28227421 */ /* 0x000fe20000000000 */
[----:B------:R-:W-:Y:S01]  /*23df0*/  FFMA R36, -R25, 1.925963033500011079e-08, R36 ;  /* 0x32a5706019247823 */ /* 0x000fe20000000124 */
[-C--:B------:R-:W-:Y:S01]  /*23e00*/  FFMA.RM R51, R49, R66.reuse, 12582913 ;  /* 0x4b40000131337423 */ /* 0x080fe20000004042 */
[----:B------:R-:W-:Y:S01]  /*23e10*/  FFMA R32, -R21, 1.4426950216293334961, -R32 ;  /* 0x3fb8aa3b15207823 */ /* 0x000fe20000000920 */
[----:B------:R-:W-:Y:S01]  /*23e20*/  FFMA.RM R48, R47, R66, 12582913 ;  /* 0x4b4000012f307423 */ /* 0x000fe20000004042 */
[----:B------:R-:W-:Y:S01]  /*23e30*/  FFMA R3, -R20, 1.4426950216293334961, -R3 ;  /* 0x3fb8aa3b14037823 */ /* 0x000fe20000000903 */
[----:B------:R-:W-:Y:S01]  /*23e40*/  FFMA R35, -R24, 1.925963033500011079e-08, R35 ;  /* 0x32a5706018237823 */ /* 0x000fe20000000123 */
[----:B------:R-:W-:Y:S01]  /*23e50*/  FFMA R47, -R26, 1.4426950216293334961, -R45 ;  /* 0x3fb8aa3b1a2f7823 */ /* 0x000fe2000000092d */
[----:B------:R-:W-:Y:S01]  /*23e60*/  FFMA R34, -R23, 1.4426950216293334961, -R34 ;  /* 0x3fb8aa3b17227823 */ /* 0x000fe20000000922 */
[----:B------:R1:W-:Y:S01]  /*23e70*/  MUFU.EX2 R45, R36 ;  /* 0x00000024002d7308 */ /* 0x0003e20000000800 */
[----:B------:R-:W-:Y:S01]  /*23e80*/  FFMA R32, -R21, 1.925963033500011079e-08, R32 ;  /* 0x32a5706015207823 */ /* 0x000fe20000000120 */
[----:B------:R-:W-:-:S02]  /*23e90*/  HADD2.F32 R41, -RZ, R5.H1_H1 ;  /* 0x30000005ff297230 */ /* 0x000fc40000004100 */
[----:B------:R-:W-:Y:S01]  /*23ea0*/  FFMA R3, -R20, 1.925963033500011079e-08, R3 ;  /* 0x32a5706014037823 */ /* 0x000fe20000000103 */
[----:B------:R-:W-:Y:S02]  /*23eb0*/  HADD2.F32 R30, -RZ, R4.H1_H1 ;  /* 0x30000004ff1e7230 */ /* 0x000fe40000004100 */
[C---:B------:R-:W-:Y:S01]  /*23ec0*/  FMUL R131, R17.reuse, R131 ;  /* 0x0000008311837220 */ /* 0x040fe20000400000 */
[--C-:B------:R-:W-:Y:S02]  /*23ed0*/  HADD2.F32 R52, -RZ, R7.reuse.H0_H0 ;  /* 0x20000007ff347230 */ /* 0x100fe40000004100 */
[----:B------:R-:W-:Y:S01]  /*23ee0*/  FMUL R129, R17, R129 ;  /* 0x0000008111817220 */ /* 0x000fe20000400000 */
[----:B------:R2:W-:Y:S01]  /*23ef0*/  MUFU.EX2 R43, R35 ;  /* 0x00000023002b7308 */ /* 0x0005e20000000800 */
[----:B-1----:R-:W-:Y:S01]  /*23f00*/  FADD R36, R51, -12583039 ;  /* 0xcb40007f33247421 */ /* 0x002fe20000000000 */
[----:B------:R-:W-:Y:S01]  /*23f10*/  FFMA R34, -R23, 1.925963033500011079e-08, R34 ;  /* 0x32a5706017227823 */ /* 0x000fe20000000122 */
[----:B------:R-:W-:Y:S01]  /*23f20*/  FFMA R30, R16, R30, R129 ;  /* 0x0000001e101e7223 */ /* 0x000fe20000000081 */
[----:B------:R-:W-:Y:S01]  /*23f30*/  FADD R50, R48, -12583039 ;  /* 0xcb40007f30327421 */ /* 0x000fe20000000000 */
[----:B------:R-:W-:Y:S01]  /*23f40*/  FFMA R36, -R29, 1.4426950216293334961, -R36 ;  /* 0x3fb8aa3b1d247823 */ /* 0x000fe20000000924 */
[C---:B------:R-:W-:Y:S01]  /*23f50*/  FMUL R133, R17.reuse, R133 ;  /* 0x0000008511857220 */ /* 0x040fe20000400000 */
[C---:B------:R-:W-:Y:S01]  /*23f60*/  FMUL R135, R17.reuse, R135 ;  /* 0x0000008711877220 */ /* 0x040fe20000400000 */
[----:B------:R1:W3:Y:S01]  /*23f70*/  MUFU.EX2 R37, R32 ;  /* 0x0000002000257308 */ /* 0x0002e20000000800 */
[----:B--2---:R-:W-:Y:S01]  /*23f80*/  FMUL R35, R17, R134 ;  /* 0x0000008611237220 */ /* 0x004fe20000400000 */
[----:B------:R-:W-:Y:S01]  /*23f90*/  FFMA R50, -R27, 1.4426950216293334961, -R50 ;  /* 0x3fb8aa3b1b327823 */ /* 0x000fe20000000932 */
[-C--:B------:R-:W-:Y:S01]  /*23fa0*/  FFMA.SAT R49, -R30, R64.reuse, 0.5 ;  /* 0x3f0000001e317423 */ /* 0x080fe20000002140 */
[----:B------:R-:W-:Y:S01]  /*23fb0*/  FFMA.SAT R54, -R31, R64, 0.5 ;  /* 0x3f0000001f367423 */ /* 0x000fe20000002140 */
[C---:B------:R-:W-:Y:S01]  /*23fc0*/  FFMA R35, R16.reuse, R52, R35 ;  /* 0x0000003410237223 */ /* 0x040fe20000000023 */
[----:B------:R-:W-:Y:S01]  /*23fd0*/  FFMA R52, -R29, 1.925963033500011079e-08, R36 ;  /* 0x32a570601d347823 */ /* 0x000fe20000000124 */
[----:B------:R-:W-:Y:S01]  /*23fe0*/  HADD2.F32 R36, -RZ, R7.H1_H1 ;  /* 0x30000007ff247230 */ /* 0x000fe20000004100 */
[----:B------:R-:W2:Y:S01]  /*23ff0*/  MUFU.EX2 R3, R3 ;  /* 0x0000000300037308 */ /* 0x000ea20000000800 */
[C---:B-1----:R-:W-:Y:S01]  /*24000*/  FFMA R32, R16.reuse, R41, R131 ;  /* 0x0000002910207223 */ /* 0x042fe20000000083 */
[----:B------:R-:W-:Y:S01]  /*24010*/  FFMA R50, -R27, 1.925963033500011079e-08, R50 ;  /* 0x32a570601b327823 */ /* 0x000fe20000000132 */
[----:B------:R-:W-:Y:S01]  /*24020*/  FFMA.RM R53, R49, R66, 12582913 ;  /* 0x4b40000131357423 */ /* 0x000fe20000004042 */
[----:B------:R-:W-:Y:S01]  /*24030*/  FFMA R36, R16, R36, R135 ;  /* 0x0000002410247223 */ /* 0x000fe20000000087 */
[----:B------:R-:W-:Y:S01]  /*24040*/  FFMA.RM R54, R54, R66, 12582913 ;  /* 0x4b40000136367423 */ /* 0x000fe20000004042 */
[-C--:B------:R-:W-:Y:S01]  /*24050*/  FFMA.SAT R56, -R32, R64.reuse, 0.5 ;  /* 0x3f00000020387423 */ /* 0x080fe20000002140 */
[-C--:B------:R-:W-:Y:S01]  /*24060*/  FFMA.SAT R59, -R33, R64.reuse, 0.5 ;  /* 0x3f000000213b7423 */ /* 0x080fe20000002140 */
[----:B------:R1:W-:Y:S01]  /*24070*/  MUFU.EX2 R41, R34 ;  /* 0x0000002200297308 */ /* 0x0003e20000000800 */
[----:B------:R-:W-:Y:S01]  /*24080*/  FFMA.SAT R63, -R35, R64, 0.5 ;  /* 0x3f000000233f7423 */ /* 0x000fe20000002140 */
[----:B------:R-:W-:Y:S01]  /*24090*/  FADD R55, R53, -12583039 ;  /* 0xcb40007f35377421 */ /* 0x000fe20000000000 */
[----:B------:R-:W-:Y:S01]  /*240a0*/  SHF.L.U32 R0, R0, 0x17, RZ ;  /* 0x0000001700007819 */ /* 0x000fe200000006ff */
[-C--:B------:R-:W-:Y:S01]  /*240b0*/  FFMA.RM R58, R56, R66.reuse, 12582913 ;  /* 0x4b400001383a7423 */ /* 0x080fe20000004042 */
[----:B------:R-:W-:Y:S01]  /*240c0*/  SHF.L.U32 R2, R2, 0x17, RZ ;  /* 0x0000001702027819 */ /* 0x000fe200000006ff */
[----:B------:R-:W-:Y:S01]  /*240d0*/  FFMA.RM R63, R63, R66, 12582913 ;  /* 0x4b4000013f3f7423 */ /* 0x000fe20000004042 */
[----:B------:R-:W-:Y:S01]  /*240e0*/  FFMA R55, -R30, 1.4426950216293334961, -R55 ;  /* 0x3fb8aa3b1e377823 */ /* 0x000fe20000000937 */
[----:B------:R4:W-:Y:S01]  /*240f0*/  MUFU.EX2 R49, R50 ;  /* 0x0000003200317308 */ /* 0x0009e20000000800 */
[----:B-1----:R-:W-:-:S02]  /*24100*/  HADD2.F32 R34, -RZ, R6.H1_H1 ;  /* 0x30000006ff227230 */ /* 0x002fc40000004100 */
[----:B------:R-:W-:Y:S01]  /*24110*/  FFMA.RM R60, R59, R66, 12582913 ;  /* 0x4b4000013b3c7423 */ /* 0x000fe20000004042 */
[----:B---3--:R-:W-:Y:S01]  /*24120*/  FFMA R65, R2, R37, 1 ;  /* 0x3f80000002417423 */ /* 0x008fe20000000025 */
[----:B------:R-:W-:Y:S01]  /*24130*/  FADD R57, R58, -12583039 ;  /* 0xcb40007f3a397421 */ /* 0x000fe20000000000 */
[----:B------:R-:W-:Y:S01]  /*24140*/  FFMA R55, -R30, 1.925963033500011079e-08, R55 ;  /* 0x32a570601e377823 */ /* 0x000fe20000000137 */
[----:B------:R-:W-:Y:S01]  /*24150*/  FFMA R34, R16, R34, R133 ;  /* 0x0000002210227223 */ /* 0x000fe20000000085 */
[----:B------:R-:W-:Y:S01]  /*24160*/  FADD R62, R60, -12583039 ;  /* 0xcb40007f3c3e7421 */ /* 0x000fe20000000000 */
[----:B------:R-:W-:Y:S01]  /*24170*/  SHF.L.U32 R38, R38, 0x17, RZ ;  /* 0x0000001726267819 */ /* 0x000fe200000006ff */
[----:B----4-:R-:W-:Y:S01]  /*24180*/  FADD R50, R54, -12583039 ;  /* 0xcb40007f36327421 */ /* 0x010fe20000000000 */
[-C--:B------:R-:W-:Y:S01]  /*24190*/  FFMA.SAT R61, -R34, R64.reuse, 0.5 ;  /* 0x3f000000223d7423 */ /* 0x080fe20000002140 */
[----:B------:R-:W-:Y:S01]  /*241a0*/  FFMA.SAT R64, -R36, R64, 0.5 ;  /* 0x3f00000024407423 */ /* 0x000fe20000002140 */
[----:B------:R-:W-:Y:S01]  /*241b0*/  FFMA R59, -R32, 1.4426950216293334961, -R57 ;  /* 0x3fb8aa3b203b7823 */ /* 0x000fe20000000939 */
[----:B------:R-:W-:Y:S01]  /*241c0*/  FFMA R56, -R31, 1.4426950216293334961, -R50 ;  /* 0x3fb8aa3b1f387823 */ /* 0x000fe20000000932 */
[-C--:B------:R-:W-:Y:S01]  /*241d0*/  FFMA.RM R61, R61, R66.reuse, 12582913 ;  /* 0x4b4000013d3d7423 */ /* 0x080fe20000004042 */
[----:B------:R-:W-:Y:S01]  /*241e0*/  FFMA.RM R64, R64, R66, 12582913 ;  /* 0x4b40000140407423 */ /* 0x000fe20000004042 */
[----:B--2---:R-:W-:Y:S01]  /*241f0*/  FFMA R66, R0, R3, 1 ;  /* 0x3f80000000427423 */ /* 0x004fe20000000003 */
[----:B------:R-:W-:Y:S01]  /*24200*/  FADD R0, R63, -12583039 ;  /* 0xcb40007f3f007421 */ /* 0x000fe20000000000 */
[----:B------:R-:W-:Y:S01]  /*24210*/  FFMA R56, -R31, 1.925963033500011079e-08, R56 ;  /* 0x32a570601f387823 */ /* 0x000fe20000000138 */
[----:B------:R-:W-:Y:S01]  /*24220*/  FADD R37, R64, -12583039 ;  /* 0xcb40007f40257421 */ /* 0x000fe20000000000 */
[----:B------:R-:W-:Y:S01]  /*24230*/  FADD R3, R61, -12583039 ;  /* 0xcb40007f3d037421 */ /* 0x000fe20000000000 */
[----:B------:R-:W-:Y:S01]  /*24240*/  FFMA R2, -R35, 1.4426950216293334961, -R0 ;  /* 0x3fb8aa3b23027823 */ /* 0x000fe20000000900 */
[----:B------:R1:W2:Y:S01]  /*24250*/  MUFU.EX2 R50, R55 ;  /* 0x0000003700327308 */ /* 0x0002a20000000800 */
[----:B------:R-:W-:Y:S01]  /*24260*/  FFMA R37, -R36, 1.4426950216293334961, -R37 ;  /* 0x3fb8aa3b24257823 */ /* 0x000fe20000000925 */
[----:B------:R-:W-:Y:S01]  /*24270*/  FFMA R62, -R33, 1.4426950216293334961, -R62 ;  /* 0x3fb8aa3b213e7823 */ /* 0x000fe2000000093e */
[----:B------:R-:W-:Y:S01]  /*24280*/  FFMA R47, -R26, 1.925963033500011079e-08, R47 ;  /* 0x32a570601a2f7823 */ /* 0x000fe2000000012f */
[----:B------:R-:W-:Y:S01]  /*24290*/  FFMA R59, -R32, 1.925963033500011079e-08, R59 ;  /* 0x32a57060203b7823 */ /* 0x000fe2000000013b */
[----:B------:R-:W-:Y:S01]  /*242a0*/  FFMA R2, -R35, 1.925963033500011079e-08, R2 ;  /* 0x32a5706023027823 */ /* 0x000fe20000000102 */
[----:B------:R-:W-:Y:S01]  /*242b0*/  FFMA R37, -R36, 1.925963033500011079e-08, R37 ;  /* 0x32a5706024257823 */ /* 0x000fe20000000125 */
[----:B------:R-:W-:Y:S01]  /*242c0*/  FFMA R62, -R33, 1.925963033500011079e-08, R62 ;  /* 0x32a57060213e7823 */ /* 0x000fe2000000013e */
[----:B------:R3:W-:Y:S01]  /*242d0*/  MUFU.EX2 R57, R56 ;  /* 0x0000003800397308 */ /* 0x0007e20000000800 */
[C---:B-1----:R-:W-:Y:S01]  /*242e0*/  FFMA R55, -R34.reuse, 1.4426950216293334961, -R3 ;  /* 0x3fb8aa3b22377823 */ /* 0x042fe20000000903 */
[----:B------:R-:W-:Y:S01]  /*242f0*/  SHF.L.U32 R51, R51, 0x17, RZ ;  /* 0x0000001733337819 */ /* 0x000fe200000006ff */
[----:B------:R-:W-:Y:S01]  /*24300*/  BSSY B1, `(.L_x_805) ;  /* 0x0000030000017945 */ /* 0x000fe20003800000 */
[----:B------:R-:W-:Y:S01]  /*24310*/  SHF.L.U32 R53, R53, 0x17, RZ ;  /* 0x0000001735357819 */ /* 0x000fe200000006ff */
[----:B------:R-:W-:Y:S01]  /*24320*/  FFMA R55, -R34, 1.925963033500011079e-08, R55 ;  /* 0x32a5706022377823 */ /* 0x000fe20000000137 */
[----:B------:R-:W-:-:S02]  /*24330*/  SHF.L.U32 R40, R40, 0x17, RZ ;  /* 0x0000001728287819 */ /* 0x000fc400000006ff */
[----:B------:R-:W1:Y:S01]  /*24340*/  MUFU.EX2 R52, R52 ;  /* 0x0000003400347308 */ /* 0x000e620000000800 */
[----:B---3--:R-:W-:Y:S01]  /*24350*/  FFMA R56, R38, R39, 1 ;  /* 0x3f80000026387423 */ /* 0x008fe20000000027 */
[----:B------:R-:W-:Y:S01]  /*24360*/  IADD3 R38, R66, 0x1800000, RZ ;  /* 0x0180000042267810 */ /* 0x000fe20007ffe0ff */
[----:B--2---:R-:W-:Y:S01]  /*24370*/  FFMA R50, R53, R50, 1 ;  /* 0x3f80000035327423 */ /* 0x004fe20000000032 */
[----:B------:R-:W-:Y:S01]  /*24380*/  SHF.L.U32 R42, R42, 0x17, RZ ;  /* 0x000000172a2a7819 */ /* 0x000fe200000006ff */
[----:B------:R-:W-:Y:S01]  /*24390*/  FFMA R41, R40, R41, 1 ;  /* 0x3f80000028297423 */ /* 0x000fe20000000029 */
[----:B------:R-:W-:Y:S02]  /*243a0*/  LOP3.LUT R38, R38, 0x7f800000, RZ, 0xc0, !PT ;  /* 0x7f80000026267812 */ /* 0x000fe400078ec0ff */
[----:B------:R-:W2:Y:S01]  /*243b0*/  MUFU.EX2 R47, R47 ;  /* 0x0000002f002f7308 */ /* 0x000ea20000000800 */
[----:B------:R-:W-:Y:S01]  /*243c0*/  SHF.L.U32 R44, R44, 0x17, RZ ;  /* 0x000000172c2c7819 */ /* 0x000fe200000006ff */
[----:B------:R-:W-:Y:S01]  /*243d0*/  FFMA R42, R42, R43, 1 ;  /* 0x3f8000002a2a7423 */ /* 0x000fe2000000002b */
[----:B------:R-:W-:-:S02]  /*243e0*/  ISETP.GT.U32.AND P2, PT, R38, 0x1ffffff, PT ;  /* 0x01ffffff2600780c */ /* 0x000fc40003f44070 */
        /* <DEDUP_REMOVED lines=13> */
[----:B--2---:R-:W-:Y:S01]  /*244c0*/  FFMA R46, R46, R47, 1 ;  /* 0x3f8000002e2e7423 */ /* 0x004fe2000000002f */
[----:B------:R-:W-:-:S05]  /*244d0*/  SHF.L.U32 R64, R64, 0x17, RZ ;  /* 0x0000001740407819 */ /* 0x000fca00000006ff */
[----:B------:R-:W2:Y:S01]  /*244e0*/  MUFU.EX2 R0, R55 ;  /* 0x0000003700007308 */ /* 0x000ea20000000800 */
[----:B---3--:R-:W-:-:S07]  /*244f0*/  FFMA R58, R58, R59, 1 ;  /* 0x3f8000003a3a7423 */ /* 0x008fce000000003b */
[----:B------:R-:W3:Y:S01]  /*24500*/  MUFU.EX2 R2, R2 ;  /* 0x0000000200027308 */ /* 0x000ee20000000800 */
[----:B-1----:R-:W-:-:S07]  /*24510*/  FFMA R53, R60, R3, 1 ;  /* 0x3f8000003c357423 */ /* 0x002fce0000000003 */
[----:B------:R-:W1:Y:S01]  /*24520*/  MUFU.EX2 R37, R37 ;  /* 0x0000002500257308 */ /* 0x000e620000000800 */
[----:B--2---:R-:W-:Y:S01]  /*24530*/  FFMA R52, R61, R0, 1 ;  /* 0x3f8000003d347423 */ /* 0x004fe20000000000 */
        /* <DEDUP_REMOVED lines=8> */
.L_x_806:
[----:B------:R-:W1:Y:S02]  /*245c0*/  MUFU.RCP R37, R66 ;  /* 0x0000004200257308 */ /* 0x000e640000001000 */
[----:B-1----:R-:W-:-:S04]  /*245d0*/  FFMA R0, R66, R37, -1 ;  /* 0xbf80000042007423 */ /* 0x002fc80000000025 */
[----:B------:R-:W-:-:S04]  /*245e0*/  FADD.FTZ R0, -R0, -RZ ;  /* 0x800000ff00007221 */ /* 0x000fc80000010100 */
[----:B------:R-:W-:-:S07]  /*245f0*/  FFMA R37, R37, R0, R37 ;  /* 0x0000000025257223 */ /* 0x000fce0000000025 */
.L_x_807:
[----:B------:R-:W-:Y:S05]  /*24600*/  BSYNC B1 ;  /* 0x0000000000017941 */ /* 0x000fea0003800000 */
.L_x_805:
        /* <DEDUP_REMOVED lines=10> */
.L_x_809:
[----:B------:R-:W1:Y:S02]  /*246b0*/  MUFU.RCP R38, R65 ;  /* 0x0000004100267308 */ /* 0x000e640000001000 */
[----:B-1----:R-:W-:-:S04]  /*246c0*/  FFMA R0, R65, R38, -1 ;  /* 0xbf80000041007423 */ /* 0x002fc80000000026 */
[----:B------:R-:W-:-:S04]  /*246d0*/  FADD.FTZ R3, -R0, -RZ ;  /* 0x800000ff00037221 */ /* 0x000fc80000010100 */
[----:B------:R-:W-:-:S07]  /*246e0*/  FFMA R38, R38, R3, R38 ;  /* 0x0000000326267223 */ /* 0x000fce0000000026 */
.L_x_810:
[----:B------:R-:W-:Y:S05]  /*246f0*/  BSYNC B1 ;  /* 0x0000000000017941 */ /* 0x000fea0003800000 */
.L_x_808:
        /* <DEDUP_REMOVED lines=10> */
.L_x_812:
[----:B------:R-:W1:Y:S02]  /*247a0*/  MUFU.RCP R39, R56 ;  /* 0x0000003800277308 */ /* 0x000e640000001000 */
[----:B-1----:R-:W-:-:S04]  /*247b0*/  FFMA R0, R56, R39, -1 ;  /* 0xbf80000038007423 */ /* 0x002fc80000000027 */
[----:B------:R-:W-:-:S04]  /*247c0*/  FADD.FTZ R0, -R0, -RZ ;  /* 0x800000ff00007221 */ /* 0x000fc80000010100 */
[----:B------:R-:W-:-:S07]  /*247d0*/  FFMA R39, R39, R0, R39 ;  /* 0x0000000027277223 */ /* 0x000fce0000000027 */
.L_x_813:
[----:B------:R-:W-:Y:S05]  /*247e0*/  BSYNC B1 ;  /* 0x0000000000017941 */ /* 0x000fea0003800000 */
.L_x_811:
        /* <DEDUP_REMOVED lines=10> */
.L_x_815:
[----:B------:R-:W1:Y:S02]  /*24890*/  MUFU.RCP R40, R41 ;  /* 0x0000002900287308 */ /* 0x000e640000001000 */
[----:B-1----:R-:W-:-:S04]  /*248a0*/  FFMA R0, R41, R40, -1 ;  /* 0xbf80000029007423 */ /* 0x002fc80000000028 */
[----:B------:R-:W-:-:S04]  /*248b0*/  FADD.FTZ R3, -R0, -RZ ;  /* 0x800000ff00037221 */ /* 0x000fc80000010100 */
[----:B------:R-:W-:-:S07]  /*248c0*/  FFMA R40, R40, R3, R40 ;  /* 0x0000000328287223 */ /* 0x000fce0000000028 */
.L_x_816:
[----:B------:R-:W-:Y:S05]  /*248d0*/  BSYNC B1 ;  /* 0x0000000000017941 */ /* 0x000fea0003800000 */
.L_x_814:
        /* <DEDUP_REMOVED lines=10> */
.L_x_818:
[----:B------:R-:W1:Y:S02]  /*24980*/  MUFU.RCP R41, R42 ;  /* 0x0000002a00297308 */ /* 0x000e640000001000 */
[----:B-1----:R-:W-:-:S04]  /*24990*/  FFMA R0, R42, R41, -1 ;  /* 0xbf8000002a007423 */ /* 0x002fc80000000029 */
[----:B------:R-:W-:-:S04]  /*249a0*/  FADD.FTZ R0, -R0, -RZ ;  /* 0x800000ff00007221 */ /* 0x000fc80000010100 */
[----:B------:R-:W-:-:S07]  /*249b0*/  FFMA R41, R41, R0, R41 ;  /* 0x0000000029297223 */ /* 0x000fce0000000029 */
.L_x_819:
[----:B------:R-:W-:Y:S05]  /*249c0*/  BSYNC B1 ;  /* 0x0000000000017941 */ /* 0x000fea0003800000 */
.L_x_817:
        /* <DEDUP_REMOVED lines=10> */
.L_x_821:
[----:B------:R-:W1:Y:S02]  /*24a70*/  MUFU.RCP R42, R45 ;  /* 0x0000002d002a7308 */ /* 0x000e640000001000 */
[----:B-1----:R-:W-:-:S04]  /*24a80*/  FFMA R0, R45, R42, -1 ;  /* 0xbf8000002d007423 */ /* 0x002fc8000000002a */
[----:B------:R-:W-:-:S04]  /*24a90*/  FADD.FTZ R3, -R0, -RZ ;  /* 0x800000ff00037221 */ /* 0x000fc80000010100 */
[----:B------:R-:W-:-:S07]  /*24aa0*/  FFMA R42, R42, R3, R42 ;  /* 0x000000032a2a7223 */ /* 0x000fce000000002a */
.L_x_822:
[----:B------:R-:W-:Y:S05]  /*24ab0*/  BSYNC B1 ;  /* 0x0000000000017941 */ /* 0x000fea0003800000 */
.L_x_820:
        /* <DEDUP_REMOVED lines=10> */
.L_x_824:
[----:B------:R-:W1:Y:S02]  /*24b60*/  MUFU.RCP R43, R46 ;  /* 0x0000002e002b7308 */ /* 0x000e640000001000 */
[----:B-1----:R-:W-:-:S04]  /*24b70*/  FFMA R0, R46, R43, -1 ;  /* 0xbf8000002e007423 */ /* 0x002fc8000000002b */
[----:B------:R-:W-:-:S04]  /*24b80*/  FADD.FTZ R0, -R0, -RZ ;  /* 0x800000ff00007221 */ /* 0x000fc80000010100 */
[----:B------:R-:W-:-:S07]  /*24b90*/  FFMA R43, R43, R0, R43 ;  /* 0x000000002b2b7223 */ /* 0x000fce000000002b */
.L_x_825:
[----:B------:R-:W-:Y:S05]  /*24ba0*/  BSYNC B1 ;  /* 0x0000000000017941 */ /* 0x000fea0003800000 */
.L_x_823:
        /* <DEDUP_REMOVED lines=10> */
.L_x_827:
[----:B------:R-:W1:Y:S02]  /*24c50*/  MUFU.RCP R44, R49 ;  /* 0x00000031002c7308 */ /* 0x000e640000001000 */
[----:B-1----:R-:W-:-:S04]  /*24c60*/  FFMA R0, R49, R44, -1 ;  /* 0xbf80000031007423 */ /* 0x002fc8000000002c */
[----:B------:R-:W-:-:S04]  /*24c70*/  FADD.FTZ R3, -R0, -RZ ;  /* 0x800000ff00037221 */ /* 0x000fc80000010100 */
[----:B------:R-:W-:-:S07]  /*24c80*/  FFMA R44, R44, R3, R44 ;  /* 0x000000032c2c7223 */ /* 0x000fce000000002c */
.L_x_828:
[----:B------:R-:W-:Y:S05]  /*24c90*/  BSYNC B1 ;  /* 0x0000000000017941 */ /* 0x000fea0003800000 */
.L_x_826:
        /* <DEDUP_REMOVED lines=10> */
.L_x_830:
[----:B------:R-:W1:Y:S02]  /*24d40*/  MUFU.RCP R46, R51 ;  /* 0x00000033002e7308 */ /* 0x000e640000001000 */
[----:B-1----:R-:W-:-:S04]  /*24d50*/  FFMA R0, R51, R46, -1 ;  /* 0xbf80000033007423 */ /* 0x002fc8000000002e */
[----:B------:R-:W-:-:S04]  /*24d60*/  FADD.FTZ R3, -R0, -RZ ;  /* 0x800000ff00037221 */ /* 0x000fc80000010100 */
[----:B------:R-:W-:-:S07]  /*24d70*/  FFMA R46, R46, R3, R46 ;  /* 0x000000032e2e7223 */ /* 0x000fce000000002e */
.L_x_831:
[----:B------:R-:W-:Y:S05]  /*24d80*/  BSYNC B1 ;  /* 0x0000000000017941 */ /* 0x000fea0003800000 */
.L_x_829:
        /* <DEDUP_REMOVED lines=10> */
.L_x_833:
[----:B------:R-:W1:Y:S02]  /*24e30*/  MUFU.RCP R45, R50 ;  /* 0x00000032002d7308 */ /* 0x000e640000001000 */
[----:B-1----:R-:W-:-:S04]  /*24e40*/  FFMA R0, R50, R45, -1 ;  /* 0xbf80000032007423 */ /* 0x002fc8000000002d */
[----:B------:R-:W-:-:S04]  /*24e50*/  FADD.FTZ R0, -R0, -RZ ;  /* 0x800000ff00007221 */ /* 0x000fc80000010100 */
[----:B------:R-:W-:-:S07]  /*24e60*/  FFMA R45, R45, R0, R45 ;  /* 0x000000002d2d7223 */ /* 0x000fce000000002d */
.L_x_834:
[----:B------:R-:W-:Y:S05]  /*24e70*/  BSYNC B1 ;  /* 0x0000000000017941 */ /* 0x000fea0003800000 */
.L_x_832:
        /* <DEDUP_REMOVED lines=10> */
.L_x_836:
[----:B------:R-:W1:Y:S02]  /*24f20*/  MUFU.RCP R48, R57 ;  /* 0x0000003900307308 */ /* 0x000e640000001000 */
[----:B-1----:R-:W-:-:S04]  /*24f30*/  FFMA R0, R57, R48, -1 ;  /* 0xbf80000039007423 */ /* 0x002fc80000000030 */
[----:B------:R-:W-:-:S04]  /*24f40*/  FADD.FTZ R3, -R0, -RZ ;  /* 0x800000ff00037221 */ /* 0x000fc80000010100 */
[----:B------:R-:W-:-:S07]  /*24f50*/  FFMA R48, R48, R3, R48 ;  /* 0x0000000330307223 */ /* 0x000fce0000000030 */
.L_x_837:
[----:B------:R-:W-:Y:S05]  /*24f60*/  BSYNC B1 ;  /* 0x0000000000017941 */ /* 0x000fea0003800000 */
.L_x_835:
        /* <DEDUP_REMOVED lines=10> */
.L_x_839:
[----:B------:R-:W1:Y:S02]  /*25010*/  MUFU.RCP R47, R58 ;  /* 0x0000003a002f7308 */ /* 0x000e640000001000 */
[----:B-1----:R-:W-:-:S04]  /*25020*/  FFMA R0, R58, R47, -1 ;  /* 0xbf8000003a007423 */ /* 0x002fc8000000002f */
[----:B------:R-:W-:-:S04]  /*25030*/  FADD.FTZ R0, -R0, -RZ ;  /* 0x800000ff00007221 */ /* 0x000fc80000010100 */
[----:B------:R-:W-:-:S07]  /*25040*/  FFMA R47, R47, R0, R47 ;  /* 0x000000002f2f7223 */ /* 0x000fce000000002f */
.L_x_840:
[----:B------:R-:W-:Y:S05]  /*25050*/  BSYNC B1 ;  /* 0x0000000000017941 */ /* 0x000fea0003800000 */
.L_x_838:
        /* <DEDUP_REMOVED lines=10> */
.L_x_842:
[----:B------:R-:W1:Y:S02]  /*25100*/  MUFU.RCP R50, R53 ;  /* 0x0000003500327308 */ /* 0x000e640000001000 */
[----:B-1----:R-:W-:-:S04]  /*25110*/  FFMA R0, R53, R50, -1 ;  /* 0xbf80000035007423 */ /* 0x002fc80000000032 */
[----:B------:R-:W-:-:S04]  /*25120*/  FADD.FTZ R3, -R0, -RZ ;  /* 0x800000ff00037221 */ /* 0x000fc80000010100 */
[----:B------:R-:W-:-:S07]  /*25130*/  FFMA R50, R50, R3, R50 ;  /* 0x0000000332327223 */ /* 0x000fce0000000032 */
.L_x_843:
[----:B------:R-:W-:Y:S05]  /*25140*/  BSYNC B1 ;  /* 0x0000000000017941 */ /* 0x000fea0003800000 */
.L_x_841:
        /* <DEDUP_REMOVED lines=10> */
.L_x_845:
[----:B------:R-:W1:Y:S02]  /*251f0*/  MUFU.RCP R49, R52 ;  /* 0x0000003400317308 */ /* 0x000e640000001000 */
[----:B-1----:R-:W-:-:S04]  /*25200*/  FFMA R0, R52, R49, -1 ;  /* 0xbf80000034007423 */ /* 0x002fc80000000031 */
[----:B------:R-:W-:-:S04]  /*25210*/  FADD.FTZ R0, -R0, -RZ ;  /* 0x800000ff00007221 */ /* 0x000fc80000010100 */
[----:B------:R-:W-:-:S07]  /*25220*/  FFMA R49, R49, R0, R49 ;  /* 0x0000000031317223 */ /* 0x000fce0000000031 */
.L_x_846:
[----:B------:R-:W-:Y:S05]  /*25230*/  BSYNC B1 ;  /* 0x0000000000017941 */ /* 0x000fea0003800000 */
.L_x_844:
        /* <DEDUP_REMOVED lines=10> */
.L_x_848:
[----:B------:R-:W1:Y:S02]  /*252e0*/  MUFU.RCP R52, R63 ;  /* 0x0000003f00347308 */ /* 0x000e640000001000 */
[----:B-1----:R-:W-:-:S04]  /*252f0*/  FFMA R0, R63, R52, -1 ;  /* 0xbf8000003f007423 */ /* 0x002fc80000000034 */
[----:B------:R-:W-:-:S04]  /*25300*/  FADD.FTZ R3, -R0, -RZ ;  /* 0x800000ff00037221 */ /* 0x000fc80000010100 */
[----:B------:R-:W-:-:S07]  /*25310*/  FFMA R52, R52, R3, R52 ;  /* 0x0000000334347223 */ /* 0x000fce0000000034 */
.L_x_849:
[----:B------:R-:W-:Y:S05]  /*25320*/  BSYNC B1 ;  /* 0x0000000000017941 */ /* 0x000fea0003800000 */
.L_x_847:
        /* <DEDUP_REMOVED lines=9> */
.L_x_851:
[----:B------:R-:W1:Y:S02]  /*253c0*/  MUFU.RCP R0, R55 ;  /* 0x0000003700007308 */ /* 0x000e640000001000 */
[----:B-1----:R-:W-:-:S04]  /*253d0*/  FFMA R2, R55, R0, -1 ;  /* 0xbf80000037027423 */ /* 0x002fc80000000000 */
[----:B------:R-:W-:-:S04]  /*253e0*/  FADD.FTZ R3, -R2, -RZ ;  /* 0x800000ff02037221 */ /* 0x000fc80000010100 */
[----:B------:R-:W-:-:S07]  /*253f0*/  FFMA R0, R0, R3, R0 ;  /* 0x0000000300007223 */ /* 0x000fce0000000000 */
.L_x_852:
[----:B------:R-:W-:Y:S05]  /*25400*/  BSYNC B1 ;  /* 0x0000000000017941 */ /* 0x000fea0003800000 */
.L_x_850:
        /* <DEDUP_REMOVED lines=45> */
.L_x_854:
[----:B------:R-:W-:Y:S05]  /*256e0*/  BSYNC B0 ;  /* 0x0000000000007941 */ /* 0x000fea0003800000 */
.L_x_853:
[----:B------:R-:W-:Y:S06]  /*256f0*/  BAR.SYNC.DEFER_BLOCKING 0x1, 0x100 ;  /* 0x0044000000007b1d */ /* 0x000fec0000010000 */
[----:B------:R-:W-:Y:S04]  /*25700*/  BSSY B0, `(.L_x_855) ;  /* 0x000000a000007945 */ /* 0x000fe80003800000 */
[----:B------:R-:W-:Y:S05]  /*25710*/  @P0 BRA `(.L_x_856) ;  /* 0x0000000000200947 */ /* 0x000fea0003800000 */
[----:B------:R-:W-:-:S06]  /*25720*/  UISETP.NE.AND UP0, UPT, UR43, 0x3, UPT ;  /* 0x000000032b00788c */ /* 0x000fcc000bf05270 */
[----:B------:R-:W-:-:S13]  /*25730*/  PLOP3.LUT P2, PT, PT, PT, UP0, 0x80, 0x0 ;  /* 0x000000000000781c */ /* 0x000fda0003f4f008 */
[----:B------:R-:W-:Y:S05]  /*25740*/  @!P2 BRA `(.L_x_857) ;  /* 0x000000000004a947 */ /* 0x000fea0003800000 */
[----:B------:R-:W-:Y:S01]  /*25750*/  BPT.TRAP 0x1 ;  /* 0x000000040000795c */ /* 0x000fe20000300000 */
.L_x_857:
[----:B------:R-:W-:-:S04]  /*25760*/  ULEA UR4, UR8, UR46, 0x3 ;  /* 0x0000002e08047291 */ /* 0x000fc8000f8e183f */
[----:B------:R-:W-:-:S04]  /*25770*/  UIADD3 UR4, UR4, 0x50, URZ ;  /* 0x0000005004047890 */ /* 0x000fc8000fffe03f */
[----:B------:R-:W-:-:S09]  /*25780*/  UPRMT UR4, UR47, 0x654, UR4 ;  /* 0x000006542f047896 */ /* 0x000fd20008000004 */
[----:B------:R-:W-:Y:S03]  /*25790*/  SYNCS.ARRIVE.TRANS64.RED.A1T0 RZ, [UR4], RZ ;  /* 0x000000ffffff79a7 */ /* 0x000fe60008100404 */
.L_x_856:
[----:B------:R-:W-:Y:S05]  /*257a0*/  BSYNC B0 ;  /* 0x0000000000007941 */ /* 0x000fea0003800000 */
.L_x_855:
        /* <DEDUP_REMOVED lines=9> */
.L_x_860:
[C---:B------:R-:W-:Y:S01]  /*25840*/  LEA R0, R12.reuse, UR46, 0x3 ;  /* 0x0000002e0c007c11 */ /* 0x040fe2000f8e18ff */
[----:B------:R-:W-:Y:S01]  /*25850*/  BSSY B1, `(.L_x_861) ;  /* 0x0000006000017945 */ /* 0x000fe20003800000 */
[----:B------:R-:W-:Y:S02]  /*25860*/  SHF.L.U32 R3, R13, 0x1f, RZ ;  /* 0x0000001f0d037819 */ /* 0x000fe400000006ff */
[----:B-1----:R-:W-:Y:S02]  /*25870*/  @!P1 LEA R21, R12, R15, 0xd ;  /* 0x0000000f0c159211 */ /* 0x002fe400078e68ff */
[----:B------:R-:W1:Y:S02]  /*25880*/  SYNCS.PHASECHK.TRANS64.TRYWAIT P2, [R0+URZ+0x30], R3 ;  /* 0x00003003000075a7 */ /* 0x000e64000804017f */
[----:B------:R-:W-:Y:S01]  /*25890*/  @!P1 LEA R2, R18, R21, 0x1 ;  /* 0x0000001512029211 */ /* 0x000fe200078e08ff */
[----:B-1----:R-:W-:Y:S06]  /*258a0*/  @!P2 BRA `(.L_x_862) ;  /* 0x0000008400f8a947 */ /* 0x002fec0003800000 */
.L_x_1136:
[----:B------:R-:W-:Y:S05]  /*258b0*/  BSYNC B1 ;  /* 0x0000000000017941 */ /* 0x000fea0003800000 */
.L_x_861:
        /* <DEDUP_REMOVED lines=8> */
.L_x_859:
[----:B------:R-:W-:Y:S05]  /*25940*/  BSYNC B0 ;  /* 0x0000000000007941 */ /* 0x000fea0003800000 */
.L_x_858:
[----:B------:R-:W2:Y:S04]  /*25950*/  LDL.LU R3, [R1+0x1c0] ;  /* 0x0001c00001037983 */ /* 0x000ea80000300800 */
[----:B-1----:R-:W5:Y:S04]  /*25960*/  LDL.LU R21, [R1+0x1c4] ;  /* 0x0001c40001157983 */ /* 0x002f680000300800 */
        /* <DEDUP_REMOVED lines=14> */
[----:B------:R-:W-:Y:S01]  /*25a50*/  MOV R63, 0x3bbb989d ;  /* 0x3bbb989d003f7802 */ /* 0x000fe20000000f00 */
[--C-:B----4-:R-:W-:Y:S01]  /*25a60*/  HADD2.F32 R34, -RZ, R4.reuse.H0_H0 ;  /* 0x20000004ff227230 */ /* 0x110fe20000004100 */
[----:B------:R-:W-:Y:S01]  /*25a70*/  MOV R66, 0x437c0000 ;  /* 0x437c000000427802 */ /* 0x000fe20000000f00 */
[----:B------:R-:W-:Y:S01]  /*25a80*/  HADD2.F32 R36, -RZ, R4.H1_H1 ;  /* 0x30000004ff247230 */ /* 0x000fe20000004100 */
[----:B------:R-:W-:Y:S01]  /*25a90*/  BSSY B1, `(.L_x_863) ;  /* 0x00000bc000017945 */ /* 0x000fe20003800000 */
[----:B------:R-:W-:-:S02]  /*25aa0*/  HADD2.F32 R48, -RZ, R5.H1_H1 ;  /* 0x30000005ff307230 */ /* 0x000fc40000004100 */
[--C-:B------:R-:W-:Y:S02]  /*25ab0*/  HADD2.F32 R52, -RZ, R6.reuse.H0_H0 ;  /* 0x20000006ff347230 */ /* 0x100fe40000004100 */
[----:B------:R-:W-:Y:S02]  /*25ac0*/  HADD2.F32 R54, -RZ, R6.H1_H1 ;  /* 0x30000006ff367230 */ /* 0x000fe40000004100 */
[--C-:B------:R-:W-:Y:S02]  /*25ad0*/  HADD2.F32 R58, -RZ, R7.reuse.H0_H0 ;  /* 0x20000007ff3a7230 */ /* 0x100fe40000004100 */
[----:B------:R-:W-:Y:S02]  /*25ae0*/  HADD2.F32 R59, -RZ, R7.H1_H1 ;  /* 0x30000007ff3b7230 */ /* 0x000fe40000004100 */
[C---:B--2---:R-:W-:Y:S01]  /*25af0*/  FMUL R3, R17.reuse, R3 ;  /* 0x0000000311037220 */ /* 0x044fe20000400000 */
[C---:B-----5:R-:W-:Y:S01]  /*25b00*/  FMUL R21, R17.reuse, R21 ;  /* 0x0000001511157220 */ /* 0x060fe20000400000 */
[C---:B---3--:R-:W-:Y:S01]  /*25b10*/  FMUL R23, R17.reuse, R23 ;  /* 0x0000001711177220 */ /* 0x048fe20000400000 */
[C---:B------:R-:W-:Y:S01]  /*25b20*/  FMUL R25, R17.reuse, R25 ;  /* 0x0000001911197220 */ /* 0x040fe20000400000 */
[C---:B------:R-:W-:Y:S01]  /*25b30*/  FMUL R27, R17.reuse, R27 ;  /* 0x0000001b111b7220 */ /* 0x040fe20000400000 */
[C---:B------:R-:W-:Y:S01]  /*25b40*/  FMUL R29, R17.reuse, R29 ;  /* 0x0000001d111d7220 */ /* 0x040fe20000400000 */
[C---:B------:R-:W-:Y:S01]  /*25b50*/  FMUL R31, R17.reuse, R31 ;  /* 0x0000001f111f7220 */ /* 0x040fe20000400000 */
[C---:B------:R-:W-:Y:S01]  /*25b60*/  FMUL R33, R17.reuse, R33 ;  /* 0x0000002111217220 */ /* 0x040fe20000400000 */
[----:B------:R-:W-:Y:S01]  /*25b70*/  FMUL R35, R17, R32 ;  /* 0x0000002011237220 */ /* 0x000fe20000400000 */
[----:B------:R-:W-:-:S02]  /*25b80*/  HADD2.F32 R32, -RZ, R11.H1_H1 ;  /* 0x3000000bff207230 */ /* 0x000fc40000004100 */
[C---:B------:R-:W-:Y:S01]  /*25b90*/  FMUL R37, R17.reuse, R30 ;  /* 0x0000001e11257220 */ /* 0x040fe20000400000 */
[C---:B------:R-:W-:Y:S01]  /*25ba0*/  FMUL R39, R17.reuse, R26 ;  /* 0x0000001a11277220 */ /* 0x040fe20000400000 */
[--C-:B------:R-:W-:Y:S02]  /*25bb0*/  HADD2.F32 R26, -RZ, R10.reuse.H1_H1 ;  /* 0x3000000aff1a7230 */ /* 0x100fe40000004100 */
[C---:B------:R-:W-:Y:S01]  /*25bc0*/  FMUL R41, R17.reuse, R24 ;  /* 0x0000001811297220 */ /* 0x040fe20000400000 */
[----:B------:R-:W-:Y:S02]  /*25bd0*/  HADD2.F32 R24, -RZ, R10.H0_H0 ;  /* 0x2000000aff187230 */ /* 0x000fe40000004100 */
[C---:B------:R-:W-:Y:S01]  /*25be0*/  FMUL R43, R17.reuse, R22 ;  /* 0x00000016112b7220 */ /* 0x040fe20000400000 */
[----:B------:R-:W-:Y:S02]  /*25bf0*/  HADD2.F32 R22, -RZ, R9.H0_H0 ;  /* 0x20000009ff167230 */ /* 0x000fe40000004100 */
[----:B------:R-:W-:Y:S01]  /*25c00*/  FFMA R24, R16, R24, R27 ;  /* 0x0000001810187223 */ /* 0x000fe2000000001b */
[----:B------:R-:W-:Y:S01]  /*25c10*/  FMUL R45, R17, R20 ;  /* 0x00000014112d7220 */ /* 0x000fe20000400000 */
[----:B------:R-:W-:-:S02]  /*25c20*/  HADD2.F32 R20, -RZ, R8.H0_H0 ;  /* 0x20000008ff147230 */ /* 0x000fc40000004100 */
[----:B------:R-:W-:Y:S01]  /*25c30*/  FFMA R22, R16, R22, R23 ;  /* 0x0000001610167223 */ /* 0x000fe20000000017 */
[C---:B------:R-:W-:Y:S01]  /*25c40*/  FMUL R47, R17.reuse, R0 ;  /* 0x00000000112f7220 */ /* 0x040fe20000400000 */
[----:B------:R-:W-:Y:S02]  /*25c50*/  HADD2.F32 R0, -RZ, R8.H1_H1 ;  /* 0x30000008ff007230 */ /* 0x000fe40000004100 */
[-C--:B------:R-:W-:Y:S01]  /*25c60*/  FFMA.SAT R27, -R22, R63.reuse, 0.5 ;  /* 0x3f000000161b7423 */ /* 0x080fe2000000213f */
[C---:B------:R-:W-:Y:S01]  /*25c70*/  FFMA R20, R16.reuse, R20, R3 ;  /* 0x0000001410147223 */ /* 0x040fe20000000003 */
[----:B------:R-:W-:Y:S01]  /*25c80*/  FMUL R49, R17, R2 ;  /* 0x0000000211317220 */ /* 0x000fe20000400000 */
[----:B------:R-:W-:Y:S02]  /*25c90*/  HADD2.F32 R2, -RZ, R9.H1_H1 ;  /* 0x30000009ff027230 */ /* 0x000fe40000004100 */
[C---:B------:R-:W-:Y:S01]  /*25ca0*/  FFMA R21, R16.reuse, R0, R21 ;  /* 0x0000000010157223 */ /* 0x040fe20000000015 */
[----:B------:R-:W-:Y:S01]  /*25cb0*/  FFMA.RM R38, R27, R66, 12582913 ;  /* 0x4b4000011b267423 */ /* 0x000fe20000004042 */
[----:B------:R-:W-:Y:S01]  /*25cc0*/  FFMA R27, R16, R32, R33 ;  /* 0x00000020101b7223 */ /* 0x000fe20000000021 */
[-C--:B------:R-:W-:Y:S01]  /*25cd0*/  FFMA.SAT R33, -R24, R63.reuse, 0.5 ;  /* 0x3f00000018217423 */ /* 0x080fe2000000213f */
[C---:B------:R-:W-:Y:S01]  /*25ce0*/  FFMA R23, R16.reuse, R2, R25 ;  /* 0x0000000210177223 */ /* 0x040fe20000000019 */
[----:B------:R-:W-:Y:S01]  /*25cf0*/  FFMA.SAT R2, -R21, R63, 0.5 ;  /* 0x3f00000015027423 */ /* 0x000fe2000000213f */
[----:B------:R-:W-:Y:S01]  /*25d00*/  FFMA R25, R16, R26, R29 ;  /* 0x0000001a10197223 */ /* 0x000fe2000000001d */
[----:B------:R-:W-:-:S02]  /*25d10*/  HADD2.F32 R29, -RZ, R11.H0_H0 ;  /* 0x2000000bff1d7230 */ /* 0x000fc40000004100 */
[-C--:B------:R-:W-:Y:S01]  /*25d20*/  FFMA.RM R42, R33, R66.reuse, 12582913 ;  /* 0x4b400001212a7423 */ /* 0x080fe20000004042 */
[-C--:B------:R-:W-:Y:S01]  /*25d30*/  FFMA.RM R2, R2, R66.reuse, 12582913 ;  /* 0x4b40000102027423 */ /* 0x080fe20000004042 */
[----:B------:R-:W-:Y:S02]  /*25d40*/  FFMA.SAT R0, -R20, R63, 0.5 ;  /* 0x3f00000014007423 */ /* 0x000fe4000000213f */
[----:B------:R-:W-:Y:S01]  /*25d50*/  FADD R33, R42, -12583039 ;  /* 0xcb40007f2a217421 */ /* 0x000fe20000000000 */
[----:B------:R-:W-:Y:S01]  /*25d60*/  FADD R26, R2, -12583039 ;  /* 0xcb40007f021a7421 */ /* 0x000fe20000000000 */
[-C--:B------:R-:W-:Y:S01]  /*25d70*/  FFMA.RM R0, R0, R66.reuse, 12582913 ;  /* 0x4b40000100007423 */ /* 0x080fe20000004042 */
[----:B------:R-:W-:Y:S01]  /*25d80*/  SHF.L.U32 R2, R2, 0x17, RZ ;  /* 0x0000001702027819 */ /* 0x000fe200000006ff */
[----:B------:R-:W-:Y:S01]  /*25d90*/  FFMA R33, -R24, 1.4426950216293334961, -R33 ;  /* 0x3fb8aa3b18217823 */ /* 0x000fe20000000921 */
[----:B------:R-:W-:Y:S01]  /*25da0*/  FFMA R30, -R21, 1.4426950216293334961, -R26 ;  /* 0x3fb8aa3b151e7823 */ /* 0x000fe2000000091a */
[----:B------:R-:W-:Y:S01]  /*25db0*/  FFMA R26, R16, R29, R31 ;  /* 0x0000001d101a7223 */ /* 0x000fe2000000001f */
[----:B------:R-:W-:Y:S01]  /*25dc0*/  FADD R29, R38, -12583039 ;  /* 0xcb40007f261d7421 */ /* 0x000fe20000000000 */
[-C--:B------:R-:W-:Y:S01]  /*25dd0*/  FFMA.SAT R31, -R23, R63.reuse, 0.5 ;  /* 0x3f000000171f7423 */ /* 0x080fe2000000213f */
[----:B------:R-:W-:Y:S01]  /*25de0*/  FFMA R30, -R21, 1.925963033500011079e-08, R30 ;  /* 0x32a57060151e7823 */ /* 0x000fe2000000011e */
[----:B------:R-:W-:Y:S01]  /*25df0*/  FFMA R33, -R24, 1.925963033500011079e-08, R33 ;  /* 0x32a5706018217823 */ /* 0x000fe20000000121 */
[----:B------:R-:W-:Y:S01]  /*25e00*/  FFMA R29, -R22, 1.4426950216293334961, -R29 ;  /* 0x3fb8aa3b161d7823 */ /* 0x000fe2000000091d */
[----:B------:R-:W-:Y:S01]  /*25e10*/  FFMA.RM R40, R31, R66, 12582913 ;  /* 0x4b4000011f287423 */ /* 0x000fe20000004042 */
[----:B------:R1:W2:Y:S01]  /*25e20*/  MUFU.EX2 R51, R30 ;  /* 0x0000001e00337308 */ /* 0x0002a20000000800 */
[----:B------:R-:W-:Y:S01]  /*25e30*/  FADD R3, R0, -12583039 ;  /* 0xcb40007f00037421 */ /* 0x000fe20000000000 */
[----:B------:R-:W-:Y:S01]  /*25e40*/  FFMA R31, -R22, 1.925963033500011079e-08, R29 ;  /* 0x32a57060161f7823 */ /* 0x000fe2000000011d */
[----:B------:R-:W-:Y:S01]  /*25e50*/  FFMA R29, R16, R34, R35 ;  /* 0x00000022101d7223 */ /* 0x000fe20000000023 */
[-C--:B------:R-:W-:Y:S01]  /*25e60*/  FFMA.SAT R34, -R25, R63.reuse, 0.5 ;  /* 0x3f00000019227423 */ /* 0x080fe2000000213f */
[----:B------:R-:W-:Y:S01]  /*25e70*/  FADD R32, R40, -12583039 ;  /* 0xcb40007f28207421 */ /* 0x000fe20000000000 */
[----:B------:R-:W-:Y:S01]  /*25e80*/  FFMA.SAT R35, -R26, R63, 0.5 ;  /* 0x3f0000001a237423 */ /* 0x000fe2000000213f */
[----:B------:R-:W-:Y:S01]  /*25e90*/  FFMA R3, -R20, 1.4426950216293334961, -R3 ;  /* 0x3fb8aa3b14037823 */ /* 0x000fe20000000903 */
[----:B------:R-:W-:Y:S01]  /*25ea0*/  FFMA.RM R44, R34, R66, 12582913 ;  /* 0x4b400001222c7423 */ /* 0x000fe20000004042 */
[----:B-1----:R-:W-:Y:S01]  /*25eb0*/  FFMA R30, R16, R36, R37 ;  /* 0x00000024101e7223 */ /* 0x002fe20000000025 */
[----:B------:R-:W-:Y:S01]  /*25ec0*/  FFMA R32, -R23, 1.4426950216293334961, -R32 ;  /* 0x3fb8aa3b17207823 */ /* 0x000fe20000000920 */
[----:B------:R-:W-:-:S02]  /*25ed0*/  HADD2.F32 R36, -RZ, R5.H0_H0 ;  /* 0x20000005ff247230 */ /* 0x000fc40000004100 */
[----:B------:R-:W-:Y:S01]  /*25ee0*/  FADD R34, R44, -12583039 ;  /* 0xcb40007f2c227421 */ /* 0x000fe20000000000 */
[----:B------:R-:W-:Y:S01]  /*25ef0*/  FFMA.RM R46, R35, R66, 12582913 ;  /* 0x4b400001232e7423 */ /* 0x000fe20000004042 */
[----:B------:R1:W-:Y:S01]  /*25f00*/  MUFU.EX2 R53, R31 ;  /* 0x0000001f00357308 */ /* 0x0003e20000000800 */
[----:B------:R-:W-:Y:S01]  /*25f10*/  FFMA R32, -R23, 1.925963033500011079e-08, R32 ;  /* 0x32a5706017207823 */ /* 0x000fe20000000120 */
[C---:B------:R-:W-:Y:S01]  /*25f20*/  FFMA R34, -R25.reuse, 1.4426950216293334961, -R34 ;  /* 0x3fb8aa3b19227823 */ /* 0x040fe20000000922 */
[----:B------:R-:W-:Y:S01]  /*25f30*/  FADD R35, R46, -12583039 ;  /* 0xcb40007f2e237421 */ /* 0x000fe20000000000 */
[----:B------:R-:W-:Y:S01]  /*25f40*/  FFMA R3, -R20, 1.925963033500011079e-08, R3 ;  /* 0x32a5706014037823 */ /* 0x000fe20000000103 */
[----:B------:R-:W-:Y:S01]  /*25f50*/  SHF.L.U32 R38, R38, 0x17, RZ ;  /* 0x0000001726267819 */ /* 0x000fe200000006ff */
[----:B------:R-:W-:Y:S01]  /*25f60*/  FFMA R34, -R25, 1.925963033500011079e-08, R34 ;  /* 0x32a5706019227823 */ /* 0x000fe20000000122 */
[----:B------:R-:W-:Y:S01]  /*25f70*/  FFMA R35, -R26, 1.4426950216293334961, -R35 ;  /* 0x3fb8aa3b1a237823 */ /* 0x000fe20000000923 */
[----:B------:R3:W-:Y:S01]  /*25f80*/  MUFU.EX2 R37, R32 ;  /* 0x0000002000257308 */ /* 0x0007e20000000800 */
[----:B-1----:R-:W-:Y:S01]  /*25f90*/  FFMA R31, R16, R36, R39 ;  /* 0x00000024101f7223 */ /* 0x002fe20000000027 */
[----:B------:R-:W-:Y:S01]  /*25fa0*/  FFMA.SAT R36, -R27, R63, 0.5 ;  /* 0x3f0000001b247423 */ /* 0x000fe2000000213f */
[----:B------:R-:W-:Y:S01]  /*25fb0*/  FFMA R35, -R26, 1.925963033500011079e-08, R35 ;  /* 0x32a570601a237823 */ /* 0x000fe20000000123 */
[----:B------:R-:W-:Y:S01]  /*25fc0*/  SHF.L.U32 R0, R0, 0x17, RZ ;  /* 0x0000001700007819 */ /* 0x000fe200000006ff */
[----:B--2---:R-:W-:Y:S01]  /*25fd0*/  FFMA R67, R2, R51, 1 ;  /* 0x3f80000002437423 */ /* 0x004fe20000000033 */
[----:B------:R-:W-:-:S02]  /*25fe0*/  SHF.L.U32 R40, R40, 0x17, RZ ;  /* 0x0000001728287819 */ /* 0x000fc400000006ff */
[----:B------:R1:W2:Y:S01]  /*25ff0*/  MUFU.EX2 R55, R33 ;  /* 0x0000002100377308 */ /* 0x0002a20000000800 */
[----:B---3--:R-:W-:Y:S01]  /*26000*/  FFMA R32, R16, R48, R41 ;  /* 0x0000003010207223 */ /* 0x008fe20000000029 */
[-C--:B------:R-:W-:Y:S01]  /*26010*/  FFMA.RM R48, R36, R66.reuse, 12582913 ;  /* 0x4b40000124307423 */ /* 0x080fe20000004042 */
[-C--:B------:R-:W-:Y:S01]  /*26020*/  FFMA.SAT R41, -R29, R63.reuse, 0.5 ;  /* 0x3f0000001d297423 */ /* 0x080fe2000000213f */
[----:B------:R-:W-:Y:S02]  /*26030*/  SHF.L.U32 R42, R42, 0x17, RZ ;  /* 0x000000172a2a7819 */ /* 0x000fe400000006ff */
[----:B------:R-:W-:Y:S01]  /*26040*/  FADD R36, R48, -12583039 ;  /* 0xcb40007f30247421 */ /* 0x000fe20000000000 */
[----:B------:R-:W-:Y:S01]  /*26050*/  FFMA.RM R50, R41, R66, 12582913 ;  /* 0x4b40000129327423 */ /* 0x000fe20000004042 */
[----:B------:R3:W4:Y:S01]  /*26060*/  MUFU.EX2 R39, R34 ;  /* 0x0000002200277308 */ /* 0x0007220000000800 */
[----:B-1----:R-:W-:Y:S01]  /*26070*/  FFMA R33, R16, R52, R43 ;  /* 0x0000003410217223 */ /* 0x002fe2000000002b */
[----:B------:R-:W-:Y:S01]  /*26080*/  FFMA.SAT R43, -R30, R63, 0.5 ;  /* 0x3f0000001e2b7423 */ /* 0x000fe2000000213f */
[----:B------:R-:W-:Y:S01]  /*26090*/  FFMA R36, -R27, 1.4426950216293334961, -R36 ;  /* 0x3fb8aa3b1b247823 */ /* 0x000fe20000000924 */
[----:B------:R-:W-:Y:S01]  /*260a0*/  FADD R52, R50, -12583039 ;  /* 0xcb40007f32347421 */ /* 0x000fe20000000000 */
[----:B------:R-:W-:-:S02]  /*260b0*/  SHF.L.U32 R44, R44, 0x17, RZ ;  /* 0x000000172c2c7819 */ /* 0x000fc400000006ff */
[----:B------:R-:W-:Y:S01]  /*260c0*/  FFMA R36, -R27, 1.925963033500011079e-08, R36 ;  /* 0x32a570601b247823 */ /* 0x000fe20000000124 */
[----:B------:R1:W-:Y:S01]  /*260d0*/  MUFU.EX2 R41, R35 ;  /* 0x0000002300297308 */ /* 0x0003e20000000800 */
[----:B---3--:R-:W-:Y:S01]  /*260e0*/  FFMA R34, R16, R54, R45 ;  /* 0x0000003610227223 */ /* 0x008fe2000000002d */
[-C--:B------:R-:W-:Y:S01]  /*260f0*/  FFMA.RM R54, R43, R66.reuse, 12582913 ;  /* 0x4b4000012b367423 */ /* 0x080fe20000004042 */
[-C--:B------:R-:W-:Y:S01]  /*26100*/  FFMA.SAT R45, -R31, R63.reuse, 0.5 ;  /* 0x3f0000001f2d7423 */ /* 0x080fe2000000213f */
[----:B------:R-:W-:Y:S01]  /*26110*/  FFMA R52, -R29, 1.4426950216293334961, -R52 ;  /* 0x3fb8aa3b1d347823 */ /* 0x000fe20000000934 */
[----:B------:R-:W-:Y:S01]  /*26120*/  FFMA.SAT R61, -R34, R63, 0.5 ;  /* 0x3f000000223d7423 */ /* 0x000fe2000000213f */
[----:B--2---:R-:W-:Y:S01]  /*26130*/  FFMA R42, R42, R55, 1 ;  /* 0x3f8000002a2a7423 */ /* 0x004fe20000000037 */
[-C--:B------:R-:W-:Y:S01]  /*26140*/  FFMA.RM R56, R45, R66.reuse, 12582913 ;  /* 0x4b4000012d387423 */ /* 0x080fe20000004042 */
[----:B------:R-:W2:Y:S01]  /*26150*/  MUFU.EX2 R3, R3 ;  /* 0x0000000300037308 */ /* 0x000ea20000000800 */
[----:B-1----:R-:W-:Y:S01]  /*26160*/  FADD R35, R54, -12583039 ;  /* 0xcb40007f36237421 */ /* 0x002fe20000000000 */
[----:B------:R-:W-:Y:S01]  /*26170*/  FFMA R52, -R29, 1.925963033500011079e-08, R52 ;  /* 0x32a570601d347823 */ /* 0x000fe20000000134 */
[----:B------:R-:W-:Y:S01]  /*26180*/  FFMA.RM R61, R61, R66, 12582913 ;  /* 0x4b4000013d3d7423 */ /* 0x000fe20000004042 */
[----:B----4-:R-:W-:Y:S01]  /*26190*/  FFMA R55, R44, R39, 1 ;  /* 0x3f8000002c377423 */ /* 0x010fe20000000027 */
[----:B------:R-:W-:Y:S01]  /*261a0*/  FFMA R57, -R30, 1.4426950216293334961, -R35 ;  /* 0x3fb8aa3b1e397823 */ /* 0x000fe20000000923 */
[----:B------:R-:W-:Y:S01]  /*261b0*/  FFMA R35, R16, R58, R47 ;  /* 0x0000003a10237223 */ /* 0x000fe2000000002f */
[-C--:B------:R-:W-:Y:S01]  /*261c0*/  FFMA.SAT R47, -R32, R63.reuse, 0.5 ;  /* 0x3f000000202f7423 */ /* 0x080fe2000000213f */
[----:B------:R1:W-:Y:S01]  /*261d0*/  MUFU.EX2 R43, R36 ;  /* 0x00000024002b7308 */ /* 0x0003e20000000800 */
[----:B------:R-:W-:Y:S01]  /*261e0*/  FADD R58, R56, -12583039 ;  /* 0xcb40007f383a7421 */ /* 0x000fe20000000000 */
[----:B------:R-:W-:Y:S01]  /*261f0*/  FFMA.SAT R62, -R35, R63, 0.5 ;  /* 0x3f000000233e7423 */ /* 0x000fe2000000213f */
[----:B------:R-:W-:Y:S01]  /*26200*/  FFMA R57, -R30, 1.925963033500011079e-08, R57 ;  /* 0x32a570601e397823 */ /* 0x000fe20000000139 */
[----:B------:R-:W-:Y:S01]  /*26210*/  SHF.L.U32 R56, R56, 0x17, RZ ;  /* 0x0000001738387819 */ /* 0x000fe200000006ff */
[----:B------:R-:W-:Y:S01]  /*26220*/  FFMA R58, -R31, 1.4426950216293334961, -R58 ;  /* 0x3fb8aa3b1f3a7823 */ /* 0x000fe2000000093a */
[-C--:B------:R-:W-:Y:S01]  /*26230*/  FFMA.RM R64, R62, R66.reuse, 12582913 ;  /* 0x4b4000013e407423 */ /* 0x080fe20000004042 */
[----:B------:R-:W-:Y:S01]  /*26240*/  SHF.L.U32 R46, R46, 0x17, RZ ;  /* 0x000000172e2e7819 */ /* 0x000fe200000006ff */
[----:B------:R3:W-:Y:S01]  /*26250*/  MUFU.EX2 R45, R52 ;  /* 0x00000034002d7308 */ /* 0x0007e20000000800 */
[----:B-1----:R-:W-:Y:S01]  /*26260*/  FFMA R36, R16, R59, R49 ;  /* 0x0000003b10247223 */ /* 0x002fe20000000031 */
[-C--:B------:R-:W-:Y:S01]  /*26270*/  FFMA.RM R49, R47, R66.reuse, 12582913 ;  /* 0x4b4000012f317423 */ /* 0x080fe20000004042 */
[-C--:B------:R-:W-:Y:S01]  /*26280*/  FFMA.SAT R59, -R33, R63.reuse, 0.5 ;  /* 0x3f000000213b7423 */ /* 0x080fe2000000213f */
[----:B------:R-:W-:Y:S01]  /*26290*/  FFMA R58, -R31, 1.925963033500011079e-08, R58 ;  /* 0x32a570601f3a7823 */ /* 0x000fe2000000013a */
[----:B------:R-:W-:Y:S01]  /*262a0*/  FFMA.SAT R63, -R36, R63, 0.5 ;  /* 0x3f000000243f7423 */ /* 0x000fe2000000213f */
[----:B------:R-:W-:Y:S01]  /*262b0*/  FADD R47, R49, -12583039 ;  /* 0xcb40007f312f7421 */ /* 0x000fe20000000000 */
[-C--:B------:R-:W-:Y:S01]  /*262c0*/  FFMA.RM R60, R59, R66.reuse, 12582913 ;  /* 0x4b4000013b3c7423 */ /* 0x080fe20000004042 */
[----:B------:R-:W-:Y:S01]  /*262d0*/  MUFU.EX2 R57, R57 ;  /* 0x0000003900397308 */ /* 0x000fe20000000800 */
[----:B------:R-:W-:Y:S01]  /*262e0*/  FFMA.RM R65, R63, R66, 12582913 ;  /* 0x4b4000013f417423 */ /* 0x000fe20000004042 */
[----:B------:R-:W-:Y:S01]  /*262f0*/  FFMA R59, -R32, 1.4426950216293334961, -R47 ;  /* 0x3fb8aa3b203b7823 */ /* 0x000fe2000000092f */
[----:B--2---:R-:W-:Y:S01]  /*26300*/  FFMA R66, R0, R3, 1 ;  /* 0x3f80000000427423 */ /* 0x004fe20000000003 */
[----:B---3--:R-:W-:Y:S01]  /*26310*/  FADD R52, R60, -12583039 ;  /* 0xcb40007f3c347421 */ /* 0x008fe20000000000 */
[----:B------:R-:W-:Y:S01]  /*26320*/  FADD R3, R61, -12583039 ;  /* 0xcb40007f3d037421 */ /* 0x000fe20000000000 */
[----:B------:R-:W-:Y:S01]  /*26330*/  FADD R0, R64, -12583039 ;  /* 0xcb40007f40007421 */ /* 0x000fe20000000000 */
[----:B------:R-:W-:Y:S01]  /*26340*/  FFMA R59, -R32, 1.925963033500011079e-08, R59 ;  /* 0x32a57060203b7823 */ /* 0x000fe2000000013b */
[----:B------:R1:W2:Y:S01]  /*26350*/  MUFU.EX2 R47, R58 ;  /* 0x0000003a002f7308 */ /* 0x0002a20000000800 */
[----:B------:R-:W-:Y:S01]  /*26360*/  FFMA R62, -R33, 1.4426950216293334961, -R52 ;  /* 0x3fb8aa3b213e7823 */ /* 0x000fe20000000934 */
[----:B------:R-:W-:Y:S01]  /*26370*/  FFMA R63, -R34, 1.4426950216293334961, -R3 ;  /* 0x3fb8aa3b223f7823 */ /* 0x000fe20000000903 */
[----:B------:R-:W-:Y:S01]  /*26380*/  FFMA R2, -R35, 1.4426950216293334961, -R0 ;  /* 0x3fb8aa3b23027823 */ /* 0x000fe20000000900 */
[----:B------:R-:W-:Y:S01]  /*26390*/  IADD3 R39, R66, 0x1800000, RZ ;  /* 0x0180000042277810 */ /* 0x000fe20007ffe0ff */
[----:B------:R-:W-:Y:S01]  /*263a0*/  FFMA R62, -R33, 1.925963033500011079e-08, R62 ;  /* 0x32a57060213e7823 */ /* 0x000fe2000000013e */
[----:B------:R-:W-:Y:S01]  /*263b0*/  FFMA R63, -R34, 1.925963033500011079e-08, R63 ;  /* 0x32a57060223f7823 */ /* 0x000fe2000000013f */
[----:B------:R-:W-:Y:S01]  /*263c0*/  FFMA R2, -R35, 1.925963033500011079e-08, R2 ;  /* 0x32a5706023027823 */ /* 0x000fe20000000102 */
[----:B------:R-:W-:Y:S01]  /*263d0*/  LOP3.LUT R39, R39, 0x7f800000, RZ, 0xc0, !PT ;  /* 0x7f80000027277812 */ /* 0x000fe200078ec0ff */
[----:B-1----:R-:W-:Y:S01]  /*263e0*/  FFMA R58, R38, R53, 1 ;  /* 0x3f800000263a7423 */ /* 0x002fe20000000035 */
[----:B------:R-:W-:Y:S01]  /*263f0*/  FFMA R53, R40, R37, 1 ;  /* 0x3f80000028357423 */ /* 0x000fe20000000025 */
[----:B------:R-:W-:Y:S01]  /*26400*/  FADD R37, R65, -12583039 ;  /* 0xcb40007f41257421 */ /* 0x000fe20000000000 */
[----:B------:R1:W3:Y:S01]  /*26410*/  MUFU.EX2 R52, R59 ;  /* 0x0000003b00347308 */ /* 0x0002e20000000800 */
[----:B------:R-:W-:Y:S01]  /*26420*/  ISETP.GT.U32.AND P2, PT, R39, 0x1ffffff, PT ;  /* 0x01ffffff2700780c */ /* 0x000fe20003f44070 */
[----:B------:R-:W-:Y:S01]  /*26430*/  FFMA R46, R46, R41, 1 ;  /* 0x3f8000002e2e7423 */ /* 0x000fe20000000029 */
[----:B------:R-:W-:Y:S01]  /*26440*/  FFMA R51, -R36, 1.4426950216293334961, -R37 ;  /* 0x3fb8aa3b24337823 */ /* 0x000fe20000000925 */
[----:B------:R-:W-:Y:S01]  /*26450*/  SHF.L.U32 R49, R49, 0x17, RZ ;  /* 0x0000001731317819 */ /* 0x000fe200000006ff */
[----:B--2---:R-:W-:Y:S01]  /*26460*/  FFMA R47, R56, R47, 1 ;  /* 0x3f800000382f7423 */ /* 0x004fe2000000002f */
[----:B------:R-:W-:Y:S01]  /*26470*/  SHF.L.U32 R48, R48, 0x17, RZ ;  /* 0x0000001730307819 */ /* 0x000fe200000006ff */
[----:B------:R-:W-:Y:S01]  /*26480*/  FFMA R51, -R36, 1.925963033500011079e-08, R51 ;  /* 0x32a5706024337823 */ /* 0x000fe20000000133 */
[----:B------:R-:W2:Y:S01]  /*26490*/  MUFU.EX2 R3, R62 ;  /* 0x0000003e00037308 */ /* 0x000ea20000000800 */
[----:B------:R-:W-:-:S02]  /*264a0*/  SHF.L.U32 R50, R50, 0x17, RZ ;  /* 0x0000001732327819 */ /* 0x000fc400000006ff */
[----:B------:R-:W-:Y:S01]  /*264b0*/  SHF.L.U32 R54, R54, 0x17, RZ ;  /* 0x0000001736367819 */ /* 0x000fe200000006ff */
[----:B-1----:R-:W-:Y:S01]  /*264c0*/  FFMA R59, R48, R43, 1 ;  /* 0x3f800000303b7423 */ /* 0x002fe2000000002b */
[----:B------:R-:W-:Y:S01]  /*264d0*/  SHF.L.U32 R60, R60, 0x17, RZ ;  /* 0x000000173c3c7819 */ /* 0x000fe200000006ff */
[----:B------:R-:W-:Y:S01]  /*264e0*/  FFMA R45, R50, R45, 1 ;  /* 0x3f800000322d7423 */ /* 0x000fe2000000002d */
[----:B------:R-:W-:Y:S01]  /*264f0*/  SHF.L.U32 R61, R61, 0x17, RZ ;  /* 0x000000173d3d7819 */ /* 0x000fe200000006ff */
[----:B------:R-:W1:Y:S01]  /*26500*/  MUFU.EX2 R0, R63 ;  /* 0x0000003f00007308 */ /* 0x000e620000000800 */
[----:B------:R-:W-:Y:S01]  /*26510*/  SHF.L.U32 R64, R64, 0x17, RZ ;  /* 0x0000001740407819 */ /* 0x000fe200000006ff */
[----:B---3--:R-:W-:Y:S01]  /*26520*/  FFMA R52, R49, R52, 1 ;  /* 0x3f80000031347423 */ /* 0x008fe20000000034 */
[----:B------:R-:W-:Y:S01]  /*26530*/  SHF.L.U32 R65, R65, 0x17, RZ ;  /* 0x0000001741417819 */ /* 0x000fe200000006ff */
[----:B------:R-:W-:-:S04]  /*26540*/  FFMA R54, R54, R57, 1 ;  /* 0x3f80000036367423 */ /* 0x000fc80000000039 */
[----:B------:R-:W3:Y:S01]  /*26550*/  MUFU.EX2 R37, R2 ;  /* 0x0000000200257308 */ /* 0x000ee20000000800 */
[----:B--2---:R-:W-:-:S07]  /*26560*/  FFMA R49, R60, R3, 1 ;  /* 0x3f8000003c317423 */ /* 0x004fce0000000003 */
[----:B------:R3:W2:Y:S01]  /*26570*/  MUFU.EX2 R38, R51 ;  /* 0x0000003300267308 */ /* 0x0006a20000000800 */
[----:B-1----:R-:W-:Y:S01]  /*26580*/  FFMA R56, R61, R0, 1 ;  /* 0x3f8000003d387423 */ /* 0x002fe20000000000 */
[----:B---3--:R-:W-:Y:S01]  /*26590*/  FFMA R51, R64, R37, 1 ;  /* 0x3f80000040337423 */ /* 0x008fe20000000025 */
[----:B--2---:R-:W-:Y:S01]  /*265a0*/  FFMA R65, R65, R38, 1 ;  /* 0x3f80000041417423 */ /* 0x004fe20000000026 */
[----:B------:R-:W-:Y:S06]  /*265b0*/  @P2 BRA `(.L_x_864) ;  /* 0x0000000000142947 */ /* 0x000fec0003800000 */
[----:B------:R-:W-:Y:S02]  /*265c0*/  MOV R0, R66 ;  /* 0x0000004200007202 */ /* 0x000fe40000000f00 */
[----:B------:R-:W-:-:S07]  /*265d0*/  MOV R2, 0x265f0 ;  /* 0x000265f000027802 */ /* 0x000fce0000000f00 */
[----:B------:R-:W-:Y:S05]  /*265e0*/  CALL.REL.NOINC `($__internal_0_$__cuda_sm20_rcp_rn_f32_slowpath) ;  /* 0x0000008400207944 */ /* 0x000fea0003c00000 */
[----:B------:R-:W-:Y:S01]  /*265f0*/  MOV R37, R0 ;  /* 0x0000000000257202 */ /* 0x000fe20000000f00 */
[----:B------:R-:W-:Y:S06]  /*26600*/  BRA `(.L_x_865) ;  /* 0x0000000000107947 */ /* 0x000fec0003800000 */
.L_x_864:
[----:B------:R-:W1:Y:S02]  /*26610*/  MUFU.RCP R37, R66 ;  /* 0x0000004200257308 */ /* 0x000e640000001000 */
[----:B-1----:R-:W-:-:S04]  /*26620*/  FFMA R0, R66, R37, -1 ;  /* 0xbf80000042007423 */ /* 0x002fc80000000025 */
[----:B------:R-:W-:-:S04]  /*26630*/  FADD.FTZ R0, -R0, -RZ ;  /* 0x800000ff00007221 */ /* 0x000fc80000010100 */
[----:B------:R-:W-:-:S07]  /*26640*/  FFMA R37, R37, R0, R37 ;  /* 0x0000000025257223 */ /* 0x000fce0000000025 */
.L_x_865:
[----:B------:R-:W-:Y:S05]  /*26650*/  BSYNC B1 ;  /* 0x0000000000017941 */ /* 0x000fea0003800000 */
.L_x_863:
        /* <DEDUP_REMOVED lines=10> */
.L_x_867:
[----:B------:R-:W1:Y:S02]  /*26700*/  MUFU.RCP R38, R67 ;  /* 0x0000004300267308 */ /* 0x000e640000001000 */
[----:B-1----:R-:W-:-:S04]  /*26710*/  FFMA R0, R67, R38, -1 ;  /* 0xbf80000043007423 */ /* 0x002fc80000000026 */
[----:B------:R-:W-:-:S04]  /*26720*/  FADD.FTZ R3, -R0, -RZ ;  /* 0x800000ff00037221 */ /* 0x000fc80000010100 */
[----:B------:R-:W-:-:S07]  /*26730*/  FFMA R38, R38, R3, R38 ;  /* 0x0000000326267223 */ /* 0x000fce0000000026 */
.L_x_868:
[----:B------:R-:W-:Y:S05]  /*26740*/  BSYNC B1 ;  /* 0x0000000000017941 */ /* 0x000fea0003800000 */
.L_x_866:
        /* <DEDUP_REMOVED lines=10> */
.L_x_870:
[----:B------:R-:W1:Y:S02]  /*267f0*/  MUFU.RCP R39, R58 ;  /* 0x0000003a00277308 */ /* 0x000e640000001000 */
[----:B-1----:R-:W-:-:S04]  /*26800*/  FFMA R0, R58, R39, -1 ;  /* 0xbf8000003a007423 */ /* 0x002fc80000000027 */
[----:B------:R-:W-:-:S04]  /*26810*/  FADD.FTZ R0, -R0, -RZ ;  /* 0x800000ff00007221 */ /* 0x000fc80000010100 */
[----:B------:R-:W-:-:S07]  /*26820*/  FFMA R39, R39, R0, R39 ;  /* 0x0000000027277223 */ /* 0x000fce0000000027 */
.L_x_871:
[----:B------:R-:W-:Y:S05]  /*26830*/  BSYNC B1 ;  /* 0x0000000000017941 */ /* 0x000fea0003800000 */
.L_x_869:
        /* <DEDUP_REMOVED lines=10> */
.L_x_873:
[----:B------:R-:W1:Y:S02]  /*268e0*/  MUFU.RCP R40, R53 ;  /* 0x0000003500287308 */ /* 0x000e640000001000 */
[----:B-1----:R-:W-:-:S04]  /*268f0*/  FFMA R0, R53, R40, -1 ;  /* 0xbf80000035007423 */ /* 0x002fc80000000028 */
[----:B------:R-:W-:-:S04]  /*26900*/  FADD.FTZ R3, -R0, -RZ ;  /* 0x800000ff00037221 */ /* 0x000fc80000010100 */
[----:B------:R-:W-:-:S07]  /*26910*/  FFMA R40, R40, R3, R40 ;  /* 0x0000000328287223 */ /* 0x000fce0000000028 */
.L_x_874:
[----:B------:R-:W-:Y:S05]  /*26920*/  BSYNC B1 ;  /* 0x0000000000017941 */ /* 0x000fea0003800000 */
.L_x_872:
        /* <DEDUP_REMOVED lines=10> */
.L_x_876:
[----:B------:R-:W1:Y:S02]  /*269d0*/  MUFU.RCP R41, R42 ;  /* 0x0000002a00297308 */ /* 0x000e640000001000 */
[----:B-1----:R-:W-:-:S04]  /*269e0*/  FFMA R0, R42, R41, -1 ;  /* 0xbf8000002a007423 */ /* 0x002fc80000000029 */
[----:B------:R-:W-:-:S04]  /*269f0*/  FADD.FTZ R0, -R0, -RZ ;  /* 0x800000ff00007221 */ /* 0x000fc80000010100 */
[----:B------:R-:W-:-:S07]  /*26a00*/  FFMA R41, R41, R0, R41 ;  /* 0x0000000029297223 */ /* 0x000fce0000000029 */
.L_x_877:
[----:B------:R-:W-:Y:S05]  /*26a10*/  BSYNC B1 ;  /* 0x0000000000017941 */ /* 0x000fea0003800000 */
.L_x_875:
        /* <DEDUP_REMOVED lines=10> */
.L_x_879:
[----:B------:R-:W1:Y:S02]  /*26ac0*/  MUFU.RCP R42, R55 ;  /* 0x00000037002a7308 */ /* 0x000e640000001000 */
[----:B-1----:R-:W-:-:S04]  /*26ad0*/  FFMA R0, R55, R42, -1 ;  /* 0xbf80000037007423 */ /* 0x002fc8000000002a */
[----:B------:R-:W-:-:S04]  /*26ae0*/  FADD.FTZ R3, -R0, -RZ ;  /* 0x800000ff00037221 */ /* 0x000fc80000010100 */
[----:B------:R-:W-:-:S07]  /*26af0*/  FFMA R42, R42, R3, R42 ;  /* 0x000000032a2a7223 */ /* 0x000fce000000002a */
.L_x_880:
[----:B------:R-:W-:Y:S05]  /*26b00*/  BSYNC B1 ;  /* 0x0000000000017941 */ /* 0x000fea0003800000 */
.L_x_878:
        /* <DEDUP_REMOVED lines=10> */
.L_x_882:
[----:B------:R-:W1:Y:S02]  /*26bb0*/  MUFU.RCP R43, R46 ;  /* 0x0000002e002b7308 */ /* 0x000e640000001000 */
[----:B-1----:R-:W-:-:S04]  /*26bc0*/  FFMA R0, R46, R43, -1 ;  /* 0xbf8000002e007423 */ /* 0x002fc8000000002b */
[----:B------:R-:W-:-:S04]  /*26bd0*/  FADD.FTZ R0, -R0, -RZ ;  /* 0x800000ff00007221 */ /* 0x000fc80000010100 */
[----:B------:R-:W-:-:S07]  /*26be0*/  FFMA R43, R43, R0, R43 ;  /* 0x000000002b2b7223 */ /* 0x000fce000000002b */
.L_x_883:
[----:B------:R-:W-:Y:S05]  /*26bf0*/  BSYNC B1 ;  /* 0x0000000000017941 */ /* 0x000fea0003800000 */
.L_x_881:
        /* <DEDUP_REMOVED lines=10> */
.L_x_885:
[----:B------:R-:W1:Y:S02]  /*26ca0*/  MUFU.RCP R44, R59 ;  /* 0x0000003b002c7308 */ /* 0x000e640000001000 */
[----:B-1----:R-:W-:-:S04]  /*26cb0*/  FFMA R0, R59, R44, -1 ;  /* 0xbf8000003b007423 */ /* 0x002fc8000000002c */
[----:B------:R-:W-:-:S04]  /*26cc0*/  FADD.FTZ R3, -R0, -RZ ;  /* 0x800000ff00037221 */ /* 0x000fc80000010100 */
[----:B------:R-:W-:-:S07]  /*26cd0*/  FFMA R44, R44, R3, R44 ;  /* 0x000000032c2c7223 */ /* 0x000fce000000002c */
.L_x_886:
[----:B------:R-:W-:Y:S05]  /*26ce0*/  BSYNC B1 ;  /* 0x0000000000017941 */ /* 0x000fea0003800000 */
.L_x_884:
        /* <DEDUP_REMOVED lines=10> */
.L_x_888:
[----:B------:R-:W1:Y:S02]  /*26d90*/  MUFU.RCP R46, R45 ;  /* 0x0000002d002e7308 */ /* 0x000e640000001000 */
[----:B-1----:R-:W-:-:S04]  /*26da0*/  FFMA R0, R45, R46, -1 ;  /* 0xbf8000002d007423 */ /* 0x002fc8000000002e */
[----:B------:R-:W-:-:S04]  /*26db0*/  FADD.FTZ R3, -R0, -RZ ;  /* 0x800000ff00037221 */ /* 0x000fc80000010100 */
[----:B------:R-:W-:-:S07]  /*26dc0*/  FFMA R46, R46, R3, R46 ;  /* 0x000000032e2e7223 */ /* 0x000fce000000002e */
.L_x_889:
[----:B------:R-:W-:Y:S05]  /*26dd0*/  BSYNC B1 ;  /* 0x0000000000017941 */ /* 0x000fea0003800000 */
.L_x_887:
        /* <DEDUP_REMOVED lines=10> */
.L_x_891:
[----:B------:R-:W1:Y:S02]  /*26e80*/  MUFU.RCP R45, R54 ;  /* 0x00000036002d7308 */ /* 0x000e640000001000 */
[----:B-1----:R-:W-:-:S04]  /*26e90*/  FFMA R0, R54, R45, -1 ;  /* 0xbf80000036007423 */ /* 0x002fc8000000002d */
[----:B------:R-:W-:-:S04]  /*26ea0*/  FADD.FTZ R0, -R0, -RZ ;  /* 0x800000ff00007221 */ /* 0x000fc80000010100 */
[----:B------:R-:W-:-:S07]  /*26eb0*/  FFMA R45, R45, R0, R45 ;  /* 0x000000002d2d7223 */ /* 0x000fce000000002d */
.L_x_892:
[----:B------:R-:W-:Y:S05]  /*26ec0*/  BSYNC B1 ;  /* 0x0000000000017941 */ /* 0x000fea0003800000 */
.L_x_890:
        /* <DEDUP_REMOVED lines=10> */
.L_x_894:
[----:B------:R-:W1:Y:S02]  /*26f70*/  MUFU.RCP R48, R47 ;  /* 0x0000002f00307308 */ /* 0x000e640000001000 */
[----:B-1----:R-:W-:-:S04]  /*26f80*/  FFMA R0, R47, R48, -1 ;  /* 0xbf8000002f007423 */ /* 0x002fc80000000030 */
[----:B------:R-:W-:-:S04]  /*26f90*/  FADD.FTZ R3, -R0, -RZ ;  /* 0x800000ff00037221 */ /* 0x000fc80000010100 */
[----:B------:R-:W-:-:S07]  /*26fa0*/  FFMA R48, R48, R3, R48 ;  /* 0x0000000330307223 */ /* 0x000fce0000000030 */
.L_x_895:
[----:B------:R-:W-:Y:S05]  /*26fb0*/  BSYNC B1 ;  /* 0x0000000000017941 */ /* 0x000fea0003800000 */
.L_x_893:
        /* <DEDUP_REMOVED lines=10> */
.L_x_897:
[----:B------:R-:W1:Y:S02]  /*27060*/  MUFU.RCP R47, R52 ;  /* 0x00000034002f7308 */ /* 0x000e640000001000 */
[----:B-1----:R-:W-:-:S04]  /*27070*/  FFMA R0, R52, R47, -1 ;  /* 0xbf80000034007423 */ /* 0x002fc8000000002f */
[----:B------:R-:W-:-:S04]  /*27080*/  FADD.FTZ R0, -R0, -RZ ;  /* 0x800000ff00007221 */ /* 0x000fc80000010100 */
[----:B------:R-:W-:-:S07]  /*27090*/  FFMA R47, R47, R0, R47 ;  /* 0x000000002f2f7223 */ /* 0x000fce000000002f */
.L_x_898:
[----:B------:R-:W-:Y:S05]  /*270a0*/  BSYNC B1 ;  /* 0x0000000000017941 */ /* 0x000fea0003800000 */
.L_x_896:
        /* <DEDUP_REMOVED lines=10> */
.L_x_900:
[----:B------:R-:W1:Y:S02]  /*27150*/  MUFU.RCP R50, R49 ;  /* 0x0000003100327308 */ /* 0x000e640000001000 */
[----:B-1----:R-:W-:-:S04]  /*27160*/  FFMA R0, R49, R50, -1 ;  /* 0xbf80000031007423 */ /* 0x002fc80000000032 */
[----:B------:R-:W-:-:S04]  /*27170*/  FADD.FTZ R3, -R0, -RZ ;  /* 0x800000ff00037221 */ /* 0x000fc80000010100 */
[----:B------:R-:W-:-:S07]  /*27180*/  FFMA R50, R50, R3, R50 ;  /* 0x0000000332327223 */ /* 0x000fce0000000032 */
.L_x_901:
[----:B------:R-:W-:Y:S05]  /*27190*/  BSYNC B1 ;  /* 0x0000000000017941 */ /* 0x000fea0003800000 */
.L_x_899:
        /* <DEDUP_REMOVED lines=10> */
.L_x_903:
[----:B------:R-:W1:Y:S02]  /*27240*/  MUFU.RCP R49, R56 ;  /* 0x0000003800317308 */ /* 0x000e640000001000 */
[----:B-1----:R-:W-:-:S04]  /*27250*/  FFMA R0, R56, R49, -1 ;  /* 0xbf80000038007423 */ /* 0x002fc80000000031 */
[----:B------:R-:W-:-:S04]  /*27260*/  FADD.FTZ R0, -R0, -RZ ;  /* 0x800000ff00007221 */ /* 0x000fc80000010100 */
[----:B------:R-:W-:-:S07]  /*27270*/  FFMA R49, R49, R0, R49 ;  /* 0x0000000031317223 */ /* 0x000fce0000000031 */
.L_x_904:
[----:B------:R-:W-:Y:S05]  /*27280*/  BSYNC B1 ;  /* 0x0000000000017941 */ /* 0x000fea0003800000 */
.L_x_902:
        /* <DEDUP_REMOVED lines=10> */
.L_x_906:
[----:B------:R-:W1:Y:S02]  /*27330*/  MUFU.RCP R52, R51 ;  /* 0x0000003300347308 */ /* 0x000e640000001000 */
[----:B-1----:R-:W-:-:S04]  /*27340*/  FFMA R0, R51, R52, -1 ;  /* 0xbf80000033007423 */ /* 0x002fc80000000034 */
[----:B------:R-:W-:-:S04]  /*27350*/  FADD.FTZ R3, -R0, -RZ ;  /* 0x800000ff00037221 */ /* 0x000fc80000010100 */
[----:B------:R-:W-:-:S07]  /*27360*/  FFMA R52, R52, R3, R52 ;  /* 0x0000000334347223 */ /* 0x000fce0000000034 */
.L_x_907:
[----:B------:R-:W-:Y:S05]  /*27370*/  BSYNC B1 ;  /* 0x0000000000017941 */ /* 0x000fea0003800000 */
.L_x_905:
        /* <DEDUP_REMOVED lines=9> */
.L_x_909:
[----:B------:R-:W1:Y:S02]  /*27410*/  MUFU.RCP R0, R65 ;  /* 0x0000004100007308 */ /* 0x000e640000001000 */
[----:B-1----:R-:W-:-:S04]  /*27420*/  FFMA R2, R65, R0, -1 ;  /* 0xbf80000041027423 */ /* 0x002fc80000000000 */
[----:B------:R-:W-:-:S04]  /*27430*/  FADD.FTZ R3, -R2, -RZ ;  /* 0x800000ff02037221 */ /* 0x000fc80000010100 */
[----:B------:R-:W-:-:S07]  /*27440*/  FFMA R0, R0, R3, R0 ;  /* 0x0000000300007223 */ /* 0x000fce0000000000 */
.L_x_910:
[----:B------:R-:W-:Y:S05]  /*27450*/  BSYNC B1 ;  /* 0x0000000000017941 */ /* 0x000fea0003800000 */
.L_x_908:
        /* <DEDUP_REMOVED lines=45> */
.L_x_912:
[----:B------:R-:W-:Y:S05]  /*27730*/  BSYNC B0 ;  /* 0x0000000000007941 */ /* 0x000fea0003800000 */
.L_x_911:
[----:B------:R-:W-:Y:S06]  /*27740*/  BAR.SYNC.DEFER_BLOCKING 0x1, 0x100 ;  /* 0x0044000000007b1d */ /* 0x000fec0000010000 */
[----:B------:R-:W-:Y:S04]  /*27750*/  BSSY B0, `(.L_x_913) ;  /* 0x000000a000007945 */ /* 0x000fe80003800000 */
[----:B------:R-:W-:Y:S05]  /*27760*/  @P0 BRA `(.L_x_914) ;  /* 0x0000000000200947 */ /* 0x000fea0003800000 */
[----:B------:R-:W-:-:S06]  /*27770*/  UISETP.NE.AND UP0, UPT, UR43, 0x3, UPT ;  /* 0x000000032b00788c */ /* 0x000fcc000bf05270 */
[----:B------:R-:W-:-:S13]  /*27780*/  PLOP3.LUT P2, PT, PT, PT, UP0, 0x80, 0x0 ;  /* 0x000000000000781c */ /* 0x000fda0003f4f008 */
[----:B------:R-:W-:Y:S05]  /*27790*/  @!P2 BRA `(.L_x_915) ;  /* 0x000000000004a947 */ /* 0x000fea0003800000 */
[----:B------:R-:W-:Y:S01]  /*277a0*/  BPT.TRAP 0x1 ;  /* 0x000000040000795c */ /* 0x000fe20000300000 */
.L_x_915:
[----:B------:R-:W-:-:S04]  /*277b0*/  ULEA UR4, UR8, UR46, 0x3 ;  /* 0x0000002e08047291 */ /* 0x000fc8000f8e183f */
[----:B------:R-:W-:-:S04]  /*277c0*/  UIADD3 UR4, UR4, 0x50, URZ ;  /* 0x0000005004047890 */ /* 0x000fc8000fffe03f */
[----:B------:R-:W-:-:S09]  /*277d0*/  UPRMT UR4, UR47, 0x654, UR4 ;  /* 0x000006542f047896 */ /* 0x000fd20008000004 */
[----:B------:R-:W-:Y:S03]  /*277e0*/  SYNCS.ARRIVE.TRANS64.RED.A1T0 RZ, [UR4], RZ ;  /* 0x000000ffffff79a7 */ /* 0x000fe60008100404 */
.L_x_914:
[----:B------:R-:W-:Y:S05]  /*277f0*/  BSYNC B0 ;  /* 0x0000000000007941 */ /* 0x000fea0003800000 */
.L_x_913:
        /* <DEDUP_REMOVED lines=9> */
.L_x_918:
[----:B------:R-:W-:Y:S01]  /*27890*/  SHF.L.U32 R13, R13, 0x1f, RZ ;  /* 0x0000001f0d0d7819 */ /* 0x000fe200000006ff */
[----:B------:R-:W-:Y:S01]  /*278a0*/  BSSY B1, `(.L_x_919) ;  /* 0x0000006000017945 */ /* 0x000fe20003800000 */
[C---:B------:R-:W-:Y:S02]  /*278b0*/  LEA R2, R12.reuse, UR46, 0x3 ;  /* 0x0000002e0c027c11 */ /* 0x040fe4000f8e18ff */
[----:B------:R-:W-:Y:S02]  /*278c0*/  @!P1 LEA R15, R12, R15, 0xd ;  /* 0x0000000f0c0f9211 */ /* 0x000fe400078e68ff */
[----:B------:R-:W2:Y:S02]  /*278d0*/  SYNCS.PHASECHK.TRANS64.TRYWAIT P2, [R2+URZ+0x30], R13 ;  /* 0x0000300d020075a7 */ /* 0x000ea4000804017f */
[----:B------:R-:W-:Y:S01]  /*278e0*/  @!P1 LEA R0, R18, R15, 0x1 ;  /* 0x0000000f12009211 */ /* 0x000fe200078e08ff */
[----:B--2---:R-:W-:Y:S06]  /*278f0*/  @!P2 BRA `(.L_x_920) ;  /* 0x0000006400f8a947 */ /* 0x004fec0003800000 */
.L_x_1137:
[----:B------:R-:W-:Y:S05]  /*27900*/  BSYNC B1 ;  /* 0x0000000000017941 */ /* 0x000fea0003800000 */
.L_x_919:
[----:B------:R-:W-:Y:S05]  /*27910*/  @!P1 WARPSYNC.ALL ;  /* 0x0000000000009948 */ /* 0x000fea0003800000 */
[----:B------:R3:W4:Y:S04]  /*27920*/  @!P1 LDSM.16.M88.4 R8, [R15] ;  /* 0x000000000f08983b */ /* 0x0007280000000200 */
[----:B------:R3:W1:Y:S02]  /*27930*/  @!P1 LDSM.16.M88.4 R4, [R0] ;  /* 0x000000000004983b */ /* 0x0006640000000200 */
.L_x_917:
[----:B------:R-:W-:Y:S05]  /*27940*/  BSYNC B0 ;  /* 0x0000000000007941 */ /* 0x000fea0003800000 */
.L_x_916:
[--C-:B----4-:R-:W-:Y:S02]  /*27950*/  HADD2.F32 R3, -RZ, R8.reuse.H0_H0 ;  /* 0x20000008ff037230 */ /* 0x110fe40000004100 */
[C---:B------:R-:W-:Y:S01]  /*27960*/  FMUL R31, R17.reuse, R136 ;  /* 0x00000088111f7220 */ /* 0x040fe20000400000 */
[----:B--2---:R-:W-:Y:S02]  /*27970*/  HADD2.F32 R13, -RZ, R8.H1_H1 ;  /* 0x30000008ff0d7230 */ /* 0x004fe40000004100 */
[C---:B---3--:R-:W-:Y:S01]  /*27980*/  FMUL R0, R17.reuse, R137 ;  /* 0x0000008911007220 */ /* 0x048fe20000400000 */
[--C-:B------:R-:W-:Y:S02]  /*27990*/  HADD2.F32 R15, -RZ, R9.reuse.H0_H0 ;  /* 0x20000009ff0f7230 */ /* 0x100fe40000004100 */
[C---:B------:R-:W-:Y:S01]  /*279a0*/  FFMA R8, R16.reuse, R3, R31 ;  /* 0x0000000310087223 */ /* 0x040fe2000000001f */
[----:B-1----:R-:W-:Y:S02]  /*279b0*/  HADD2.F32 R21, -RZ, R9.H1_H1 ;  /* 0x30000009ff157230 */ /* 0x002fe40000004100 */
[----:B------:R-:W-:Y:S01]  /*279c0*/  FFMA R9, R16, R13, R0 ;  /* 0x0000000d10097223 */ /* 0x000fe20000000000 */
[C---:B------:R-:W-:Y:S01]  /*279d0*/  FMUL R3, R17.reuse, R138 ;  /* 0x0000008a11037220 */ /* 0x040fe20000400000 */
[----:B------:R-:W-:Y:S01]  /*279e0*/  FMUL R0, R17, R139 ;  /* 0x0000008b11007220 */ /* 0x000fe20000400000 */
[----:B------:R-:W-:-:S02]  /*279f0*/  HADD2.F32 R23, -RZ, R10.H0_H0 ;  /* 0x2000000aff177230 */ /* 0x000fc40000004100 */
[----:B------:R-:W-:Y:S01]  /*27a00*/  FMUL R12, R17, R140 ;  /* 0x0000008c110c7220 */ /* 0x000fe20000400000 */
[----:B------:R-:W-:Y:S01]  /*27a10*/  HADD2.F32 R25, -RZ, R10.H1_H1 ;  /* 0x3000000aff197230 */ /* 0x000fe20000004100 */
[----:B------:R-:W-:Y:S01]  /*27a20*/  MOV R52, 0x3bbb989d ;  /* 0x3bbb989d00347802 */ /* 0x000fe20000000f00 */
[--C-:B------:R-:W-:Y:S02]  /*27a30*/  HADD2.F32 R27, -RZ, R11.reuse.H0_H0 ;  /* 0x2000000bff1b7230 */ /* 0x100fe40000004100 */
[C---:B------:R-:W-:Y:S01]  /*27a40*/  FFMA R10, R16.reuse, R15, R3 ;  /* 0x0000000f100a7223 */ /* 0x040fe20000000003 */
[----:B------:R-:W-:Y:S02]  /*27a50*/  HADD2.F32 R29, -RZ, R11.H1_H1 ;  /* 0x3000000bff1d7230 */ /* 0x000fe40000004100 */
[C---:B------:R-:W-:Y:S01]  /*27a60*/  FFMA R11, R16.reuse, R21, R0 ;  /* 0x00000015100b7223 */ /* 0x040fe20000000000 */
[----:B------:R-:W-:Y:S01]  /*27a70*/  MOV R54, 0x437c0000 ;  /* 0x437c000000367802 */ /* 0x000fe20000000f00 */
[----:B------:R-:W-:Y:S01]  /*27a80*/  FFMA R12, R16, R23, R12 ;  /* 0x00000017100c7223 */ /* 0x000fe2000000000c */
[-C--:B------:R-:W-:Y:S01]  /*27a90*/  FFMA.SAT R3, -R10, R52.reuse, 0.5 ;  /* 0x3f0000000a037423 */ /* 0x080fe20000002134 */
[-C--:B------:R-:W-:Y:S01]  /*27aa0*/  FFMA.SAT R23, -R11, R52.reuse, 0.5 ;  /* 0x3f0000000b177423 */ /* 0x080fe20000002134 */
[----:B------:R-:W-:Y:S01]  /*27ab0*/  FFMA.SAT R20, -R9, R52, 0.5 ;  /* 0x3f00000009147423 */ /* 0x000fe20000002134 */
[----:B------:R-:W-:Y:S01]  /*27ac0*/  FMUL R13, R17, R141 ;  /* 0x0000008d110d7220 */ /* 0x000fe20000400000 */
[-C--:B------:R-:W-:Y:S01]  /*27ad0*/  FFMA.RM R26, R3, R54.reuse, 12582913 ;  /* 0x4b400001031a7423 */ /* 0x080fe20000004036 */
[----:B------:R-:W-:Y:S01]  /*27ae0*/  FFMA.RM R30, R23, R54, 12582913 ;  /* 0x4b400001171e7423 */ /* 0x000fe20000004036 */
[----:B------:R-:W-:Y:S01]  /*27af0*/  FFMA.SAT R23, -R12, R52, 0.5 ;  /* 0x3f0000000c177423 */ /* 0x000fe20000002134 */
[----:B------:R-:W-:Y:S01]  /*27b00*/  FFMA.RM R0, R20, R54, 12582913 ;  /* 0x4b40000114007423 */ /* 0x000fe20000004036 */
[----:B------:R-:W-:Y:S01]  /*27b10*/  FADD R3, R26, -12583039 ;  /* 0xcb40007f1a037421 */ /* 0x000fe20000000000 */
[----:B------:R-:W-:Y:S01]  /*27b20*/  FMUL R31, R17, R142 ;  /* 0x0000008e111f7220 */ /* 0x000fe20000400000 */
[----:B------:R-:W-:Y:S01]  /*27b30*/  FFMA.RM R34, R23, R54, 12582913 ;  /* 0x4b40000117227423 */ /* 0x000fe20000004036 */
[----:B------:R-:W-:Y:S01]  /*27b40*/  FADD R20, R0, -12583039 ;  /* 0xcb40007f00147421 */ /* 0x000fe20000000000 */
[----:B------:R-:W-:Y:S01]  /*27b50*/  FFMA R13, R16, R25, R13 ;  /* 0x00000019100d7223 */ /* 0x000fe2000000000d */
[----:B------:R-:W-:Y:S01]  /*27b60*/  FFMA R3, -R10, 1.4426950216293334961, -R3 ;  /* 0x3fb8aa3b0a037823 */ /* 0x000fe20000000903 */
[----:B------:R-:W-:Y:S01]  /*27b70*/  FADD R25, R34, -12583039 ;  /* 0xcb40007f22197421 */ /* 0x000fe20000000000 */
[----:B------:R-:W-:Y:S01]  /*27b80*/  FFMA R20, -R9, 1.4426950216293334961, -R20 ;  /* 0x3fb8aa3b09147823 */ /* 0x000fe20000000914 */
[----:B------:R-:W-:Y:S01]  /*27b90*/  FFMA R15, R16, R27, R31 ;  /* 0x0000001b100f7223 */ /* 0x000fe2000000001f */
[----:B------:R-:W-:Y:S01]  /*27ba0*/  FADD R32, R30, -12583039 ;  /* 0xcb40007f1e207421 */ /* 0x000fe20000000000 */
[----:B------:R-:W-:Y:S01]  /*27bb0*/  FMUL R143, R17, R143 ;  /* 0x0000008f118f7220 */ /* 0x000fe20000400000 */
[----:B------:R-:W-:Y:S01]  /*27bc0*/  FFMA R24, -R10, 1.925963033500011079e-08, R3 ;  /* 0x32a570600a187823 */ /* 0x000fe20000000103 */
[----:B------:R-:W-:-:S02]  /*27bd0*/  HADD2.F32 R21, -RZ, R4.H0_H0 ;  /* 0x20000004ff157230 */ /* 0x000fc40000004100 */
[----:B------:R-:W-:Y:S01]  /*27be0*/  FFMA R27, -R12, 1.4426950216293334961, -R25 ;  /* 0x3fb8aa3b0c1b7823 */ /* 0x000fe20000000919 */
[----:B------:R-:W-:Y:S02]  /*27bf0*/  HADD2.F32 R3, -RZ, R4.H1_H1 ;  /* 0x30000004ff037230 */ /* 0x000fe40000004100 */
[-C--:B------:R-:W-:Y:S01]  /*27c00*/  FFMA.SAT R4, -R13, R52.reuse, 0.5 ;  /* 0x3f0000000d047423 */ /* 0x080fe20000002134 */
[--C-:B------:R-:W-:Y:S02]  /*27c10*/  HADD2.F32 R23, -RZ, R5.reuse.H0_H0 ;  /* 0x20000005ff177230 */ /* 0x100fe40000004100 */
[----:B------:R-:W-:Y:S01]  /*27c20*/  FFMA R22, -R9, 1.925963033500011079e-08, R20 ;  /* 0x32a5706009167823 */ /* 0x000fe20000000114 */
[----:B------:R-:W-:Y:S02]  /*27c30*/  HADD2.F32 R25, -RZ, R5.H1_H1 ;  /* 0x30000005ff197230 */ /* 0x000fe40000004100 */
[----:B------:R-:W-:Y:S01]  /*27c40*/  FFMA R32, -R11, 1.4426950216293334961, -R32 ;  /* 0x3fb8aa3b0b207823 */ /* 0x000fe20000000920 */
[----:B------:R-:W-:Y:S01]  /*27c50*/  FFMA.SAT R5, -R15, R52, 0.5 ;  /* 0x3f0000000f057423 */ /* 0x000fe20000002134 */
[----:B------:R-:W-:Y:S01]  /*27c60*/  FFMA R20, R16, R29, R143 ;  /* 0x0000001d10147223 */ /* 0x000fe2000000008f */
[----:B------:R-:W-:Y:S01]  /*27c70*/  FFMA.RM R36, R4, R54, 12582913 ;  /* 0x4b40000104247423 */ /* 0x000fe20000004036 */
[----:B------:R-:W-:Y:S01]  /*27c80*/  FMUL R33, R17, R144 ;  /* 0x0000009011217220 */ /* 0x000fe20000400000 */
[----:B------:R-:W-:Y:S01]  /*27c90*/  FFMA R32, -R11, 1.925963033500011079e-08, R32 ;  /* 0x32a570600b207823 */ /* 0x000fe20000000120 */
[----:B------:R-:W-:Y:S01]  /*27ca0*/  FFMA.RM R38, R5, R54, 12582913 ;  /* 0x4b40000105267423 */ /* 0x000fe20000004036 */
[----:B------:R-:W-:Y:S01]  /*27cb0*/  FFMA.SAT R5, -R20, R52, 0.5 ;  /* 0x3f00000014057423 */ /* 0x000fe20000002134 */
[----:B------:R1:W2:Y:S01]  /*27cc0*/  MUFU.EX2 R43, R22 ;  /* 0x00000016002b7308 */ /* 0x0002a20000000800 */
[----:B------:R-:W-:Y:S01]  /*27cd0*/  FFMA R21, R16, R21, R33 ;  /* 0x0000001510157223 */ /* 0x000fe20000000021 */
[----:B------:R-:W-:Y:S01]  /*27ce0*/  FFMA R4, -R12, 1.925963033500011079e-08, R27 ;  /* 0x32a570600c047823 */ /* 0x000fe2000000011b */
[----:B------:R-:W-:Y:S01]  /*27cf0*/  FMUL R145, R17, R145 ;  /* 0x0000009111917220 */ /* 0x000fe20000400000 */
[----:B------:R-:W-:-:S02]  /*27d00*/  HADD2.F32 R31, -RZ, R7.H0_H0 ;  /* 0x20000007ff1f7230 */ /* 0x000fc40000004100 */
[----:B------:R-:W-:Y:S01]  /*27d10*/  FMUL R35, R17, R146 ;  /* 0x0000009211237220 */ /* 0x000fe20000400000 */
[----:B------:R-:W-:Y:S02]  /*27d20*/  HADD2.F32 R33, -RZ, R7.H1_H1 ;  /* 0x30000007ff217230 */ /* 0x000fe40000004100 */
[-C--:B------:R-:W-:Y:S01]  /*27d30*/  FFMA.SAT R7, -R21, R52.reuse, 0.5 ;  /* 0x3f00000015077423 */ /* 0x080fe20000002134 */
[----:B------:R3:W-:Y:S01]  /*27d40*/  MUFU.EX2 R47, R32 ;  /* 0x00000020002f7308 */ /* 0x0007e20000000800 */
[----:B-1----:R-:W-:Y:S01]  /*27d50*/  FADD R22, R36, -12583039 ;  /* 0xcb40007f24167421 */ /* 0x002fe20000000000 */
[----:B------:R-:W-:Y:S01]  /*27d60*/  FFMA.SAT R2, -R8, R52, 0.5 ;  /* 0x3f00000008027423 */ /* 0x000fe20000002134 */
[----:B------:R-:W-:Y:S01]  /*27d70*/  FFMA.RM R40, R7, R54, 12582913 ;  /* 0x4b40000107287423 */ /* 0x000fe20000004036 */
[--C-:B------:R-:W-:Y:S02]  /*27d80*/  HADD2.F32 R27, -RZ, R6.reuse.H0_H0 ;  /* 0x20000006ff1b7230 */ /* 0x100fe40000004100 */
[----:B------:R-:W-:Y:S01]  /*27d90*/  FFMA R22, -R13, 1.4426950216293334961, -R22 ;  /* 0x3fb8aa3b0d167823 */ /* 0x000fe20000000916 */
[----:B------:R-:W-:-:S02]  /*27da0*/  HADD2.F32 R29, -RZ, R6.H1_H1 ;  /* 0x30000006ff1d7230 */ /* 0x000fc40000004100 */
[----:B------:R-:W-:Y:S01]  /*27db0*/  FADD R6, R38, -12583039 ;  /* 0xcb40007f26067421 */ /* 0x000fe20000000000 */
[----:B------:R1:W-:Y:S01]  /*27dc0*/  MUFU.EX2 R49, R4 ;  /* 0x0000000400317308 */ /* 0x0003e20000000800 */
[-C--:B---3--:R-:W-:Y:S01]  /*27dd0*/  FFMA.RM R32, R5, R54.reuse, 12582913 ;  /* 0x4b40000105207423 */ /* 0x088fe20000004036 */
[----:B------:R-:W-:Y:S01]  /*27de0*/  FFMA R22, -R13, 1.925963033500011079e-08, R22 ;  /* 0x32a570600d167823 */ /* 0x000fe20000000116 */
[----:B------:R-:W-:Y:S01]  /*27df0*/  FFMA.RM R2, R2, R54, 12582913 ;  /* 0x4b40000102027423 */ /* 0x000fe20000004036 */
[----:B------:R-:W-:Y:S01]  /*27e00*/  FMUL R37, R17, R148 ;  /* 0x0000009411257220 */ /* 0x000fe20000400000 */
[----:B------:R-:W-:Y:S01]  /*27e10*/  FADD R5, R32, -12583039 ;  /* 0xcb40007f20057421 */ /* 0x000fe20000000000 */
[----:B------:R-:W-:Y:S01]  /*27e20*/  FFMA R6, -R15, 1.4426950216293334961, -R6 ;  /* 0x3fb8aa3b0f067823 */ /* 0x000fe20000000906 */
[C---:B------:R-:W-:Y:S01]  /*27e30*/  FMUL R147, R17.reuse, R147 ;  /* 0x0000009311937220 */ /* 0x040fe20000400000 */
[----:B------:R3:W-:Y:S01]  /*27e40*/  MUFU.EX2 R51, R22 ;  /* 0x0000001600337308 */ /* 0x0007e20000000800 */
[----:B-1----:R-:W-:Y:S01]  /*27e50*/  FFMA R4, R16, R3, R145 ;  /* 0x0000000310047223 */ /* 0x002fe20000000091 */
[----:B------:R-:W-:Y:S01]  /*27e60*/  FFMA R7, -R20, 1.4426950216293334961, -R5 ;  /* 0x3fb8aa3b14077823 */ /* 0x000fe20000000905 */
[----:B------:R-:W-:Y:S01]  /*27e70*/  FFMA R5, R16, R23, R35 ;  /* 0x0000001710057223 */ /* 0x000fe20000000023 */
[----:B------:R-:W-:Y:S01]  /*27e80*/  FADD R41, R2, -12583039 ;  /* 0xcb40007f02297421 */ /* 0x000fe20000000000 */
[----:B------:R-:W-:Y:S01]  /*27e90*/  FFMA.SAT R23, -R4, R52, 0.5 ;  /* 0x3f00000004177423 */ /* 0x000fe20000002134 */
[----:B------:R-:W-:Y:S01]  /*27ea0*/  FFMA R35, -R20, 1.925963033500011079e-08, R7 ;  /* 0x32a5706014237823 */ /* 0x000fe20000000107 */
[----:B------:R-:W-:Y:S01]  /*27eb0*/  FMUL R149, R17, R149 ;  /* 0x0000009511957220 */ /* 0x000fe20000400000 */
[----:B------:R1:W-:Y:S01]  /*27ec0*/  MUFU.EX2 R45, R24 ;  /* 0x00000018002d7308 */ /* 0x0003e20000000800 */
[----:B---3--:R-:W-:Y:S01]  /*27ed0*/  FADD R22, R40, -12583039 ;  /* 0xcb40007f28167421 */ /* 0x008fe20000000000 */
[----:B------:R-:W-:Y:S01]  /*27ee0*/  FFMA.RM R42, R23, R54, 12582913 ;  /* 0x4b400001172a7423 */ /* 0x000fe20000004036 */
[----:B------:R-:W-:Y:S01]  /*27ef0*/  FFMA R7, R16, R27, R37 ;  /* 0x0000001b10077223 */ /* 0x000fe20000000025 */
[----:B------:R-:W-:Y:S01]  /*27f00*/  FFMA.SAT R27, -R5, R52, 0.5 ;  /* 0x3f000000051b7423 */ /* 0x000fe20000002134 */
[----:B------:R-:W-:Y:S01]  /*27f10*/  FFMA R22, -R21, 1.4426950216293334961, -R22 ;  /* 0x3fb8aa3b15167823 */ /* 0x000fe20000000916 */
[----:B------:R-:W-:Y:S01]  /*27f20*/  FFMA R41, -R8, 1.4426950216293334961, -R41 ;  /* 0x3fb8aa3b08297823 */ /* 0x000fe20000000929 */
[----:B------:R-:W-:Y:S01]  /*27f30*/  FADD R23, R42, -12583039 ;  /* 0xcb40007f2a177421 */ /* 0x000fe20000000000 */
[----:B------:R-:W-:Y:S01]  /*27f40*/  FMUL R39, R17, R150 ;  /* 0x0000009611277220 */ /* 0x000fe20000400000 */
[----:B-1----:R-:W-:Y:S01]  /*27f50*/  FFMA R24, -R15, 1.925963033500011079e-08, R6 ;  /* 0x32a570600f187823 */ /* 0x002fe20000000106 */
[C---:B------:R-:W-:Y:S01]  /*27f60*/  FFMA R6, R16.reuse, R25, R147 ;  /* 0x0000001910067223 */ /* 0x040fe20000000093 */
[----:B------:R-:W-:Y:S01]  /*27f70*/  FFMA R25, -R21, 1.925963033500011079e-08, R22 ;  /* 0x32a5706015197823 */ /* 0x000fe20000000116 */
[----:B------:R-:W-:Y:S01]  /*27f80*/  FFMA R22, R16, R29, R149 ;  /* 0x0000001d10167223 */ /* 0x000fe20000000095 */
[----:B------:R-:W-:Y:S01]  /*27f90*/  FFMA.RM R29, R27, R54, 12582913 ;  /* 0x4b4000011b1d7423 */ /* 0x000fe20000004036 */
[----:B------:R-:W-:Y:S01]  /*27fa0*/  FFMA R41, -R8, 1.925963033500011079e-08, R41 ;  /* 0x32a5706008297823 */ /* 0x000fe20000000129 */
[----:B------:R-:W-:Y:S01]  /*27fb0*/  FFMA R27, -R4, 1.4426950216293334961, -R23 ;  /* 0x3fb8aa3b041b7823 */ /* 0x000fe20000000917 */
[----:B------:R-:W-:Y:S01]  /*27fc0*/  FFMA R23, R16, R31, R39 ;  /* 0x0000001f10177223 */ /* 0x000fe20000000027 */
[-C--:B------:R-:W-:Y:S01]  /*27fd0*/  FFMA.SAT R31, -R6, R52.reuse, 0.5 ;  /* 0x3f000000061f7423 */ /* 0x080fe20000002134 */
[----:B------:R-:W-:Y:S01]  /*27fe0*/  FMUL R151, R17, R151 ;  /* 0x0000009711977220 */ /* 0x000fe20000400000 */
[----:B------:R1:W-:Y:S01]  /*27ff0*/  MUFU.EX2 R3, R24 ;  /* 0x0000001800037308 */ /* 0x0003e20000000800 */
[----:B------:R-:W-:Y:S01]  /*28000*/  FFMA.SAT R37, -R7, R52, 0.5 ;  /* 0x3f00000007257423 */ /* 0x000fe20000002134 */
[----:B------:R-:W-:Y:S01]  /*28010*/  FFMA.RM R31, R31, R54, 12582913 ;  /* 0x4b4000011f1f7423 */ /* 0x000fe20000004036 */
[-C--:B------:R-:W-:Y:S01]  /*28020*/  FFMA.SAT R39, -R22, R52.reuse, 0.5 ;  /* 0x3f00000016277423 */ /* 0x080fe20000002134 */
[----:B------:R-:W-:Y:S01]  /*28030*/  FFMA.SAT R48, -R23, R52, 0.5 ;  /* 0x3f00000017307423 */ /* 0x000fe20000002134 */
[-C--:B------:R-:W-:Y:S01]  /*28040*/  FFMA.RM R37, R37, R54.reuse, 12582913 ;  /* 0x4b40000125257423 */ /* 0x080fe20000004036 */
[----:B------:R-:W-:Y:S01]  /*28050*/  SHF.L.U32 R2, R2, 0x17, RZ ;  /* 0x0000001702027819 */ /* 0x000fe200000006ff */
[----:B------:R-:W-:Y:S01]  /*28060*/  FFMA.RM R39, R39, R54, 12582913 ;  /* 0x4b40000127277423 */ /* 0x000fe20000004036 */
[----:B------:R-:W3:Y:S01]  /*28070*/  MUFU.EX2 R41, R41 ;  /* 0x0000002900297308 */ /* 0x000ee20000000800 */
[----:B-1----:R-:W-:Y:S01]  /*28080*/  FFMA R24, R16, R33, R151 ;  /* 0x0000002110187223 */ /* 0x002fe20000000097 */
[----:B------:R-:W-:Y:S01]  /*28090*/  FADD R33, R31, -12583039 ;  /* 0xcb40007f1f217421 */ /* 0x000fe20000000000 */
[----:B------:R-:W-:Y:S01]  /*280a0*/  FADD R46, R37, -12583039 ;  /* 0xcb40007f252e7421 */ /* 0x000fe20000000000 */
[----:B------:R-:W-:Y:S01]  /*280b0*/  SHF.L.U32 R0, R0, 0x17, RZ ;  /* 0x0000001700007819 */ /* 0x000fe200000006ff */
[----:B------:R-:W-:Y:S01]  /*280c0*/  FFMA.SAT R52, -R24, R52, 0.5 ;  /* 0x3f00000018347423 */ /* 0x000fe20000002134 */
[----:B------:R-:W-:Y:S01]  /*280d0*/  FFMA R33, -R6, 1.4426950216293334961, -R33 ;  /* 0x3fb8aa3b06217823 */ /* 0x000fe20000000921 */
[-C--:B------:R-:W-:Y:S01]  /*280e0*/  FFMA.RM R50, R48, R54.reuse, 12582913 ;  /* 0x4b40000130327423 */ /* 0x080fe20000004036 */
[----:B------:R-:W-:Y:S01]  /*280f0*/  FADD R44, R29, -12583039 ;  /* 0xcb40007f1d2c7421 */ /* 0x000fe20000000000 */
[----:B------:R-:W-:Y:S01]  /*28100*/  FFMA.RM R52, R52, R54, 12582913 ;  /* 0x4b40000134347423 */ /* 0x000fe20000004036 */
[----:B------:R-:W-:Y:S01]  /*28110*/  FFMA R33, -R6, 1.925963033500011079e-08, R33 ;  /* 0x32a5706006217823 */ /* 0x000fe20000000121 */
[----:B------:R-:W-:Y:S01]  /*28120*/  FFMA R48, -R7, 1.4426950216293334961, -R46 ;  /* 0x3fb8aa3b07307823 */ /* 0x000fe2000000092e */
[----:B------:R-:W-:Y:S01]  /*28130*/  SHF.L.U32 R26, R26, 0x17, RZ ;  /* 0x000000171a1a7819 */ /* 0x000fe200000006ff */
[----:B--2---:R-:W-:Y:S01]  /*28140*/  FFMA R53, R0, R43, 1 ;  /* 0x3f80000000357423 */ /* 0x004fe2000000002b */
[----:B------:R1:W-:Y:S01]  /*28150*/  MUFU.EX2 R46, R33 ;  /* 0x00000021002e7308 */ /* 0x0003e20000000800 */
[----:B------:R-:W-:Y:S01]  /*28160*/  FFMA R44, -R5, 1.4426950216293334961, -R44 ;  /* 0x3fb8aa3b052c7823 */ /* 0x000fe2000000092c */
[----:B------:R-:W-:Y:S01]  /*28170*/  FADD R0, R50, -12583039 ;  /* 0xcb40007f32007421 */ /* 0x000fe20000000000 */
[----:B---3--:R-:W-:Y:S01]  /*28180*/  FFMA R54, R2, R41, 1 ;  /* 0x3f80000002367423 */ /* 0x008fe20000000029 */
[----:B------:R-:W-:Y:S01]  /*28190*/  FADD R41, R39, -12583039 ;  /* 0xcb40007f27297421 */ /* 0x000fe20000000000 */
[----:B------:R-:W-:Y:S01]  /*281a0*/  SHF.L.U32 R38, R38, 0x17, RZ ;  /* 0x0000001726267819 */ /* 0x000fe200000006ff */
[----:B------:R-:W-:Y:S01]  /*281b0*/  FFMA R44, -R5, 1.925963033500011079e-08, R44 ;  /* 0x32a57060052c7823 */ /* 0x000fe2000000012c */
[----:B------:R-:W-:Y:S01]  /*281c0*/  FFMA R56, R26, R45, 1 ;  /* 0x3f8000001a387423 */ /* 0x000fe2000000002d */
[----:B------:R-:W-:Y:S01]  /*281d0*/  FFMA R41, -R22, 1.4426950216293334961, -R41 ;  /* 0x3fb8aa3b16297823 */ /* 0x000fe20000000929 */
[----:B-1----:R-:W-:Y:S01]  /*281e0*/  FADD R33, R52, -12583039 ;  /* 0xcb40007f34217421 */ /* 0x002fe20000000000 */
[----:B------:R-:W-:Y:S01]  /*281f0*/  FFMA R2, -R23, 1.4426950216293334961, -R0 ;  /* 0x3fb8aa3b17027823 */ /* 0x000fe20000000900 */
[----:B------:R-:W-:Y:S01]  /*28200*/  FFMA R45, R38, R3, 1 ;  /* 0x3f800000262d7423 */ /* 0x000fe20000000003 */
[----:B------:R-:W-:Y:S01]  /*28210*/  FFMA R27, -R4, 1.925963033500011079e-08, R27 ;  /* 0x32a57060041b7823 */ /* 0x000fe2000000011b */
[----:B------:R-:W-:Y:S01]  /*28220*/  FFMA R43, -R24, 1.4426950216293334961, -R33 ;  /* 0x3fb8aa3b182b7823 */ /* 0x000fe20000000921 */
[----:B------:R-:W-:Y:S01]  /*28230*/  FFMA R48, -R7, 1.925963033500011079e-08, R48 ;  /* 0x32a5706007307823 */ /* 0x000fe20000000130 */
[----:B------:R-:W-:Y:S01]  /*28240*/  IADD3 R3, R54, 0x1800000, RZ ;  /* 0x0180000036037810 */ /* 0x000fe20007ffe0ff */
[----:B------:R-:W-:Y:S01]  /*28250*/  FFMA R41, -R22, 1.925963033500011079e-08, R41 ;  /* 0x32a5706016297823 */ /* 0x000fe20000000129 */
[----:B------:R-:W-:Y:S01]  /*28260*/  FFMA R43, -R24, 1.925963033500011079e-08, R43 ;  /* 0x32a57060182b7823 */ /* 0x000fe2000000012b */
[----:B------:R-:W-:Y:S01]  /*28270*/  FFMA R2, -R23, 1.925963033500011079e-08, R2 ;  /* 0x32a5706017027823 */ /* 0x000fe20000000102 */
[----:B------:R-:W1:Y:S01]  /*28280*/  MUFU.EX2 R44, R44 ;  /* 0x0000002c002c7308 */ /* 0x000e620000000800 */
[----:B------:R-:W-:Y:S01]  /*28290*/  LOP3.LUT R3, R3, 0x7f800000, RZ, 0xc0, !PT ;  /* 0x7f80000003037812 */ /* 0x000fe200078ec0ff */
[----:B------:R-:W-:Y:S01]  /*282a0*/  BSSY B1, `(.L_x_921) ;  /* 0x000002b000017945 */ /* 0x000fe20003800000 */
[----:B------:R-:W-:-:S02]  /*282b0*/  SHF.L.U32 R36, R36, 0x17, RZ ;  /* 0x0000001724247819 */ /* 0x000fc400000006ff */
[----:B------:R-:W-:Y:S02]  /*282c0*/  ISETP.GT.U32.AND P1, PT, R3, 0x1ffffff, PT ;  /* 0x01ffffff0300780c */ /* 0x000fe40003f24070 */
[----:B------:R-:W-:Y:S01]  /*282d0*/  SHF.L.U32 R29, R29, 0x17, RZ ;  /* 0x000000171d1d7819 */ /* 0x000fe200000006ff */
[----:B------:R-:W2:Y:S01]  /*282e0*/  MUFU.EX2 R35, R35 ;  /* 0x0000002300237308 */ /* 0x000ea20000000800 */
[----:B------:R-:W-:Y:S01]  /*282f0*/  SHF.L.U32 R32, R32, 0x17, RZ ;  /* 0x0000001720207819 */ /* 0x000fe200000006ff */
[----:B------:R-:W-:Y:S01]  /*28300*/  FFMA R51, R36, R51, 1 ;  /* 0x3f80000024337423 */ /* 0x000fe20000000033 */
[----:B------:R-:W-:Y:S02]  /*28310*/  SHF.L.U32 R39, R39, 0x17, RZ ;  /* 0x0000001727277819 */ /* 0x000fe400000006ff */
[----:B------:R-:W-:Y:S02]  /*28320*/  SHF.L.U32 R30, R30, 0x17, RZ ;  /* 0x000000171e1e7819 */ /* 0x000fe400000006ff */
[----:B------:R-:W-:Y:S01]  /*28330*/  SHF.L.U32 R34, R34, 0x17, RZ ;  /* 0x0000001722227819 */ /* 0x000fe200000006ff */
[----:B------:R1:W3:Y:S01]  /*28340*/  MUFU.EX2 R0, R41 ;  /* 0x0000002900007308 */ /* 0x0002e20000000800 */
[----:B------:R-:W-:Y:S01]  /*28350*/  SHF.L.U32 R40, R40, 0x17, RZ ;  /* 0x0000001728287819 */ /* 0x000fe200000006ff */
[----:B------:R-:W-:Y:S01]  /*28360*/  FFMA R47, R30, R47, 1 ;  /* 0x3f8000001e2f7423 */ /* 0x000fe2000000002f */
[----:B------:R-:W-:Y:S01]  /*28370*/  SHF.L.U32 R42, R42, 0x17, RZ ;  /* 0x000000172a2a7819 */ /* 0x000fe200000006ff */
[----:B------:R-:W-:Y:S01]  /*28380*/  FFMA R34, R34, R49, 1 ;  /* 0x3f80000022227423 */ /* 0x000fe20000000031 */
[----:B------:R-:W-:-:S02]  /*28390*/  SHF.L.U32 R31, R31, 0x17, RZ ;  /* 0x000000171f1f7819 */ /* 0x000fc400000006ff */
[----:B------:R-:W-:Y:S01]  /*283a0*/  SHF.L.U32 R37, R37, 0x17, RZ ;  /* 0x0000001725257819 */ /* 0x000fe200000006ff */
[----:B------:R-:W4:Y:S01]  /*283b0*/  MUFU.EX2 R25, R25 ;  /* 0x0000001900197308 */ /* 0x000f220000000800 */
[----:B------:R-:W-:Y:S01]  /*283c0*/  SHF.L.U32 R50, R50, 0x17, RZ ;  /* 0x0000001732327819 */ /* 0x000fe200000006ff */
[----:B-1----:R-:W-:Y:S01]  /*283d0*/  FFMA R41, R29, R44, 1 ;  /* 0x3f8000001d297423 */ /* 0x002fe2000000002c */
[----:B------:R-:W-:Y:S01]  /*283e0*/  SHF.L.U32 R52, R52, 0x17, RZ ;  /* 0x0000001734347819 */ /* 0x000fe200000006ff */
[----:B--2---:R-:W-:Y:S01]  /*283f0*/  FFMA R36, R32, R35, 1 ;  /* 0x3f80000020247423 */ /* 0x004fe20000000023 */
[----:B------:R-:W-:-:S03]  /*28400*/  FFMA R46, R31, R46, 1 ;  /* 0x3f8000001f2e7423 */ /* 0x000fc6000000002e */
[----:B------:R-:W1:Y:S01]  /*28410*/  MUFU.EX2 R27, R27 ;  /* 0x0000001b001b7308 */ /* 0x000e620000000800 */
[----:B---3--:R-:W-:-:S07]  /*28420*/  FFMA R44, R39, R0, 1 ;  /* 0x3f800000272c7423 */ /* 0x008fce0000000000 */
[----:B------:R-:W2:Y:S01]  /*28430*/  MUFU.EX2 R48, R48 ;  /* 0x0000003000307308 */ /* 0x000ea20000000800 */
[----:B----4-:R-:W-:-:S07]  /*28440*/  FFMA R35, R40, R25, 1 ;  /* 0x3f80000028237423 */ /* 0x010fce0000000019 */
        /* <DEDUP_REMOVED lines=12> */
.L_x_922:
[----:B------:R-:W1:Y:S02]  /*28510*/  MUFU.RCP R25, R54 ;  /* 0x0000003600197308 */ /* 0x000e640000001000 */
[----:B-1----:R-:W-:-:S04]  /*28520*/  FFMA R0, R54, R25, -1 ;  /* 0xbf80000036007423 */ /* 0x002fc80000000019 */
[----:B------:R-:W-:-:S04]  /*28530*/  FADD.FTZ R0, -R0, -RZ ;  /* 0x800000ff00007221 */ /* 0x000fc80000010100 */
[----:B------:R-:W-:-:S07]  /*28540*/  FFMA R25, R25, R0, R25 ;  /* 0x0000000019197223 */ /* 0x000fce0000000019 */
.L_x_923:
[----:B------:R-:W-:Y:S05]  /*28550*/  BSYNC B1 ;  /* 0x0000000000017941 */ /* 0x000fea0003800000 */
.L_x_921:
        /* <DEDUP_REMOVED lines=10> */
.L_x_925:
[----:B------:R-:W1:Y:S02]  /*28600*/  MUFU.RCP R26, R53 ;  /* 0x00000035001a7308 */ /* 0x000e640000001000 */
[----:B-1----:R-:W-:-:S04]  /*28610*/  FFMA R0, R53, R26, -1 ;  /* 0xbf80000035007423 */ /* 0x002fc8000000001a */
[----:B------:R-:W-:-:S04]  /*28620*/  FADD.FTZ R3, -R0, -RZ ;  /* 0x800000ff00037221 */ /* 0x000fc80000010100 */
[----:B------:R-:W-:-:S07]  /*28630*/  FFMA R26, R26, R3, R26 ;  /* 0x000000031a1a7223 */ /* 0x000fce000000001a */
.L_x_926:
[----:B------:R-:W-:Y:S05]  /*28640*/  BSYNC B1 ;  /* 0x0000000000017941 */ /* 0x000fea0003800000 */
.L_x_924:
        /* <DEDUP_REMOVED lines=10> */
.L_x_928:
[----:B------:R-:W1:Y:S02]  /*286f0*/  MUFU.RCP R27, R56 ;  /* 0x00000038001b7308 */ /* 0x000e640000001000 */
[----:B-1----:R-:W-:-:S04]  /*28700*/  FFMA R0, R56, R27, -1 ;  /* 0xbf80000038007423 */ /* 0x002fc8000000001b */
[----:B------:R-:W-:-:S04]  /*28710*/  FADD.FTZ R0, -R0, -RZ ;  /* 0x800000ff00007221 */ /* 0x000fc80000010100 */
[----:B------:R-:W-:-:S07]  /*28720*/  FFMA R27, R27, R0, R27 ;  /* 0x000000001b1b7223 */ /* 0x000fce000000001b */
.L_x_929:
[----:B------:R-:W-:Y:S05]  /*28730*/  BSYNC B1 ;  /* 0x0000000000017941 */ /* 0x000fea0003800000 */
.L_x_927:
        /* <DEDUP_REMOVED lines=10> */
.L_x_931:
[----:B------:R-:W1:Y:S02]  /*287e0*/  MUFU.RCP R30, R47 ;  /* 0x0000002f001e7308 */ /* 0x000e640000001000 */
[----:B-1----:R-:W-:-:S04]  /*287f0*/  FFMA R0, R47, R30, -1 ;  /* 0xbf8000002f007423 */ /* 0x002fc8000000001e */
[----:B------:R-:W-:-:S04]  /*28800*/  FADD.FTZ R3, -R0, -RZ ;  /* 0x800000ff00037221 */ /* 0x000fc80000010100 */
[----:B------:R-:W-:-:S07]  /*28810*/  FFMA R30, R30, R3, R30 ;  /* 0x000000031e1e7223 */ /* 0x000fce000000001e */
.L_x_932:
[----:B------:R-:W-:Y:S05]  /*28820*/  BSYNC B1 ;  /* 0x0000000000017941 */ /* 0x000fea0003800000 */
.L_x_930:
        /* <DEDUP_REMOVED lines=10> */
.L_x_934:
[----:B------:R-:W1:Y:S02]  /*288d0*/  MUFU.RCP R29, R34 ;  /* 0x00000022001d7308 */ /* 0x000e640000001000 */
[----:B-1----:R-:W-:-:S04]  /*288e0*/  FFMA R0, R34, R29, -1 ;  /* 0xbf80000022007423 */ /* 0x002fc8000000001d */
[----:B------:R-:W-:-:S04]  /*288f0*/  FADD.FTZ R0, -R0, -RZ ;  /* 0x800000ff00007221 */ /* 0x000fc80000010100 */
[----:B------:R-:W-:-:S07]  /*28900*/  FFMA R29, R29, R0, R29 ;  /* 0x000000001d1d7223 */ /* 0x000fce000000001d */
.L_x_935:
[----:B------:R-:W-:Y:S05]  /*28910*/  BSYNC B1 ;  /* 0x0000000000017941 */ /* 0x000fea0003800000 */
.L_x_933:
        /* <DEDUP_REMOVED lines=10> */
.L_x_937:
[----:B------:R-:W1:Y:S02]  /*289c0*/  MUFU.RCP R32, R51 ;  /* 0x0000003300207308 */ /* 0x000e640000001000 */
[----:B-1----:R-:W-:-:S04]  /*289d0*/  FFMA R0, R51, R32, -1 ;  /* 0xbf80000033007423 */ /* 0x002fc80000000020 */
[----:B------:R-:W-:-:S04]  /*289e0*/  FADD.FTZ R3, -R0, -RZ ;  /* 0x800000ff00037221 */ /* 0x000fc80000010100 */
[----:B------:R-:W-:-:S07]  /*289f0*/  FFMA R32, R32, R3, R32 ;  /* 0x0000000320207223 */ /* 0x000fce0000000020 */
.L_x_938:
[----:B------:R-:W-:Y:S05]  /*28a00*/  BSYNC B1 ;  /* 0x0000000000017941 */ /* 0x000fea0003800000 */
.L_x_936:
        /* <DEDUP_REMOVED lines=10> */
.L_x_940:
[----:B------:R-:W1:Y:S02]  /*28ab0*/  MUFU.RCP R34, R45 ;  /* 0x0000002d00227308 */ /* 0x000e640000001000 */
[----:B-1----:R-:W-:-:S04]  /*28ac0*/  FFMA R0, R45, R34, -1 ;  /* 0xbf8000002d007423 */ /* 0x002fc80000000022 */
[----:B------:R-:W-:-:S04]  /*28ad0*/  FADD.FTZ R3, -R0, -RZ ;  /* 0x800000ff00037221 */ /* 0x000fc80000010100 */
[----:B------:R-:W-:-:S07]  /*28ae0*/  FFMA R34, R34, R3, R34 ;  /* 0x0000000322227223 */ /* 0x000fce0000000022 */
.L_x_941:
[----:B------:R-:W-:Y:S05]  /*28af0*/  BSYNC B1 ;  /* 0x0000000000017941 */ /* 0x000fea0003800000 */
.L_x_939:
        /* <DEDUP_REMOVED lines=10> */
.L_x_943:
[----:B------:R-:W1:Y:S02]  /*28ba0*/  MUFU.RCP R31, R36 ;  /* 0x00000024001f7308 */ /* 0x000e640000001000 */
[----:B-1----:R-:W-:-:S04]  /*28bb0*/  FFMA R0, R36, R31, -1 ;  /* 0xbf80000024007423 */ /* 0x002fc8000000001f */
[----:B------:R-:W-:-:S04]  /*28bc0*/  FADD.FTZ R0, -R0, -RZ ;  /* 0x800000ff00007221 */ /* 0x000fc80000010100 */
[----:B------:R-:W-:-:S07]  /*28bd0*/  FFMA R31, R31, R0, R31 ;  /* 0x000000001f1f7223 */ /* 0x000fce000000001f */
.L_x_944:
[----:B------:R-:W-:Y:S05]  /*28be0*/  BSYNC B1 ;  /* 0x0000000000017941 */ /* 0x000fea0003800000 */
.L_x_942:
        /* <DEDUP_REMOVED lines=10> */
.L_x_946:
[----:B------:R-:W1:Y:S02]  /*28c90*/  MUFU.RCP R36, R35 ;  /* 0x0000002300247308 */ /* 0x000e640000001000 */
[----:B-1----:R-:W-:-:S04]  /*28ca0*/  FFMA R0, R35, R36, -1 ;  /* 0xbf80000023007423 */ /* 0x002fc80000000024 */
[----:B------:R-:W-:-:S04]  /*28cb0*/  FADD.FTZ R3, -R0, -RZ ;  /* 0x800000ff00037221 */ /* 0x000fc80000010100 */
[----:B------:R-:W-:-:S07]  /*28cc0*/  FFMA R36, R36, R3, R36 ;  /* 0x0000000324247223 */ /* 0x000fce0000000024 */
.L_x_947:
[----:B------:R-:W-:Y:S05]  /*28cd0*/  BSYNC B1 ;  /* 0x0000000000017941 */ /* 0x000fea0003800000 */
.L_x_945:
        /* <DEDUP_REMOVED lines=10> */
.L_x_949:
[----:B------:R-:W1:Y:S02]  /*28d80*/  MUFU.RCP R33, R42 ;  /* 0x0000002a00217308 */ /* 0x000e640000001000 */
[----:B-1----:R-:W-:-:S04]  /*28d90*/  FFMA R0, R42, R33, -1 ;  /* 0xbf8000002a007423 */ /* 0x002fc80000000021 */
[----:B------:R-:W-:-:S04]  /*28da0*/  FADD.FTZ R0, -R0, -RZ ;  /* 0x800000ff00007221 */ /* 0x000fc80000010100 */
[----:B------:R-:W-:-:S07]  /*28db0*/  FFMA R33, R33, R0, R33 ;  /* 0x0000000021217223 */ /* 0x000fce0000000021 */
.L_x_950:
[----:B------:R-:W-:Y:S05]  /*28dc0*/  BSYNC B1 ;  /* 0x0000000000017941 */ /* 0x000fea0003800000 */
.L_x_948:
        /* <DEDUP_REMOVED lines=10> */
.L_x_952:
[----:B------:R-:W1:Y:S02]  /*28e70*/  MUFU.RCP R38, R41 ;  /* 0x0000002900267308 */ /* 0x000e640000001000 */
[----:B-1----:R-:W-:-:S04]  /*28e80*/  FFMA R0, R41, R38, -1 ;  /* 0xbf80000029007423 */ /* 0x002fc80000000026 */
[----:B------:R-:W-:-:S04]  /*28e90*/  FADD.FTZ R3, -R0, -RZ ;  /* 0x800000ff00037221 */ /* 0x000fc80000010100 */
[----:B------:R-:W-:-:S07]  /*28ea0*/  FFMA R38, R38, R3, R38 ;  /* 0x0000000326267223 */ /* 0x000fce0000000026 */
.L_x_953:
[----:B------:R-:W-:Y:S05]  /*28eb0*/  BSYNC B1 ;  /* 0x0000000000017941 */ /* 0x000fea0003800000 */
.L_x_951:
        /* <DEDUP_REMOVED lines=10> */
.L_x_955:
[----:B------:R-:W1:Y:S02]  /*28f60*/  MUFU.RCP R35, R46 ;  /* 0x0000002e00237308 */ /* 0x000e640000001000 */
[----:B-1----:R-:W-:-:S04]  /*28f70*/  FFMA R0, R46, R35, -1 ;  /* 0xbf8000002e007423 */ /* 0x002fc80000000023 */
[----:B------:R-:W-:-:S04]  /*28f80*/  FADD.FTZ R0, -R0, -RZ ;  /* 0x800000ff00007221 */ /* 0x000fc80000010100 */
[----:B------:R-:W-:-:S07]  /*28f90*/  FFMA R35, R35, R0, R35 ;  /* 0x0000000023237223 */ /* 0x000fce0000000023 */
.L_x_956:
[----:B------:R-:W-:Y:S05]  /*28fa0*/  BSYNC B1 ;  /* 0x0000000000017941 */ /* 0x000fea0003800000 */
.L_x_954:
        /* <DEDUP_REMOVED lines=10> */
.L_x_958:
[----:B------:R-:W1:Y:S02]  /*29050*/  MUFU.RCP R40, R37 ;  /* 0x0000002500287308 */ /* 0x000e640000001000 */
[----:B-1----:R-:W-:-:S04]  /*29060*/  FFMA R0, R37, R40, -1 ;  /* 0xbf80000025007423 */ /* 0x002fc80000000028 */
[----:B------:R-:W-:-:S04]  /*29070*/  FADD.FTZ R3, -R0, -RZ ;  /* 0x800000ff00037221 */ /* 0x000fc80000010100 */
[----:B------:R-:W-:-:S07]  /*29080*/  FFMA R40, R40, R3, R40 ;  /* 0x0000000328287223 */ /* 0x000fce0000000028 */
.L_x_959:
[----:B------:R-:W-:Y:S05]  /*29090*/  BSYNC B1 ;  /* 0x0000000000017941 */ /* 0x000fea0003800000 */
.L_x_957:
        /* <DEDUP_REMOVED lines=10> */
.L_x_961:
[----:B------:R-:W1:Y:S02]  /*29140*/  MUFU.RCP R37, R44 ;  /* 0x0000002c00257308 */ /* 0x000e640000001000 */
[----:B-1----:R-:W-:-:S04]  /*29150*/  FFMA R0, R44, R37, -1 ;  /* 0xbf8000002c007423 */ /* 0x002fc80000000025 */
[----:B------:R-:W-:-:S04]  /*29160*/  FADD.FTZ R0, -R0, -RZ ;  /* 0x800000ff00007221 */ /* 0x000fc80000010100 */
[----:B------:R-:W-:-:S07]  /*29170*/  FFMA R37, R37, R0, R37 ;  /* 0x0000000025257223 */ /* 0x000fce0000000025 */
.L_x_962:
[----:B------:R-:W-:Y:S05]  /*29180*/  BSYNC B1 ;  /* 0x0000000000017941 */ /* 0x000fea0003800000 */
.L_x_960:
        /* <DEDUP_REMOVED lines=10> */
.L_x_964:
[----:B------:R-:W1:Y:S02]  /*29230*/  MUFU.RCP R42, R39 ;  /* 0x00000027002a7308 */ /* 0x000e640000001000 */
[----:B-1----:R-:W-:-:S04]  /*29240*/  FFMA R0, R39, R42, -1 ;  /* 0xbf80000027007423 */ /* 0x002fc8000000002a */
[----:B------:R-:W-:-:S04]  /*29250*/  FADD.FTZ R3, -R0, -RZ ;  /* 0x800000ff00037221 */ /* 0x000fc80000010100 */
[----:B------:R-:W-:-:S07]  /*29260*/  FFMA R42, R42, R3, R42 ;  /* 0x000000032a2a7223 */ /* 0x000fce000000002a */
.L_x_965:
[----:B------:R-:W-:Y:S05]  /*29270*/  BSYNC B1 ;  /* 0x0000000000017941 */ /* 0x000fea0003800000 */
.L_x_963:
        /* <DEDUP_REMOVED lines=9> */
.L_x_967:
[----:B------:R-:W1:Y:S02]  /*29310*/  MUFU.RCP R0, R43 ;  /* 0x0000002b00007308 */ /* 0x000e640000001000 */
[----:B-1----:R-:W-:-:S04]  /*29320*/  FFMA R2, R43, R0, -1 ;  /* 0xbf8000002b027423 */ /* 0x002fc80000000000 */
[----:B------:R-:W-:-:S04]  /*29330*/  FADD.FTZ R3, -R2, -RZ ;  /* 0x800000ff02037221 */ /* 0x000fc80000010100 */
[----:B------:R-:W-:-:S07]  /*29340*/  FFMA R0, R0, R3, R0 ;  /* 0x0000000300007223 */ /* 0x000fce0000000000 */
.L_x_968:
[----:B------:R-:W-:Y:S05]  /*29350*/  BSYNC B1 ;  /* 0x0000000000017941 */ /* 0x000fea0003800000 */
.L_x_966:
        /* <DEDUP_REMOVED lines=45> */
.L_x_970:
[----:B------:R-:W-:Y:S05]  /*29630*/  BSYNC B0 ;  /* 0x0000000000007941 */ /* 0x000fea0003800000 */
.L_x_969:
[----:B------:R-:W-:Y:S06]  /*29640*/  BAR.SYNC.DEFER_BLOCKING 0x1, 0x100 ;  /* 0x0044000000007b1d */ /* 0x000fec0000010000 */
[----:B------:R-:W-:Y:S04]  /*29650*/  BSSY B0, `(.L_x_971) ;  /* 0x000000a000007945 */ /* 0x000fe80003800000 */
[----:B------:R-:W-:Y:S05]  /*29660*/  @P0 BRA `(.L_x_972) ;  /* 0x0000000000200947 */ /* 0x000fea0003800000 */
[----:B------:R-:W-:-:S06]  /*29670*/  UISETP.NE.AND UP0, UPT, UR43, 0x3, UPT ;  /* 0x000000032b00788c */ /* 0x000fcc000bf05270 */
[----:B------:R-:W-:-:S13]  /*29680*/  PLOP3.LUT P0, PT, PT, PT, UP0, 0x80, 0x0 ;  /* 0x000000000000781c */ /* 0x000fda0003f0f008 */
[----:B------:R-:W-:Y:S05]  /*29690*/  @!P0 BRA `(.L_x_973) ;  /* 0x0000000000048947 */ /* 0x000fea0003800000 */
[----:B------:R-:W-:Y:S01]  /*296a0*/  BPT.TRAP 0x1 ;  /* 0x000000040000795c */ /* 0x000fe20000300000 */
.L_x_973:
[----:B------:R-:W-:-:S04]  /*296b0*/  ULEA UR4, UR36, UR46, 0x3 ;  /* 0x0000002e24047291 */ /* 0x000fc8000f8e183f */
[----:B------:R-:W-:-:S04]  /*296c0*/  UIADD3 UR4, UR4, 0x50, URZ ;  /* 0x0000005004047890 */ /* 0x000fc8000fffe03f */
[----:B------:R-:W-:-:S09]  /*296d0*/  UPRMT UR4, UR47, 0x654, UR4 ;  /* 0x000006542f047896 */ /* 0x000fd20008000004 */
[----:B------:R-:W-:Y:S03]  /*296e0*/  SYNCS.ARRIVE.TRANS64.RED.A1T0 RZ, [UR4], RZ ;  /* 0x000000ffffff79a7 */ /* 0x000fe60008100404 */
.L_x_972:
[----:B------:R-:W-:Y:S05]  /*296f0*/  BSYNC B0 ;  /* 0x0000000000007941 */ /* 0x000fea0003800000 */
.L_x_971:
[----:B------:R-:W2:Y:S01]  /*29700*/  LDL.LU R25, [R1+0x200] ;  /* 0x0002000001197983 */ /* 0x000ea20000300800 */
[----:B------:R-:W-:Y:S01]  /*29710*/  IADD3 R19, P0, R19, UR54, RZ ;  /* 0x0000003613137c10 */ /* 0x000fe2000ff1e0ff */
[----:B------:R-:W-:Y:S01]  /*29720*/  ULDC.64 UR4, c[0x0][0x8f8] ;  /* 0x00023e0000047ab9 */ /* 0x000fe20000000a00 */
[----:B------:R-:W-:Y:S01]  /*29730*/  UIADD3 UR36, UR36, 0x1, URZ ;  /* 0x0000000124247890 */ /* 0x000fe2000fffe03f */
[----:B------:R-:W-:Y:S01]  /*29740*/  PRMT R0, RZ, 0x7610, R0 ;  /* 0x00007610ff007816 */ /* 0x000fe20000000000 */
[----:B------:R-:W-:Y:S01]  /*29750*/  UMOV UR49, 0xffffffff ;  /* 0xffffffff00317882 */ /* 0x000fe20000000000 */
[----:B------:R-:W-:Y:S01]  /*29760*/  UMOV UR51, 0xffffffff ;  /* 0xffffffff00337882 */ /* 0x000fe20000000000 */
[----:B------:R-:W-:Y:S01]  /*29770*/  UISETP.NE.AND UP0, UPT, UR36, 0x4, UPT ;  /* 0x000000042400788c */ /* 0x000fe2000bf05270 */
[----:B------:R-:W-:-:S03]  /*29780*/  MOV R22, 0xffffffff ;  /* 0xffffffff00167802 */ /* 0x000fc60000000f00 */
[----:B------:R-:W-:Y:S01]  /*29790*/  USEL UR36, UR36, URZ, UP0 ;  /* 0x0000003f24247287 */ /* 0x000fe20008000000 */
[----:B--2---:R-:W-:Y:S02]  /*297a0*/  IADD3.X R25, R25, UR53, RZ, P0, !PT ;  /* 0x0000003519197c10 */ /* 0x004fe400087fe4ff */
[----:B------:R-:W-:-:S03]  /*297b0*/  ISETP.GE.U32.AND P0, PT, R19, UR4, PT ;  /* 0x0000000413007c0c */ /* 0x000fc6000bf06070 */
[----:B------:R2:W-:Y:S01]  /*297c0*/  STL [R1+0x200], R25 ;  /* 0x0002001901007387 */ /* 0x0005e20000100800 */
[----:B------:R-:W-:-:S13]  /*297d0*/  ISETP.GE.U32.AND.EX P0, PT, R25, UR5, PT, P0 ;  /* 0x0000000519007c0c */ /* 0x000fda000bf06100 */
[----:B--2---:R-:W-:Y:S05]  /*297e0*/  @P0 BRA `(.L_x_974) ;  /* 0x0000000400740947 */ /* 0x004fea0003800000 */
[----:B------:R-:W2:Y:S01]  /*297f0*/  S2R R20, SR_CTAID.X ;  /* 0x0000000000147919 */ /* 0x000ea20000002500 */
[----:B-1----:R-:W1:Y:S01]  /*29800*/  LDC.64 R8, c[0x0][0x8d0] ;  /* 0x00023400ff087b82 */ /* 0x002e620000000a00 */
[----:B------:R-:W-:Y:S01]  /*29810*/  ULDC UR4, c[0x0][0x150] ;  /* 0x0000540000047ab9 */ /* 0x000fe20000000800 */
[----:B------:R-:W-:Y:S01]  /*29820*/  MOV R6, R19 ;  /* 0x0000001300067202 */ /* 0x000fe20000000f00 */
[----:B------:R-:W3:Y:S01]  /*29830*/  S2R R22, SR_CTAID.Y ;  /* 0x0000000000167919 */ /* 0x000ee20000002600 */
[----:B------:R-:W-:-:S04]  /*29840*/  MOV R7, R25 ;  /* 0x0000001900077202 */ /* 0x000fc80000000f00 */
[----:B------:R-:W4:Y:S08]  /*29850*/  LDC R23, c[0x0][0x144] ;  /* 0x00005100ff177b82 */ /* 0x000f300000000800 */
[----:B------:R-:W3:Y:S08]  /*29860*/  LDC R10, c[0x0][0x8d8] ;  /* 0x00023600ff0a7b82 */ /* 0x000ef00000000800 */
[----:B------:R-:W3:Y:S01]  /*29870*/  LDC.64 R14, c[0x0][0x8c8] ;  /* 0x00023200ff0e7b82 */ /* 0x000ee20000000a00 */
[----:B-1----:R-:W-:-:S04]  /*29880*/  ISETP.NE.U32.AND P0, PT, R8, RZ, PT ;  /* 0x000000ff0800720c */ /* 0x002fc80003f05070 */
[----:B------:R-:W-:Y:S02]  /*29890*/  ISETP.NE.AND.EX P0, PT, R9, RZ, PT, P0 ;  /* 0x000000ff0900720c */ /* 0x000fe40003f05300 */
[----:B--2---:R-:W-:-:S05]  /*298a0*/  I2FP.F32.U32 R0, R20 ;  /* 0x0000001400007245 */ /* 0x004fca0000201000 */
[----:B------:R-:W-:-:S04]  /*298b0*/  FMUL R0, R0, UR4 ;  /* 0x0000000400007c20 */ /* 0x000fc80008400000 */
[----:B------:R1:W2:Y:S02]  /*298c0*/  F2I.U32.TRUNC.NTZ R21, R0 ;  /* 0x0000000000157305 */ /* 0x0002a4000020f000 */
[----:B----4-:R-:W-:Y:S05]  /*298d0*/  @!P0 BRA `(.L_x_975) ;  /* 0x0000000000288947 */ /* 0x010fea0003800000 */
[----:B-1----:R-:W1:Y:S02]  /*298e0*/  LDC R0, c[0x0][0x8dc] ;  /* 0x00023700ff007b82 */ /* 0x002e640000000800 */
        /* <DEDUP_REMOVED lines=9> */
.L_x_975:
[-CC-:B---3--:R-:W-:Y:S01]  /*29980*/  SHF.R.U64 R28, R6, R10.reuse, R7.reuse ;  /* 0x0000000a061c7219 */ /* 0x188fe20000001207 */
[----:B------:R-:W3:Y:S01]  /*29990*/  LDC.64 R12, c[0x0][0x8e8] ;  /* 0x00023a00ff0c7b82 */ /* 0x000ee20000000a00 */
[----:B-1----:R-:W-:Y:S01]  /*299a0*/  SHF.R.U32.HI R0, RZ, R10, R7 ;  /* 0x0000000aff007219 */ /* 0x002fe20000011607 */
[----:B------:R-:W-:Y:S01]  /*299b0*/  ULDC UR4, c[0x0][0x154] ;  /* 0x0000550000047ab9 */ /* 0x000fe20000000800 */
[----:B------:R-:W-:Y:S02]  /*299c0*/  IADD3 R5, P0, RZ, -R28, RZ ;  /* 0x8000001cff057210 */ /* 0x000fe40007f1e0ff */
[----:B------:R-:W-:Y:S02]  /*299d0*/  MOV R2, R19 ;  /* 0x0000001300027202 */ /* 0x000fe40000000f00 */
[----:B------:R-:W-:Y:S01]  /*299e0*/  IADD3.X R3, RZ, ~R0, RZ, P0, !PT ;  /* 0x80000000ff037210 */ /* 0x000fe200007fe4ff */
[----:B------:R-:W1:Y:S01]  /*299f0*/  LDC R4, c[0x0][0x8c0] ;  /* 0x00023000ff047b82 */ /* 0x000e620000000800 */
[----:B--2---:R-:W-:-:S02]  /*29a00*/  IADD3 R21, -R21, RZ, RZ ;  /* 0x000000ff15157210 */ /* 0x004fc40007ffe1ff */
[----:B------:R-:W-:Y:S01]  /*29a10*/  MOV R7, 0x1 ;  /* 0x0000000100077802 */ /* 0x000fe20000000f00 */
[-C--:B------:R-:W-:Y:S01]  /*29a20*/  IMAD R0, R3, R14.reuse, RZ ;  /* 0x0000000e03007224 */ /* 0x080fe200078e02ff */
[----:B------:R-:W-:Y:S01]  /*29a30*/  MOV R3, R25 ;  /* 0x0000001900037202 */ /* 0x000fe20000000f00 */
[----:B------:R-:W-:Y:S02]  /*29a40*/  IMAD R21, R23, R21, R20 ;  /* 0x0000001517157224 */ /* 0x000fe400078e0214 */
[----:B------:R-:W2:Y:S01]  /*29a50*/  LDC R6, c[0x0][0x8b0] ;  /* 0x00022c00ff067b82 */ /* 0x000ea20000000800 */
[----:B------:R-:W-:-:S04]  /*29a60*/  IMAD.WIDE.U32 R2, R5, R14, R2 ;  /* 0x0000000e05027225 */ /* 0x000fc800078e0002 */
[----:B------:R-:W-:Y:S01]  /*29a70*/  IMAD R5, R5, R15, R0 ;  /* 0x0000000f05057224 */ /* 0x000fe200078e0200 */
[----:B------:R-:W-:Y:S02]  /*29a80*/  I2FP.F32.U32 R0, R22 ;  /* 0x0000001600007245 */ /* 0x000fe40000201000 */
[----:B------:R-:W4:Y:S01]  /*29a90*/  LDC R24, c[0x0][0x900] ;  /* 0x00024000ff187b82 */ /* 0x000f220000000800 */
[----:B---3--:R-:W-:Y:S02]  /*29aa0*/  ISETP.NE.U32.AND P0, PT, R12, RZ, PT ;  /* 0x000000ff0c00720c */ /* 0x008fe40003f05070 */
[----:B------:R-:W-:Y:S01]  /*29ab0*/  IADD3 R3, R3, R5, RZ ;  /* 0x0000000503037210 */ /* 0x000fe20007ffe0ff */
[----:B------:R-:W-:Y:S01]  /*29ac0*/  FMUL R0, R0, UR4 ;  /* 0x0000000400007c20 */ /* 0x000fe20008400000 */
[----:B------:R-:W-:Y:S02]  /*29ad0*/  ISETP.NE.AND.EX P0, PT, R13, RZ, PT, P0 ;  /* 0x000000ff0d00720c */ /* 0x000fe40003f05300 */
[----:B------:R-:W-:Y:S01]  /*29ae0*/  MOV R5, 0xffffffff ;  /* 0xffffffff00057802 */ /* 0x000fe20000000f00 */
[----:B------:R-:W3:Y:S01]  /*29af0*/  LDC R15, c[0x0][0x148] ;  /* 0x00005200ff0f7b82 */ /* 0x000ee20000000800 */
[-CC-:B-1----:R-:W-:Y:S01]  /*29b00*/  SHF.R.U64 R10, R2, R4.reuse, R3.reuse ;  /* 0x00000004020a7219 */ /* 0x182fe20000001203 */
[----:B------:R1:W1:Y:S01]  /*29b10*/  F2I.U32.TRUNC.NTZ R14, R0 ;  /* 0x00000000000e7305 */ /* 0x000262000020f000 */
[----:B------:R-:W-:-:S05]  /*29b20*/  SHF.R.U32.HI R3, RZ, R4, R3 ;  /* 0x00000004ff037219 */ /* 0x000fca0000011603 */
[----:B------:R-:W1:Y:S01]  /*29b30*/  LDC R20, c[0x0][0x8a8] ;  /* 0x00022a00ff147b82 */ /* 0x000e620000000800 */
[-CC-:B--2---:R-:W-:Y:S02]  /*29b40*/  SHF.R.U64 R8, R10, R6.reuse, R3.reuse ;  /* 0x000000060a087219 */ /* 0x184fe40000001203 */
[----:B------:R-:W-:-:S05]  /*29b50*/  SHF.R.U32.HI R3, RZ, R6, R3 ;  /* 0x00000006ff037219 */ /* 0x000fca0000011603 */
[----:B------:R-:W2:Y:S01]  /*29b60*/  LDC R25, c[0x0][0x8f0] ;  /* 0x00023c00ff197b82 */ /* 0x000ea20000000800 */
[-C--:B----4-:R-:W-:Y:S02]  /*29b70*/  SHF.L.U32 R5, R5, R24.reuse, RZ ;  /* 0x0000001805057219 */ /* 0x090fe400000006ff */
[-CC-:B------:R-:W-:Y:S02]  /*29b80*/  SHF.R.U64 R11, R8, R24.reuse, R3.reuse ;  /* 0x00000018080b7219 */ /* 0x180fe40000001203 */
[-C--:B------:R-:W-:Y:S02]  /*29b90*/  SHF.R.U32.HI R3, RZ, R24.reuse, R3 ;  /* 0x00000018ff037219 */ /* 0x080fe40000011603 */
[----:B------:R-:W-:Y:S01]  /*29ba0*/  SHF.L.U32 R24, R7, R24, RZ ;  /* 0x0000001807187219 */ /* 0x000fe200000006ff */
[----:B------:R-:W4:Y:S01]  /*29bb0*/  LDC R26, c[0x0][0x8e0] ;  /* 0x00023800ff1a7b82 */ /* 0x000f220000000800 */
[----:B------:R-:W-:Y:S02]  /*29bc0*/  LOP3.LUT R23, RZ, R5, RZ, 0x33, !PT ;  /* 0x00000005ff177212 */ /* 0x000fe400078e33ff */
[----:B------:R-:W-:-:S05]  /*29bd0*/  MOV R2, R11 ;  /* 0x0000000b00027202 */ /* 0x000fca0000000f00 */
[----:B------:R-:W1:Y:S01]  /*29be0*/  LDC R27, c[0x0][0x8b8] ;  /* 0x00022e00ff1b7b82 */ /* 0x000e620000000800 */
[----:B------:R-:W-:Y:S05]  /*29bf0*/  @!P0 BRA `(.L_x_976) ;  /* 0x0000000000288947 */ /* 0x000fea0003800000 */
        /* <DEDUP_REMOVED lines=10> */
.L_x_976:
[----:B------:R-:W5:Y:S01]  /*29ca0*/  LDC R4, c[0x0][0x904] ;  /* 0x00024100ff047b82 */ /* 0x000f620000000800 */
[----:B-12---:R-:W-:Y:S02]  /*29cb0*/  SHF.R.U64 R0, R2, R25, R3 ;  /* 0x0000001902007219 */ /* 0x006fe40000001203 */
[----:B------:R-:W-:Y:S02]  /*29cc0*/  IADD3 R14, -R14, RZ, RZ ;  /* 0x000000ff0e0e7210 */ /* 0x000fe40007ffe1ff */
[----:B------:R-:W-:Y:S02]  /*29cd0*/  LOP3.LUT R5, R8, R23, RZ, 0xc0, !PT ;  /* 0x0000001708057212 */ /* 0x000fe400078ec0ff */
[----:B------:R-:W-:Y:S02]  /*29ce0*/  IADD3 R3, R20, -0x1, RZ ;  /* 0xffffffff14037810 */ /* 0x000fe40007ffe0ff */
[----:B------:R-:W-:Y:S02]  /*29cf0*/  IADD3 R2, -R0, RZ, RZ ;  /* 0x000000ff00027210 */ /* 0x000fe40007ffe1ff */
[----:B------:R-:W-:-:S02]  /*29d00*/  LOP3.LUT R3, R10, R3, RZ, 0xc0, !PT ;  /* 0x000000030a037212 */ /* 0x000fc400078ec0ff */
[----:B------:R-:W-:Y:S02]  /*29d10*/  R2UR UR51, R28 ;  /* 0x000000001c3372ca */ /* 0x000fe400000e0000 */
[----:B-----5:R-:W-:-:S13]  /*29d20*/  ISETP.NE.AND P0, PT, R4, 0x1, PT ;  /* 0x000000010400780c */ /* 0x020fda0003f05270 */
[----:B---3--:R-:W-:Y:S02]  /*29d30*/  @P0 IMAD R21, R15, R14, R22 ;  /* 0x0000000e0f150224 */ /* 0x008fe400078e0216 */
[----:B------:R-:W-:Y:S02]  /*29d40*/  IMAD R22, R24, R0, R5 ;  /* 0x0000000018167224 */ /* 0x000fe400078e0205 */
[----:B----4-:R-:W-:Y:S02]  /*29d50*/  IMAD R0, R2, R26, R11 ;  /* 0x0000001a02007224 */ /* 0x010fe400078e020b */
[----:B------:R-:W-:Y:S02]  /*29d60*/  IMAD R22, R22, R27, R21 ;  /* 0x0000001b16167224 */ /* 0x000fe400078e0215 */
[----:B------:R-:W-:-:S05]  /*29d70*/  IMAD R3, R0, R20, R3 ;  /* 0x0000001400037224 */ /* 0x000fca00078e0203 */
[----:B------:R-:W-:Y:S02]  /*29d80*/  SEL R0, R3, R22, !P0 ;  /* 0x0000001603007207 */ /* 0x000fe40004000000 */
[----:B------:R-:W-:Y:S02]  /*29d90*/  SEL R22, R22, R3, !P0 ;  /* 0x0000000316167207 */ /* 0x000fe40004000000 */
[----:B------:R-:W-:Y:S02]  /*29da0*/  R2UR UR49, R0 ;  /* 0x00000000003172ca */ /* 0x000fe400000e0000 */
[----:B------:R-:W-:-:S13]  /*29db0*/  MOV R0, 0x1 ;  /* 0x0000000100007802 */ /* 0x000fda0000000f00 */
.L_x_974:
[----:B------:R-:W-:Y:S01]  /*29dc0*/  LOP3.LUT P0, RZ, R0, 0xff, RZ, 0xc0, !PT ;  /* 0x000000ff00ff7812 */ /* 0x000fe2000780c0ff */
[----:B------:R-:W-:Y:S02]  /*29dd0*/  UIMAD.WIDE.U32 UR4, UR42, -0x55555555, URZ ;  /* 0xaaaaaaab2a0478a5 */ /* 0x000fe4000f8e003f */
[----:B------:R-:W-:Y:S02]  /*29de0*/  UIADD3 UR40, UR40, 0x10, URZ ;  /* 0x0000001028287890 */ /* 0x000fe4000fffe03f */
[----:B------:R-:W-:-:S04]  /*29df0*/  USHF.R.U32.HI UR4, URZ, 0x1, UR5 ;  /* 0x000000013f047899 */ /* 0x000fc80008011605 */
[----:B------:R-:W-:-:S04]  /*29e00*/  UIMAD UR42, UR4, -0x3, UR42 ;  /* 0xfffffffd042a78a4 */ /* 0x000fc8000f8e022a */
[----:B------:R-:W-:Y:S08]  /*29e10*/  @P0 BRA `(.L_x_977) ;  /* 0xfffffd7400e00947 */ /* 0x000ff0000383ffff */
[----:B------:R-:W-:-:S13]  /*29e20*/  PLOP3.LUT P0, PT, PT, PT, PT, 0x8, 0x0 ;  /* 0x000000000000781c */ /* 0x000fda0003f0e170 */
.L_x_18:
[----:B------:R-:W-:Y:S05]  /*29e30*/  @P0 BRA `(.L_x_10) ;  /* 0x0000003c00440947 */ /* 0x000fea0003800000 */
[----:B------:R-:W-:Y:S01]  /*29e40*/  ULDC.64 UR6, c[0x0][0x588] ;  /* 0x0001620000067ab9 */ /* 0x000fe20000000a00 */
[----:B------:R-:W-:Y:S01]  /*29e50*/  ULDC.64 UR4, c[0x0][0x590] ;  /* 0x0001640000047ab9 */ /* 0x000fe20000000a00 */
[----:B------:R-:W-:Y:S01]  /*29e60*/  ISETP.NE.U32.AND P0, PT, RZ, UR6, PT ;  /* 0x00000006ff007c0c */ /* 0x000fe2000bf05070 */
[----:B------:R-:W-:-:S04]  /*29e70*/  DEPBAR.LE SB0, 0x0 ;  /* 0x000080000000791a */ /* 0x000fc80000000000 */
[----:B------:R-:W-:Y:S01]  /*29e80*/  ISETP.NE.U32.AND P1, PT, RZ, UR4, PT ;  /* 0x00000004ff007c0c */ /* 0x000fe2000bf25070 */
[----:B------:R-:W-:Y:S01]  /*29e90*/  BSSY B0, `(.L_x_978) ;  /* 0x0000016000007945 */ /* 0x000fe20003800000 */
[----:B------:R-:W-:Y:S02]  /*29ea0*/  ISETP.NE.AND.EX P0, PT, RZ, UR7, PT, P0 ;  /* 0x00000007ff007c0c */ /* 0x000fe4000bf05300 */
[----:B------:R-:W-:-:S13]  /*29eb0*/  ISETP.NE.AND.EX P1, PT, RZ, UR5, PT, P1 ;  /* 0x00000005ff007c0c */ /* 0x000fda000bf25310 */
[----:B------:R-:W-:Y:S05]  /*29ec0*/  @P0 BRA P1, `(.L_x_979) ;  /* 0x0000000000480947 */ /* 0x000fea0000800000 */
[----:B------:R-:W-:-:S04]  /*29ed0*/  ISETP.NE.U32.AND P0, PT, RZ, UR4, PT ;  /* 0x00000004ff007c0c */ /* 0x000fc8000bf05070 */
[----:B------:R-:W-:-:S13]  /*29ee0*/  ISETP.NE.AND.EX P0, PT, RZ, UR5, PT, P0 ;  /* 0x00000005ff007c0c */ /* 0x000fda000bf05300 */
[----:B------:R-:W-:Y:S05]  /*29ef0*/  @!P0 BRA `(.L_x_980) ;  /* 0x0000000000308947 */ /* 0x000fea0003800000 */
[----:B-12---:R-:W2:Y:S02]  /*29f00*/  LDL.LU R0, [R1+0x204] ;  /* 0x0002040001007983 */ /* 0x006ea40000300800 */
[----:B--2---:R-:W-:-:S13]  /*29f10*/  LOP3.LUT P0, RZ, R0, 0xff, RZ, 0xc0, !PT ;  /* 0x000000ff00ff7812 */ /* 0x004fda000780c0ff */
[----:B------:R-:W-:Y:S05]  /*29f20*/  @!P0 BRA `(.L_x_981) ;  /* 0x0000000000108947 */ /* 0x000fea0003800000 */
[----:B-----5:R-:W-:-:S13]  /*29f30*/  FSETP.NEU.AND P0, PT, R16, RZ, PT ;  /* 0x000000ff1000720b */ /* 0x020fda0003f0d000 */
[----:B------:R-:W-:Y:S05]  /*29f40*/  @!P0 BREAK B0 ;  /* 0x0000000000008942 */ /* 0x000fea0003800000 */
[----:B------:R-:W-:Y:S05]  /*29f50*/  @P0 BRA `(.L_x_979) ;  /* 0x0000000000240947 */ /* 0x000fea0003800000 */
[----:B------:R-:W-:Y:S05]  /*29f60*/  BRA `(.L_x_10) ;  /* 0x0000003800f87947 */ /* 0x000fea0003800000 */
.L_x_981:
[----:B------:R-:W-:-:S04]  /*29f70*/  ISETP.NE.U32.AND P0, PT, RZ, UR6, PT ;  /* 0x00000006ff007c0c */ /* 0x000fc8000bf05070 */
[----:B------:R-:W-:-:S13]  /*29f80*/  ISETP.NE.AND.EX P0, PT, RZ, UR7, PT, P0 ;  /* 0x00000007ff007c0c */ /* 0x000fda000bf05300 */
[----:B------:R-:W-:Y:S05]  /*29f90*/  @!P0 BREAK B0 ;  /* 0x0000000000008942 */ /* 0x000fea0003800000 */
[----:B------:R-:W-:Y:S05]  /*29fa0*/  @P0 BRA `(.L_x_979) ;  /* 0x0000000000100947 */ /* 0x000fea0003800000 */
[----:B------:R-:W-:Y:S05]  /*29fb0*/  BRA `(.L_x_10) ;  /* 0x0000003800e47947 */ /* 0x000fea0003800000 */
.L_x_980:
[----:B-----5:R-:W-:-:S13]  /*29fc0*/  FSETP.NEU.AND P0, PT, R16, RZ, PT ;  /* 0x000000ff1000720b */ /* 0x020fda0003f0d000 */
[----:B------:R-:W-:Y:S05]  /*29fd0*/  @!P0 BREAK B0 ;  /* 0x0000000000008942 */ /* 0x000fea0003800000 */
[----:B------:R-:W-:Y:S05]  /*29fe0*/  @!P0 BRA `(.L_x_10) ;  /* 0x0000003800d88947 */ /* 0x000fea0003800000 */
.L_x_979:
[----:B------:R-:W-:Y:S05]  /*29ff0*/  BSYNC B0 ;  /* 0x0000000000007941 */ /* 0x000fea0003800000 */
.L_x_978:
[----:B------:R-:W-:-:S04]  /*2a000*/  ULOP3.LUT UR4, UR59, 0x1, URZ, 0xfc, !UPT ;  /* 0x000000013b047892 */ /* 0x000fc8000f8efc3f */
[----:B------:R-:W-:-:S06]  /*2a010*/  UISETP.NE.AND UP0, UPT, UR4, 0x3, UPT ;  /* 0x000000030400788c */ /* 0x000fcc000bf05270 */
[----:B------:R-:W-:-:S13]  /*2a020*/  PLOP3.LUT P0, PT, PT, PT, UP0, 0x80, 0x0 ;  /* 0x000000000000781c */ /* 0x000fda0003f0f008 */
[----:B------:R-:W-:Y:S05]  /*2a030*/  @!P0 BRA `(.L_x_982) ;  /* 0x0000000000048947 */ /* 0x000fea0003800000 */
[----:B------:R-:W-:Y:S01]  /*2a040*/  BPT.TRAP 0x1 ;  /* 0x000000040000795c */ /* 0x000fe20000300000 */
.L_x_982:
[----:B------:R-:W4:Y:S01]  /*2a050*/  S2UR UR5, SR_CgaCtaId ;  /* 0x00000000000579c3 */ /* 0x000f220000008800 */
[----:B------:R-:W-:Y:S02]  /*2a060*/  UMOV UR4, 0x400 ;  /* 0x0000040000047882 */ /* 0x000fe40000000000 */
[----:B----4-:R-:W-:-:S04]  /*2a070*/  ULEA UR4, UR5, UR4, 0x18 ;  /* 0x0000000405047291 */ /* 0x010fc8000f8ec03f */
[----:B------:R-:W-:-:S04]  /*2a080*/  ULEA UR4, UR36, UR4, 0x3 ;  /* 0x0000000424047291 */ /* 0x000fc8000f8e183f */
[----:B------:R-:W-:-:S04]  /*2a090*/  UIADD3 UR4, UR4, 0x50, URZ ;  /* 0x0000005004047890 */ /* 0x000fc8000fffe03f */
[----:B------:R-:W-:-:S09]  /*2a0a0*/  UPRMT UR4, UR5, 0x654, UR4 ;  /* 0x0000065405047896 */ /* 0x000fd20008000004 */
[----:B------:R-:W-:Y:S01]  /*2a0b0*/  SYNCS.ARRIVE.TRANS64.RED.A1T0 RZ, [UR4], RZ ;  /* 0x000000ffffff79a7 */ /* 0x000fe20008100404 */
[----:B------:R-:W-:Y:S05]  /*2a0c0*/  BRA `(.L_x_10) ;  /* 0x0000003800a07947 */ /* 0x000fea0003800000 */
.L_x_9:
[----:B------:R-:W2:Y:S01]  /*2a0d0*/  LDL R17, [R1+0x200] ;  /* 0x0002000001117983 */ /* 0x000ea20000100800 */
[----:B------:R-:W-:Y:S01]  /*2a0e0*/  ULDC.64 UR4, c[0x0][0x8f8] ;  /* 0x00023e0000047ab9 */ /* 0x000fe20000000a00 */
[----:B------:R-:W-:Y:S02]  /*2a0f0*/  PRMT R6, RZ, 0x7610, R6 ;  /* 0x00007610ff067816 */ /* 0x000fe40000000006 */
[----:B------:R-:W-:Y:S02]  /*2a100*/  ISETP.GE.U32.AND P0, PT, R19, UR4, PT ;  /* 0x0000000413007c0c */ /* 0x000fe4000bf06070 */
[----:B------:R-:W-:Y:S02]  /*2a110*/  MOV R2, 0xffffffff ;  /* 0xffffffff00027802 */ /* 0x000fe40000000f00 */
[----:B------:R-:W-:Y:S02]  /*2a120*/  MOV R3, 0xffffffff ;  /* 0xffffffff00037802 */ /* 0x000fe40000000f00 */
[----:B------:R-:W-:-:S02]  /*2a130*/  MOV R10, 0xffffffff ;  /* 0xffffffff000a7802 */ /* 0x000fc40000000f00 */
[----:B--2---:R-:W-:-:S13]  /*2a140*/  ISETP.GE.U32.AND.EX P0, PT, R17, UR5, PT, P0 ;  /* 0x0000000511007c0c */ /* 0x004fda000bf06100 */
[----:B------:R-:W-:Y:S05]  /*2a150*/  @P0 BRA `(.L_x_983) ;  /* 0x0000000400640947 */ /* 0x000fea0003800000 */
        /* <DEDUP_REMOVED lines=18> */
.L_x_984:
[--C-:B------:R-:W-:Y:S01]  /*2a280*/  SHF.R.U64 R10, R8, R12, R9.reuse ;  /* 0x0000000c080a7219 */ /* 0x100fe20000001209 */
[----:B------:R-:W1:Y:S01]  /*2a290*/  LDC R16, c[0x0][0x8c0] ;  /* 0x00023000ff107b82 */ /* 0x000e620000000800 */
[----:B------:R-:W-:Y:S01]  /*2a2a0*/  I2FP.F32.U32 R6, R4 ;  /* 0x0000000400067245 */ /* 0x000fe20000201000 */
[----:B------:R-:W-:Y:S01]  /*2a2b0*/  ULDC UR4, c[0x0][0x150] ;  /* 0x0000540000047ab9 */ /* 0x000fe20000000800 */
[----:B------:R-:W-:Y:S02]  /*2a2c0*/  SHF.R.U32.HI R2, RZ, R12, R9 ;  /* 0x0000000cff027219 */ /* 0x000fe40000011609 */
[----:B------:R-:W-:Y:S01]  /*2a2d0*/  IADD3 R5, P0, RZ, -R10, RZ ;  /* 0x8000000aff057210 */ /* 0x000fe20007f1e0ff */
[----:B------:R-:W-:Y:S01]  /*2a2e0*/  FMUL R9, R6, UR4 ;  /* 0x0000000406097c20 */ /* 0x000fe20008400000 */
[----:B------:R-:W-:Y:S01]  /*2a2f0*/  MOV R3, R17 ;  /* 0x0000001100037202 */ /* 0x000fe20000000f00 */
[----:B------:R-:W2:Y:S01]  /*2a300*/  LDC.64 R20, c[0x0][0x8e8] ;  /* 0x00023a00ff147b82 */ /* 0x000ea20000000a00 */
[----:B------:R-:W-:Y:S01]  /*2a310*/  IADD3.X R7, RZ, ~R2, RZ, P0, !PT ;  /* 0x80000002ff077210 */ /* 0x000fe200007fe4ff */
[----:B------:R-:W-:Y:S01]  /*2a320*/  ULDC UR4, c[0x0][0x154] ;  /* 0x0000550000047ab9 */ /* 0x000fe20000000800 */
[----:B------:R-:W-:Y:S01]  /*2a330*/  MOV R2, R19 ;  /* 0x0000001300027202 */ /* 0x000fe20000000f00 */
[----:B------:R-:W3:Y:S02]  /*2a340*/  F2I.U32.TRUNC.NTZ R9, R9 ;  /* 0x0000000900097305 */ /* 0x000ee4000020f000 */
[----:B------:R-:W-:-:S02]  /*2a350*/  IMAD R6, R7, R14, RZ ;  /* 0x0000000e07067224 */ /* 0x000fc400078e02ff */
[----:B------:R-:W4:Y:S01]  /*2a360*/  LDC R11, c[0x0][0x144] ;  /* 0x00005100ff0b7b82 */ /* 0x000f220000000800 */
[----:B------:R-:W-:-:S04]  /*2a370*/  IMAD.WIDE.U32 R2, R5, R14, R2 ;  /* 0x0000000e05027225 */ /* 0x000fc800078e0002 */
[----:B------:R-:W-:Y:S01]  /*2a380*/  IMAD R5, R5, R15, R6 ;  /* 0x0000000f05057224 */ /* 0x000fe200078e0206 */
[----:B------:R-:W-:Y:S02]  /*2a390*/  MOV R6, 0xffffffff ;  /* 0xffffffff00067802 */ /* 0x000fe40000000f00 */
[----:B------:R-:W5:Y:S02]  /*2a3a0*/  LDC R12, c[0x0][0x8b0] ;  /* 0x00022c00ff0c7b82 */ /* 0x000f640000000800 */
[----:B------:R-:W-:Y:S02]  /*2a3b0*/  IADD3 R3, R3, R5, RZ ;  /* 0x0000000503037210 */ /* 0x000fe40007ffe0ff */
[----:B------:R-:W-:Y:S02]  /*2a3c0*/  I2FP.F32.U32 R5, R0 ;  /* 0x0000000000057245 */ /* 0x000fe40000201000 */
[----:B-1----:R-:W-:Y:S02]  /*2a3d0*/  SHF.R.U64 R8, R2, R16, R3 ;  /* 0x0000001002087219 */ /* 0x002fe40000001203 */
[----:B------:R-:W1:Y:S01]  /*2a3e0*/  LDC R7, c[0x0][0x900] ;  /* 0x00024000ff077b82 */ /* 0x000e620000000800 */
[----:B---3--:R-:W-:Y:S01]  /*2a3f0*/  IADD3 R2, -R9, RZ, RZ ;  /* 0x000000ff09027210 */ /* 0x008fe20007ffe1ff */
[----:B------:R-:W-:Y:S01]  /*2a400*/  FMUL R5, R5, UR4 ;  /* 0x0000000405057c20 */ /* 0x000fe20008400000 */
[----:B--2---:R-:W-:-:S02]  /*2a410*/  ISETP.NE.U32.AND P0, PT, R20, RZ, PT ;  /* 0x000000ff1400720c */ /* 0x004fc40003f05070 */
[----:B------:R-:W-:Y:S02]  /*2a420*/  SHF.R.U32.HI R3, RZ, R16, R3 ;  /* 0x00000010ff037219 */ /* 0x000fe40000011603 */
[----:B------:R-:W-:Y:S01]  /*2a430*/  ISETP.NE.AND.EX P0, PT, R21, RZ, PT, P0 ;  /* 0x000000ff1500720c */ /* 0x000fe20003f05300 */
[----:B------:R-:W2:Y:S01]  /*2a440*/  LDC R15, c[0x0][0x148] ;  /* 0x00005200ff0f7b82 */ /* 0x000ea20000000800 */
[----:B----4-:R-:W-:Y:S01]  /*2a450*/  IMAD R17, R11, R2, R4 ;  /* 0x000000020b117224 */ /* 0x010fe200078e0204 */
[----:B------:R-:W-:-:S06]  /*2a460*/  MOV R4, 0x1 ;  /* 0x0000000100047802 */ /* 0x000fcc0000000f00 */
[----:B------:R-:W3:Y:S01]  /*2a470*/  LDC R14, c[0x0][0x8a8] ;  /* 0x00022a00ff0e7b82 */ /* 0x000ee20000000800 */
[-CC-:B-----5:R-:W-:Y:S02]  /*2a480*/  SHF.R.U64 R11, R8, R12.reuse, R3.reuse ;  /* 0x0000000c080b7219 */ /* 0x1a0fe40000001203 */
[----:B------:R-:W-:Y:S02]  /*2a490*/  SHF.R.U32.HI R2, RZ, R12, R3 ;  /* 0x0000000cff027219 */ /* 0x000fe40000011603 */
[----:B------:R4:W1:Y:S03]  /*2a4a0*/  F2I.U32.TRUNC.NTZ R12, R5 ;  /* 0x00000005000c7305 */ /* 0x000866000020f000 */
[----:B------:R-:W2:Y:S01]  /*2a4b0*/  LDC R18, c[0x0][0x8f0] ;  /* 0x00023c00ff127b82 */ /* 0x000ea20000000800 */
[-C--:B-1----:R-:W-:Y:S02]  /*2a4c0*/  SHF.L.U32 R6, R6, R7.reuse, RZ ;  /* 0x0000000706067219 */ /* 0x082fe400000006ff */
[----:B------:R-:W-:-:S02]  /*2a4d0*/  SHF.R.U64 R13, R11, R7, R2 ;  /* 0x000000070b0d7219 */ /* 0x000fc40000001202 */
[-C--:B------:R-:W-:Y:S02]  /*2a4e0*/  SHF.R.U32.HI R3, RZ, R7.reuse, R2 ;  /* 0x00000007ff037219 */ /* 0x080fe40000011602 */
[----:B------:R-:W-:Y:S01]  /*2a4f0*/  SHF.L.U32 R16, R4, R7, RZ ;  /* 0x0000000704107219 */ /* 0x000fe200000006ff */
[----:B------:R-:W1:Y:S01]  /*2a500*/  LDC R22, c[0x0][0x8e0] ;  /* 0x00023800ff167b82 */ /* 0x000e620000000800 */
[----:B------:R-:W-:Y:S02]  /*2a510*/  LOP3.LUT R24, RZ, R6, RZ, 0x33, !PT ;  /* 0x00000006ff187212 */ /* 0x000fe400078e33ff */
[----:B------:R-:W-:-:S05]  /*2a520*/  MOV R2, R13 ;  /* 0x0000000d00027202 */ /* 0x000fca0000000f00 */
[----:B------:R-:W1:Y:S01]  /*2a530*/  LDC R23, c[0x0][0x8b8] ;  /* 0x00022e00ff177b82 */ /* 0x000e620000000800 */
        /* <DEDUP_REMOVED lines=11> */
.L_x_985:
[----:B------:R-:W4:Y:S01]  /*2a5f0*/  LDC R4, c[0x0][0x904] ;  /* 0x00024100ff047b82 */ /* 0x000f220000000800 */
[----:B--2---:R-:W-:Y:S02]  /*2a600*/  SHF.R.U64 R3, R2, R18, R3 ;  /* 0x0000001202037219 */ /* 0x004fe40000001203 */
[----:B------:R-:W-:Y:S02]  /*2a610*/  IADD3 R12, -R12, RZ, RZ ;  /* 0x000000ff0c0c7210 */ /* 0x000fe40007ffe1ff */
[----:B------:R-:W-:Y:S02]  /*2a620*/  LOP3.LUT R2, R11, R24, RZ, 0xc0, !PT ;  /* 0x000000180b027212 */ /* 0x000fe400078ec0ff */
[----:B---3--:R-:W-:Y:S02]  /*2a630*/  IADD3 R5, R14, -0x1, RZ ;  /* 0xffffffff0e057810 */ /* 0x008fe40007ffe0ff */
[----:B------:R-:W-:Y:S01]  /*2a640*/  MOV R6, 0x1 ;  /* 0x0000000100067802 */ /* 0x000fe20000000f00 */
[----:B------:R-:W-:Y:S01]  /*2a650*/  IMAD R2, R16, R3, R2 ;  /* 0x0000000310027224 */ /* 0x000fe200078e0202 */
[----:B------:R-:W-:-:S02]  /*2a660*/  LOP3.LUT R5, R8, R5, RZ, 0xc0, !PT ;  /* 0x0000000508057212 */ /* 0x000fc400078ec0ff */
[----:B----4-:R-:W-:Y:S02]  /*2a670*/  ISETP.NE.AND P0, PT, R4, 0x1, PT ;  /* 0x000000010400780c */ /* 0x010fe40003f05270 */
[----:B------:R-:W-:-:S11]  /*2a680*/  IADD3 R4, -R3, RZ, RZ ;  /* 0x000000ff03047210 */ /* 0x000fd60007ffe1ff */
[----:B------:R-:W-:Y:S02]  /*2a690*/  @P0 IMAD R17, R15, R12, R0 ;  /* 0x0000000c0f110224 */ /* 0x000fe400078e0200 */
[----:B-1----:R-:W-:Y:S02]  /*2a6a0*/  IMAD R0, R4, R22, R13 ;  /* 0x0000001604007224 */ /* 0x002fe400078e020d */
[----:B------:R-:W-:Y:S02]  /*2a6b0*/  IMAD R2, R2, R23, R17 ;  /* 0x0000001702027224 */ /* 0x000fe400078e0211 */
[----:B------:R-:W-:-:S05]  /*2a6c0*/  IMAD R5, R0, R14, R5 ;  /* 0x0000000e00057224 */ /* 0x000fca00078e0205 */
[----:B------:R-:W-:Y:S02]  /*2a6d0*/  SEL R3, R5, R2, !P0 ;  /* 0x0000000205037207 */ /* 0x000fe40004000000 */
[----:B------:R-:W-:-:S07]  /*2a6e0*/  SEL R2, R2, R5, !P0 ;  /* 0x0000000502027207 */ /* 0x000fce0004000000 */
.L_x_983:
[----:B------:R-:W-:-:S08]  /*2a6f0*/  NOP ;  /* 0x0000000000007918 */ /* 0x000fd00000000000 */
[----:B------:R-:W1:-:S00]  /*2a700*/  USETMAXREG.DEALLOC.CTAPOOL 0x18 ;  /* 0x00000018000079c8 */ /* 0x000e4000080e0500 */
[----:B------:R-:W-:-:S06]  /*2a710*/  UISETP.NE.AND UP0, UPT, UR58, 0x1, UPT ;  /* 0x000000013a00788c */ /* 0x000fcc000bf05270 */
[----:B------:R-:W-:-:S13]  /*2a720*/  PLOP3.LUT P0, PT, PT, PT, UP0, 0x80, 0x0 ;  /* 0x000000000000781c */ /* 0x000fda0003f0f008 */
[----:B-1----:R-:W-:Y:S05]  /*2a730*/  @!P0 BRA `(.L_x_10) ;  /* 0x0000003400048947 */ /* 0x002fea0003800000 */
[----:B------:R-:W-:-:S06]  /*2a740*/  UISETP.NE.AND UP0, UPT, UR58, URZ, UPT ;  /* 0x0000003f3a00728c */ /* 0x000fcc000bf05270 */
[----:B------:R-:W-:-:S13]  /*2a750*/  PLOP3.LUT P0, PT, PT, PT, UP0, 0x80, 0x0 ;  /* 0x000000000000781c */ /* 0x000fda0003f0f008 */
[----:B------:R-:W-:Y:S05]  /*2a760*/  @!P0 BRA `(.L_x_986) ;  /* 0x0000002400308947 */ /* 0x000fea0003800000 */
[----:B------:R-:W-:-:S04]  /*2a770*/  UISETP.NE.AND UP0, UPT, UR60, URZ, UPT ;  /* 0x0000003f3c00728c */ /* 0x000fc8000bf05270 */
[----:B------:R-:W-:-:S06]  /*2a780*/  UISETP.NE.OR UP0, UPT, UR58, 0x2, UP0 ;  /* 0x000000023a00788c */ /* 0x000fcc0008705670 */
[----:B------:R-:W-:-:S13]  /*2a790*/  PLOP3.LUT P0, PT, PT, PT, UP0, 0x80, 0x0 ;  /* 0x000000000000781c */ /* 0x000fda0003f0f008 */
[----:B------:R-:W-:Y:S05]  /*2a7a0*/  @P0 BRA `(.L_x_10) ;  /* 0x0000003000e80947 */ /* 0x000fea0003800000 */
[----:B------:R-:W-:-:S13]  /*2a7b0*/  LOP3.LUT P2, RZ, R6, 0xff, RZ, 0xc0, !PT ;  /* 0x000000ff06ff7812 */ /* 0x000fda000784c0ff */
[----:B------:R-:W-:Y:S05]  /*2a7c0*/  @!P2 BRA `(.L_x_987) ;  /* 0x000000000018a947 */ /* 0x000fea0003800000 */
[----:B------:R-:W-:Y:S01]  /*2a7d0*/  UMOV UR4, 0x400 ;  /* 0x0000040000047882 */ /* 0x000fe20000000000 */
[----:B------:R-:W-:Y:S01]  /*2a7e0*/  MOV R0, RZ ;  /* 0x000000ff00007202 */ /* 0x000fe20000000f00 */
[----:B------:R-:W-:-:S03]  /*2a7f0*/  ULEA UR4, UR45, UR4, 0x18 ;  /* 0x000000042d047291 */ /* 0x000fc6000f8ec03f */
[----:B------:R-:W-:-:S06]  /*2a800*/  SHF.L.U32 R0, R0, 0x1f, RZ ;  /* 0x0000001f00007819 */ /* 0x000fcc00000006ff */
[----:B------:R-:W1:Y:S02]  /*2a810*/  SYNCS.PHASECHK.TRANS64.TRYWAIT P0, [UR4+0x78], R0 ;  /* 0x00007800ff0075a7 */ /* 0x000e640008000144 */
[----:B-1----:R-:W-:Y:S05]  /*2a820*/  @!P0 BRA `(.L_x_988) ;  /* 0x0000003800408947 */ /* 0x002fea0003800000 */
.L_x_987:
[----:B-1----:R-:W-:Y:S01]  /*2a830*/  PRMT R0, RZ, 0x7610, R0 ;  /* 0x00007610ff007816 */ /* 0x002fe20000000000 */
[----:B------:R-:W-:Y:S06]  /*2a840*/  @P1 BRA `(.L_x_989) ;  /* 0x0000000000301947 */ /* 0x000fec0003800000 */
[----:B------:R-:W-:Y:S02]  /*2a850*/  ULDC.64 UR4, c[0x0][0x588] ;  /* 0x0001620000047ab9 */ /* 0x000fe40000000a00 */
[----:B------:R-:W-:-:S04]  /*2a860*/  ISETP.NE.U32.AND P0, PT, RZ, UR4, PT ;  /* 0x00000004ff007c0c */ /* 0x000fc8000bf05070 */
[----:B------:R-:W-:-:S13]  /*2a870*/  ISETP.NE.AND.EX P0, PT, RZ, UR5, PT, P0 ;  /* 0x00000005ff007c0c */ /* 0x000fda000bf05300 */
[----:B------:R-:W-:Y:S05]  /*2a880*/  @!P0 BRA `(.L_x_990) ;  /* 0x0000000000188947 */ /* 0x000fea0003800000 */
[----:B------:R-:W-:Y:S02]  /*2a890*/  ULDC.64 UR4, c[0x0][0x588] ;  /* 0x0001620000047ab9 */ /* 0x000fe40000000a00 */
[----:B------:R-:W-:Y:S02]  /*2a8a0*/  MOV R6, UR4 ;  /* 0x0000000400067c02 */ /* 0x000fe40008000f00 */
[----:B------:R-:W-:-:S05]  /*2a8b0*/  MOV R7, UR5 ;  /* 0x0000000500077c02 */ /* 0x000fca0008000f00 */
[----:B------:R2:W5:Y:S01]  /*2a8c0*/  LDG.E R6, desc[UR56][R6.64] ;  /* 0x0000003806067981 */ /* 0x000562000c1e1900 */
[----:B------:R-:W-:Y:S01]  /*2a8d0*/  MOV R0, 0x1 ;  /* 0x0000000100007802 */ /* 0x000fe20000000f00 */
[----:B------:R-:W-:Y:S06]  /*2a8e0*/  BRA `(.L_x_989) ;  /* 0x0000000000087947 */ /* 0x000fec0003800000 */
.L_x_990:
[----:B------:R-:W1:Y:S01]  /*2a8f0*/  LDC R6, c[0x0][0x580] ;  /* 0x00016000ff067b82 */ /* 0x000e620000000800 */
[----:B------:R-:W-:-:S07]  /*2a900*/  MOV R0, 0x1 ;  /* 0x0000000100007802 */ /* 0x000fce0000000f00 */
.L_x_989:
[----:B------:R-:W-:Y:S05]  /*2a910*/  @!P2 BRA `(.L_x_991) ;  /* 0x000000200048a947 */ /* 0x000fea0003800000 */
[----:B------:R-:W3:Y:S01]  /*2a920*/  LDC R16, c[0x0][0x900] ;  /* 0x00024000ff107b82 */ /* 0x000ee20000000800 */
[----:B------:R-:W-:Y:S01]  /*2a930*/  MOV R5, 0xffffffff ;  /* 0xffffffff00057802 */ /* 0x000fe20000000f00 */
[----:B------:R-:W-:Y:S01]  /*2a940*/  ULOP3.LUT UR21, UR59, 0x2, URZ, 0xfc, !UPT ;  /* 0x000000023b157892 */ /* 0x000fe2000f8efc3f */
[----:B--2---:R-:W-:Y:S01]  /*2a950*/  MOV R7, 0x1 ;  /* 0x0000000100077802 */ /* 0x004fe20000000f00 */
[----:B------:R-:W-:Y:S01]  /*2a960*/  ULDC.64 UR6, c[0x0][0x198] ;  /* 0x0000660000067ab9 */ /* 0x000fe20000000a00 */
[----:B------:R-:W-:Y:S01]  /*2a970*/  ULDC.64 UR38, c[0x0][0x588] ;  /* 0x0001620000267ab9 */ /* 0x000fe20000000a00 */
[----:B------:R-:W-:Y:S01]  /*2a980*/  ULDC.64 UR22, c[0x0][0x590] ;  /* 0x0001640000167ab9 */ /* 0x000fe20000000a00 */
[----:B------:R-:W-:Y:S01]  /*2a990*/  ULDC.64 UR30, c[0x0][0x8f8] ;  /* 0x00023e00001e7ab9 */ /* 0x000fe20000000a00 */
[----:B------:R-:W2:Y:S01]  /*2a9a0*/  LDC R17, c[0x0][0x8a8] ;  /* 0x00022a00ff117b82 */ /* 0x000ea20000000800 */
[-C--:B---3--:R-:W-:Y:S02]  /*2a9b0*/  SHF.L.U32 R5, R5, R16.reuse, RZ ;  /* 0x0000001005057219 */ /* 0x088fe400000006ff */
[----:B------:R-:W-:-:S02]  /*2a9c0*/  SHF.L.U32 R16, R7, R16, RZ ;  /* 0x0000001007107219 */ /* 0x000fc400000006ff */
[----:B------:R-:W-:Y:S02]  /*2a9d0*/  LOP3.LUT R14, RZ, R5, RZ, 0x33, !PT ;  /* 0x00000005ff0e7212 */ /* 0x000fe400078e33ff */
[----:B--2---:R-:W-:-:S07]  /*2a9e0*/  IADD3 R17, R17, -0x1, RZ ;  /* 0xffffffff11117810 */ /* 0x004fce0007ffe0ff */
.L_x_1095:
[----:B------:R-:W-:Y:S02]  /*2a9f0*/  ISETP.NE.U32.AND P0, PT, RZ, UR22, PT ;  /* 0x00000016ff007c0c */ /* 0x000fe4000bf05070 */
[----:B------:R-:W-:Y:S02]  /*2aa00*/  R2UR UR51, R2 ;  /* 0x00000000023372ca */ /* 0x000fe400000e0000 */
[----:B------:R-:W-:Y:S02]  /*2aa10*/  R2UR UR50, R3 ;  /* 0x00000000033272ca */ /* 0x000fe400000e0000 */
[----:B------:R-:W-:-:S09]  /*2aa20*/  ISETP.NE.AND.EX P0, PT, RZ, UR23, PT, P0 ;  /* 0x00000017ff007c0c */ /* 0x000fd2000bf05300 */
[----:B------:R-:W-:Y:S02]  /*2aa30*/  USHF.L.U32 UR51, UR51, 0x8, URZ ;  /* 0x0000000833337899 */ /* 0x000fe4000800063f */
[----:B------:R-:W-:Y:S02]  /*2aa40*/  USHF.L.U32 UR50, UR50, 0x8, URZ ;  /* 0x0000000832327899 */ /* 0x000fe4000800063f */
[----:B------:R-:W-:Y:S10]  /*2aa50*/  @!P0 BRA `(.L_x_992) ;  /* 0x00000000002c8947 */ /* 0x000ff40003800000 */
[----:B------:R-:W-:-:S04]  /*2aa60*/  ISETP.NE.U32.AND P1, PT, RZ, UR38, PT ;  /* 0x00000026ff007c0c */ /* 0x000fc8000bf25070 */
[----:B------:R-:W-:-:S13]  /*2aa70*/  ISETP.NE.AND.EX P1, PT, RZ, UR39, PT, P1 ;  /* 0x00000027ff007c0c */ /* 0x000fda000bf25310 */
[----:B------:R-:W-:Y:S05]  /*2aa80*/  @!P1 BRA `(.L_x_993) ;  /* 0x0000000000189947 */ /* 0x000fea0003800000 */
[----:B------:R-:W2:Y:S01]  /*2aa90*/  LDC.64 R2, c[0x0][0x588] ;  /* 0x00016200ff027b82 */ /* 0x000ea20000000a00 */
[----:B------:R-:W-:-:S04]  /*2aaa0*/  IMAD R5, R10, UR22, RZ ;  /* 0x000000160a057c24 */ /* 0x000fc8000f8e02ff */
[----:B--2---:R-:W-:-:S05]  /*2aab0*/  IMAD.WIDE R2, R5, 0x4, R2 ;  /* 0x0000000405027825 */ /* 0x004fca00078e0202 */
[----:B-1---5:R3:W5:Y:S01]  /*2aac0*/  LDG.E R6, desc[UR56][R2.64] ;  /* 0x0000003802067981 */ /* 0x022762000c1e1900 */
[----:B------:R-:W-:Y:S01]  /*2aad0*/  MOV R0, 0x1 ;  /* 0x0000000100007802 */ /* 0x000fe20000000f00 */
[----:B------:R-:W-:Y:S06]  /*2aae0*/  BRA `(.L_x_992) ;  /* 0x0000000000087947 */ /* 0x000fec0003800000 */
.L_x_993:
[----:B-1---5:R-:W2:Y:S01]  /*2aaf0*/  LDC R6, c[0x0][0x580] ;  /* 0x00016000ff067b82 */ /* 0x022ea20000000800 */
[----:B------:R-:W-:-:S07]  /*2ab00*/  MOV R0, 0x1 ;  /* 0x0000000100007802 */ /* 0x000fce0000000f00 */
.L_x_992:
[----:B------:R-:W-:Y:S05]  /*2ab10*/  @!P0 BRA `(.L_x_994) ;  /* 0x00000000001c8947 */ /* 0x000fea0003800000 */
[----:B------:R-:W-:-:S13]  /*2ab20*/  LOP3.LUT P2, RZ, R0, 0xff, RZ, 0xc0, !PT ;  /* 0x000000ff00ff7812 */ /* 0x000fda000784c0ff */
[----:B---3--:R-:W3:Y:S02]  /*2ab30*/  @!P2 LDC.64 R2, c[0x0][0x588] ;  /* 0x00016200ff02ab82 */ /* 0x008ee40000000a00 */
[----:B---3--:R-:W-:-:S04]  /*2ab40*/  @!P2 ISETP.NE.U32.AND P0, PT, R2, RZ, PT ;  /* 0x000000ff0200a20c */ /* 0x008fc80003f05070 */
[----:B------:R-:W-:Y:S02]  /*2ab50*/  @!P2 ISETP.NE.AND.EX P1, PT, R3, RZ, PT, P0 ;  /* 0x000000ff0300a20c */ /* 0x000fe40003f25300 */
[----:B-12--5:R-:W-:Y:S02]  /*2ab60*/  @P2 FSETP.EQ.AND P0, PT, R6, RZ, PT ;  /* 0x000000ff0600220b */ /* 0x026fe40003f02000 */
[----:B------:R-:W-:Y:S01]  /*2ab70*/  @!P2 PLOP3.LUT P0, PT, P1, PT, PT, 0x8, 0x0 ;  /* 0x000000000000a81c */ /* 0x000fe20000f0e170 */
[----:B------:R-:W-:-:S12]  /*2ab80*/  BRA `(.L_x_995) ;  /* 0x0000000000047947 */ /* 0x000fd80003800000 */
.L_x_994:
[----:B-12--5:R-:W-:-:S13]  /*2ab90*/  FSETP.EQ.AND P0, PT, R6, RZ, PT ;  /* 0x000000ff0600720b */ /* 0x026fda0003f02000 */
.L_x_995:
[----:B------:R-:W-:Y:S01]  /*2aba0*/  UISETP.NE.AND UP0, UPT, UR21, 0x3, UPT ;  /* 0x000000031500788c */ /* 0x000fe2000bf05270 */
[----:B------:R-:W-:-:S04]  /*2abb0*/  ELECT P1, URZ, PT ;  /* 0x00000000003f782f */ /* 0x000fc80003820000 */
[----:B------:R-:W-:Y:S02]  /*2abc0*/  PLOP3.LUT P0, PT, P1, P0, PT, 0x20, 0x0 ;  /* 0x000000000000781c */ /* 0x000fe40000f00470 */
[----:B------:R-:W-:-:S13]  /*2abd0*/  PLOP3.LUT P1, PT, PT, PT, UP0, 0x80, 0x0 ;  /* 0x000000000000781c */ /* 0x000fda0003f2f008 */
[----:B------:R-:W-:Y:S05]  /*2abe0*/  @!P1 BRA `(.L_x_996) ;  /* 0x0000000000049947 */ /* 0x000fea0003800000 */
[----:B------:R-:W-:Y:S01]  /*2abf0*/  BPT.TRAP 0x1 ;  /* 0x000000040000795c */ /* 0x000fe20000300000 */
.L_x_996:
[----:B------:R-:W1:Y:S01]  /*2ac00*/  S2UR UR45, SR_CgaCtaId ;  /* 0x00000000002d79c3 */ /* 0x000e620000008800 */
[----:B------:R-:W-:Y:S01]  /*2ac10*/  UMOV UR4, 0x400 ;  /* 0x0000040000047882 */ /* 0x000fe20000000000 */
[----:B---3--:R-:W-:-:S04]  /*2ac20*/  MOV R2, 0x1 ;  /* 0x0000000100027802 */ /* 0x008fc80000000f00 */
[----:B------:R-:W-:Y:S01]  /*2ac30*/  SHF.L.U32 R2, R2, 0x1f, RZ ;  /* 0x0000001f02027819 */ /* 0x000fe200000006ff */
[----:B-1----:R-:W-:-:S09]  /*2ac40*/  ULEA UR4, UR45, UR4, 0x18 ;  /* 0x000000042d047291 */ /* 0x002fd2000f8ec03f */
[----:B------:R-:W1:Y:S02]  /*2ac50*/  SYNCS.PHASECHK.TRANS64.TRYWAIT P2, [UR4+0x50], R2 ;  /* 0x00005002ff0075a7 */ /* 0x000e640008040144 */
[----:B-1----:R-:W-:Y:S05]  /*2ac60*/  @!P2 BRA `(.L_x_997) ;  /* 0x000000340048a947 */ /* 0x002fea0003800000 */
.L_x_1138:
[----:B------:R-:W-:Y:S04]  /*2ac70*/  BSSY B0, `(.L_x_998) ;  /* 0x000000e000007945 */ /* 0x000fe80003800000 */
[----:B------:R-:W-:Y:S05]  /*2ac80*/  @!P0 BRA `(.L_x_999) ;  /* 0x0000000000308947 */ /* 0x000fea0003800000 */
[----:B------:R-:W-:Y:S01]  /*2ac90*/  R2UR UR52, R10 ;  /* 0x000000000a3472ca */ /* 0x000fe200000e0000 */
[----:B------:R-:W-:Y:S02]  /*2aca0*/  UIADD3 UR8, UP0, UR6, 0x3f0, URZ ;  /* 0x000003f006087890 */ /* 0x000fe4000ff1e03f */
[----:B------:R-:W-:Y:S02]  /*2acb0*/  UIADD3 UR48, UR4, 0x200, URZ ;  /* 0x0000020004307890 */ /* 0x000fe4000fffe03f */
[----:B------:R-:W-:Y:S02]  /*2acc0*/  UIADD3 UR49, UR4, 0x30, URZ ;  /* 0x0000003004317890 */ /* 0x000fe4000fffe03f */
[----:B------:R-:W-:Y:S01]  /*2acd0*/  UIADD3.X UR9, URZ, UR7, URZ, UP0, !UPT ;  /* 0x000000073f097290 */ /* 0x000fe200087fe43f */
[----:B------:R-:W-:Y:S01]  /*2ace0*/  UMOV UR10, 0x0 ;  /* 0x00000000000a7882 */ /* 0x000fe20000000000 */
[----:B------:R-:W-:-:S07]  /*2acf0*/  UMOV UR11, 0x10000000 ;  /* 0x10000000000b7882 */ /* 0x000fce0000000000 */
[----:B------:R2:W-:Y:S02]  /*2ad00*/  UTMALDG.3D [UR48], [UR8], desc[UR10] ;  /* 0x00000a30080075b4 */ /* 0x0005e40008011000 */
[----:B--2---:R-:W-:Y:S05]  /*2ad10*/  @!P1 BRA `(.L_x_1000) ;  /* 0x0000000000049947 */ /* 0x004fea0003800000 */
[----:B------:R-:W-:Y:S01]  /*2ad20*/  BPT.TRAP 0x1 ;  /* 0x000000040000795c */ /* 0x000fe20000300000 */
.L_x_1000:
[----:B-1----:R-:W1:Y:S02]  /*2ad30*/  LDC R3, c[0x0][0x800] ;  /* 0x00020000ff037b82 */ /* 0x002e640000000800 */
[----:B-1----:R2:W-:Y:S02]  /*2ad40*/  SYNCS.ARRIVE.TRANS64.RED.A0TR RZ, [UR4+0x30], R3 ;  /* 0x00003003ffff79a7 */ /* 0x0025e40008300404 */
.L_x_999:
[----:B------:R-:W-:Y:S05]  /*2ad50*/  BSYNC B0 ;  /* 0x0000000000007941 */ /* 0x000fea0003800000 */
.L_x_998:
[----:B------:R-:W-:Y:S05]  /*2ad60*/  @!P1 BRA `(.L_x_1001) ;  /* 0x0000000000049947 */ /* 0x000fea0003800000 */
[----:B------:R-:W-:Y:S01]  /*2ad70*/  BPT.TRAP 0x1 ;  /* 0x000000040000795c */ /* 0x000fe20000300000 */
.L_x_1001:
[----:B------:R-:W-:-:S04]  /*2ad80*/  UIADD3 UR41, UR4, 0x30, URZ ;  /* 0x0000003004297890 */ /* 0x000fc8000fffe03f */
[----:B------:R-:W-:-:S09]  /*2ad90*/  UPRMT UR14, UR45, 0x654, UR41 ;  /* 0x000006542d0e7896 */ /* 0x000fd20008000029 */
[----:B------:R-:W-:Y:S01]  /*2ada0*/  SYNCS.ARRIVE.TRANS64.RED.A1T0 RZ, [UR14], RZ ;  /* 0x000000ffffff79a7 */ /* 0x000fe2000810040e */
[----:B------:R-:W-:Y:S05]  /*2adb0*/  @!P1 BRA `(.L_x_1002) ;  /* 0x0000000000049947 */ /* 0x000fea0003800000 */
[----:B------:R-:W-:Y:S01]  /*2adc0*/  BPT.TRAP 0x1 ;  /* 0x000000040000795c */ /* 0x000fe20000300000 */
.L_x_1002:
[----:B------:R-:W3:Y:S02]  /*2add0*/  SYNCS.PHASECHK.TRANS64.TRYWAIT P2, [UR4+0x58], R2 ;  /* 0x00005802ff0075a7 */ /* 0x000ee40008040144 */
[----:B---3--:R-:W-:Y:S05]  /*2ade0*/  @!P2 BRA `(.L_x_1003) ;  /* 0x000000340000a947 */ /* 0x008fea0003800000 */
.L_x_1139:
[----:B------:R-:W-:Y:S04]  /*2adf0*/  BSSY B0, `(.L_x_1004) ;  /* 0x0000010000007945 */ /* 0x000fe80003800000 */
[----:B------:R-:W-:Y:S05]  /*2ae00*/  @!P0 BRA `(.L_x_1005) ;  /* 0x0000000000388947 */ /* 0x000fea0003800000 */
[----:B------:R-:W-:Y:S01]  /*2ae10*/  UIADD3 UR16, UP0, UR6, 0x3f0, URZ ;  /* 0x000003f006107890 */ /* 0x000fe2000ff1e03f */
[----:B------:R-:W-:Y:S01]  /*2ae20*/  R2UR UR12, R10 ;  /* 0x000000000a0c72ca */ /* 0x000fe200000e0000 */
[----:B------:R-:W-:Y:S02]  /*2ae30*/  UIADD3 UR11, UR51, 0x80, URZ ;  /* 0x00000080330b7890 */ /* 0x000fe4000fffe03f */
[----:B------:R-:W-:Y:S02]  /*2ae40*/  UIADD3 UR8, UR4, 0x2200, URZ ;  /* 0x0000220004087890 */ /* 0x000fe4000fffe03f */
[----:B------:R-:W-:Y:S02]  /*2ae50*/  UIADD3 UR9, UR4, 0x38, URZ ;  /* 0x0000003804097890 */ /* 0x000fe4000fffe03f */
[----:B------:R-:W-:Y:S01]  /*2ae60*/  UIADD3.X UR17, URZ, UR7, URZ, UP0, !UPT ;  /* 0x000000073f117290 */ /* 0x000fe200087fe43f */
[----:B------:R-:W-:Y:S01]  /*2ae70*/  UMOV UR18, 0x0 ;  /* 0x0000000000127882 */ /* 0x000fe20000000000 */
[----:B------:R-:W-:Y:S01]  /*2ae80*/  UMOV UR19, 0x10000000 ;  /* 0x1000000000137882 */ /* 0x000fe20000000000 */
[----:B------:R-:W-:-:S06]  /*2ae90*/  UMOV UR10, UR50 ;  /* 0x00000032000a7c82 */ /* 0x000fcc0008000000 */
[----:B------:R3:W-:Y:S02]  /*2aea0*/  UTMALDG.3D [UR8], [UR16], desc[UR18] ;  /* 0x00001208100075b4 */ /* 0x0007e40008011000 */
[----:B---3--:R-:W-:Y:S05]  /*2aeb0*/  @!P1 BRA `(.L_x_1006) ;  /* 0x0000000000049947 */ /* 0x008fea0003800000 */
[----:B------:R-:W-:Y:S01]  /*2aec0*/  BPT.TRAP 0x1 ;  /* 0x000000040000795c */ /* 0x000fe20000300000 */
.L_x_1006:
[----:B-12---:R-:W1:Y:S02]  /*2aed0*/  LDC R3, c[0x0][0x800] ;  /* 0x00020000ff037b82 */ /* 0x006e640000000800 */
[----:B-1----:R3:W-:Y:S02]  /*2aee0*/  SYNCS.ARRIVE.TRANS64.RED.A0TR RZ, [UR4+0x38], R3 ;  /* 0x00003803ffff79a7 */ /* 0x0027e40008300404 */
.L_x_1005:
[----:B------:R-:W-:Y:S05]  /*2aef0*/  BSYNC B0 ;  /* 0x0000000000007941 */ /* 0x000fea0003800000 */
.L_x_1004:
[----:B------:R-:W-:Y:S05]  /*2af00*/  @!P1 BRA `(.L_x_1007) ;  /* 0x0000000000049947 */ /* 0x000fea0003800000 */
[----:B------:R-:W-:Y:S01]  /*2af10*/  BPT.TRAP 0x1 ;  /* 0x000000040000795c */ /* 0x000fe20000300000 */
.L_x_1007:
[----:B------:R-:W-:Y:S02]  /*2af20*/  UIADD3 UR33, UR4, 0x38, URZ ;  /* 0x0000003804217890 */ /* 0x000fe4000fffe03f */
[----:B------:R-:W-:Y:S02]  /*2af30*/  UIADD3 UR10, UR50, 0x20, URZ ;  /* 0x00000020320a7890 */ /* 0x000fe4000fffe03f */
[----:B------:R-:W-:-:S09]  /*2af40*/  UPRMT UR13, UR45, 0x654, UR33 ;  /* 0x000006542d0d7896 */ /* 0x000fd20008000021 */
[----:B------:R-:W-:Y:S01]  /*2af50*/  SYNCS.ARRIVE.TRANS64.RED.A1T0 RZ, [UR13], RZ ;  /* 0x000000ffffff79a7 */ /* 0x000fe2000810040d */
[----:B------:R-:W-:Y:S05]  /*2af60*/  @!P1 BRA `(.L_x_1008) ;  /* 0x0000000000049947 */ /* 0x000fea0003800000 */
[----:B------:R-:W-:Y:S01]  /*2af70*/  BPT.TRAP 0x1 ;  /* 0x000000040000795c */ /* 0x000fe20000300000 */
.L_x_1008:
[----:B------:R-:W4:Y:S02]  /*2af80*/  SYNCS.PHASECHK.TRANS64.TRYWAIT P2, [UR4+0x60], R2 ;  /* 0x00006002ff0075a7 */ /* 0x000f240008040144 */
[----:B----4-:R-:W-:Y:S05]  /*2af90*/  @!P2 BRA `(.L_x_1009) ;  /* 0x0000003000aca947 */ /* 0x010fea0003800000 */
.L_x_1140:
        /* <DEDUP_REMOVED lines=8> */
[----:B------:R-:W-:Y:S01]  /*2b020*/  UMOV UR19, 0x10000000 ;  /* 0x1000000000137882 */ /* 0x000fe20000000000 */
[----:B------:R-:W-:-:S06]  /*2b030*/  UMOV UR11, UR51 ;  /* 0x00000033000b7c82 */ /* 0x000fcc0008000000 */
[----:B------:R4:W-:Y:S02]  /*2b040*/  UTMALDG.3D [UR8], [UR16], desc[UR18] ;  /* 0x00001208100075b4 */ /* 0x0009e40008011000 */
[----:B----4-:R-:W-:Y:S05]  /*2b050*/  @!P1 BRA `(.L_x_1012) ;  /* 0x0000000000049947 */ /* 0x010fea0003800000 */
[----:B------:R-:W-:Y:S01]  /*2b060*/  BPT.TRAP 0x1 ;  /* 0x000000040000795c */ /* 0x000fe20000300000 */
.L_x_1012:
[----:B-123--:R-:W1:Y:S02]  /*2b070*/  LDC R3, c[0x0][0x800] ;  /* 0x00020000ff037b82 */ /* 0x00ee640000000800 */
[----:B-1----:R4:W-:Y:S02]  /*2b080*/  SYNCS.ARRIVE.TRANS64.RED.A0TR RZ, [UR4+0x40], R3 ;  /* 0x00004003ffff79a7 */ /* 0x0029e40008300404 */
.L_x_1011:
[----:B------:R-:W-:Y:S05]  /*2b090*/  BSYNC B0 ;  /* 0x0000000000007941 */ /* 0x000fea0003800000 */
.L_x_1010:
[----:B------:R-:W-:Y:S05]  /*2b0a0*/  @!P1 BRA `(.L_x_1013) ;  /* 0x0000000000049947 */ /* 0x000fea0003800000 */
[----:B------:R-:W-:Y:S01]  /*2b0b0*/  BPT.TRAP 0x1 ;  /* 0x000000040000795c */ /* 0x000fe20000300000 */
.L_x_1013:
[----:B------:R-:W-:-:S04]  /*2b0c0*/  UIADD3 UR25, UR4, 0x40, URZ ;  /* 0x0000004004197890 */ /* 0x000fc8000fffe03f */
[----:B------:R-:W-:-:S09]  /*2b0d0*/  UPRMT UR15, UR45, 0x654, UR25 ;  /* 0x000006542d0f7896 */ /* 0x000fd20008000019 */
[----:B------:R-:W-:Y:S01]  /*2b0e0*/  SYNCS.ARRIVE.TRANS64.RED.A1T0 RZ, [UR15], RZ ;  /* 0x000000ffffff79a7 */ /* 0x000fe2000810040f */
[----:B------:R-:W-:Y:S05]  /*2b0f0*/  @!P1 BRA `(.L_x_1014) ;  /* 0x0000000000049947 */ /* 0x000fea0003800000 */
[----:B------:R-:W-:Y:S01]  /*2b100*/  BPT.TRAP 0x1 ;  /* 0x000000040000795c */ /* 0x000fe20000300000 */
.L_x_1014:
[----:B------:R-:W5:Y:S02]  /*2b110*/  SYNCS.PHASECHK.TRANS64.TRYWAIT P2, [UR4+0x68], R2 ;  /* 0x00006802ff0075a7 */ /* 0x000f640008040144 */
[----:B-----5:R-:W-:Y:S05]  /*2b120*/  @!P2 BRA `(.L_x_1015) ;  /* 0x000000300060a947 */ /* 0x020fea0003800000 */
.L_x_1141:
        /* <DEDUP_REMOVED lines=9> */
[----:B------:R-:W-:-:S07]  /*2b1c0*/  UMOV UR19, 0x10000000 ;  /* 0x1000000000137882 */ /* 0x000fce0000000000 */
[----:B------:R1:W-:Y:S02]  /*2b1d0*/  UTMALDG.3D [UR8], [UR16], desc[UR18] ;  /* 0x00001208100075b4 */ /* 0x0003e40008011000 */
[----:B-1----:R-:W-:Y:S05]  /*2b1e0*/  @!P1 BRA `(.L_x_1018) ;  /* 0x0000000000049947 */ /* 0x002fea0003800000 */
[----:B------:R-:W-:Y:S01]  /*2b1f0*/  BPT.TRAP 0x1 ;  /* 0x000000040000795c */ /* 0x000fe20000300000 */
.L_x_1018:
[----:B--234-:R-:W1:Y:S02]  /*2b200*/  LDC R3, c[0x0][0x800] ;  /* 0x00020000ff037b82 */ /* 0x01ce640000000800 */
[----:B-1----:R1:W-:Y:S02]  /*2b210*/  SYNCS.ARRIVE.TRANS64.RED.A0TR RZ, [UR4+0x48], R3 ;  /* 0x00004803ffff79a7 */ /* 0x0023e40008300404 */
.L_x_1017:
[----:B------:R-:W-:Y:S05]  /*2b220*/  BSYNC B0 ;  /* 0x0000000000007941 */ /* 0x000fea0003800000 */
.L_x_1016:
[----:B------:R-:W-:Y:S05]  /*2b230*/  @!P1 BRA `(.L_x_1019) ;  /* 0x0000000000049947 */ /* 0x000fea0003800000 */
[----:B------:R-:W-:Y:S01]  /*2b240*/  BPT.TRAP 0x1 ;  /* 0x000000040000795c */ /* 0x000fe20000300000 */
.L_x_1019:
[----:B------:R-:W-:Y:S02]  /*2b250*/  UIADD3 UR17, UR4, 0x48, URZ ;  /* 0x0000004804117890 */ /* 0x000fe4000fffe03f */
[----:B------:R-:W-:Y:S02]  /*2b260*/  UIADD3 UR42, UR50, 0x40, URZ ;  /* 0x00000040322a7890 */ /* 0x000fe4000fffe03f */
[----:B------:R-:W-:-:S09]  /*2b270*/  UPRMT UR5, UR45, 0x654, UR17 ;  /* 0x000006542d057896 */ /* 0x000fd20008000011 */
[----:B------:R-:W-:Y:S01]  /*2b280*/  SYNCS.ARRIVE.TRANS64.RED.A1T0 RZ, [UR5], RZ ;  /* 0x000000ffffff79a7 */ /* 0x000fe20008100405 */
[----:B------:R-:W-:Y:S05]  /*2b290*/  @!P1 BRA `(.L_x_1020) ;  /* 0x0000000000049947 */ /* 0x000fea0003800000 */
[----:B------:R-:W-:Y:S01]  /*2b2a0*/  BPT.TRAP 0x1 ;  /* 0x000000040000795c */ /* 0x000fe20000300000 */
.L_x_1020:
[----:B-1234-:R-:W-:-:S04]  /*2b2b0*/  SHF.L.U32 R3, RZ, 0x1f, RZ ;  /* 0x0000001fff037819 */ /* 0x01efc800000006ff */
[----:B------:R-:W1:Y:S02]  /*2b2c0*/  SYNCS.PHASECHK.TRANS64.TRYWAIT P2, [UR4+0x50], R3 ;  /* 0x00005003ff0075a7 */ /* 0x000e640008040144 */
[----:B-1----:R-:W-:Y:S05]  /*2b2d0*/  @!P2 BRA `(.L_x_1021) ;  /* 0x00000030000ca947 */ /* 0x002fea0003800000 */
.L_x_1142:
[----:B------:R-:W-:Y:S04]  /*2b2e0*/  BSSY B0, `(.L_x_1022) ;  /* 0x000000e000007945 */ /* 0x000fe80003800000 */
[----:B------:R-:W-:Y:S05]  /*2b2f0*/  @!P0 BRA `(.L_x_1023) ;  /* 0x0000000000308947 */ /* 0x000fea0003800000 */
[----:B------:R-:W-:Y:S01]  /*2b300*/  R2UR UR44, R10 ;  /* 0x000000000a2c72ca */ /* 0x000fe200000e0000 */
[----:B------:R-:W-:Y:S02]  /*2b310*/  UIADD3 UR8, UP0, UR6, 0x3f0, URZ ;  /* 0x000003f006087890 */ /* 0x000fe4000ff1e03f */
[----:B------:R-:W-:Y:S02]  /*2b320*/  UIADD3 UR40, UR4, 0x200, URZ ;  /* 0x0000020004287890 */ /* 0x000fe4000fffe03f */
[----:B------:R-:W-:Y:S01]  /*2b330*/  UIADD3.X UR9, URZ, UR7, URZ, UP0, !UPT ;  /* 0x000000073f097290 */ /* 0x000fe200087fe43f */
[----:B------:R-:W-:Y:S01]  /*2b340*/  UMOV UR10, 0x0 ;  /* 0x00000000000a7882 */ /* 0x000fe20000000000 */
[----:B------:R-:W-:Y:S01]  /*2b350*/  UMOV UR11, 0x10000000 ;  /* 0x10000000000b7882 */ /* 0x000fe20000000000 */
[----:B------:R-:W-:-:S06]  /*2b360*/  UMOV UR43, UR51 ;  /* 0x00000033002b7c82 */ /* 0x000fcc0008000000 */
[----:B------:R2:W-:Y:S02]  /*2b370*/  UTMALDG.3D [UR40], [UR8], desc[UR10] ;  /* 0x00000a28080075b4 */ /* 0x0005e40008011000 */
[----:B--2---:R-:W-:Y:S05]  /*2b380*/  @!P1 BRA `(.L_x_1024) ;  /* 0x0000000000049947 */ /* 0x004fea0003800000 */
[----:B------:R-:W-:Y:S01]  /*2b390*/  BPT.TRAP 0x1 ;  /* 0x000000040000795c */ /* 0x000fe20000300000 */
.L_x_1024:
[----:B-1----:R-:W1:Y:S02]  /*2b3a0*/  LDC R4, c[0x0][0x800] ;  /* 0x00020000ff047b82 */ /* 0x002e640000000800 */
[----:B-1----:R2:W-:Y:S02]  /*2b3b0*/  SYNCS.ARRIVE.TRANS64.RED.A0TR RZ, [UR4+0x30], R4 ;  /* 0x00003004ffff79a7 */ /* 0x0025e40008300404 */
.L_x_1023:
[----:B------:R-:W-:Y:S05]  /*2b3c0*/  BSYNC B0 ;  /* 0x0000000000007941 */ /* 0x000fea0003800000 */
.L_x_1022:
[----:B------:R-:W-:Y:S05]  /*2b3d0*/  @!P1 BRA `(.L_x_1025) ;  /* 0x0000000000049947 */ /* 0x000fea0003800000 */
[----:B------:R-:W-:Y:S01]  /*2b3e0*/  BPT.TRAP 0x1 ;  /* 0x000000040000795c */ /* 0x000fe20000300000 */
.L_x_1025:
[----:B------:R-:W-:Y:S01]  /*2b3f0*/  SYNCS.ARRIVE.TRANS64.RED.A1T0 RZ, [UR14], RZ ;  /* 0x000000ffffff79a7 */ /* 0x000fe2000810040e */
[----:B------:R-:W-:Y:S05]  /*2b400*/  @!P1 BRA `(.L_x_1026) ;  /* 0x0000000000049947 */ /* 0x000fea0003800000 */
[----:B------:R-:W-:Y:S01]  /*2b410*/  BPT.TRAP 0x1 ;  /* 0x000000040000795c */ /* 0x000fe20000300000 */
.L_x_1026:
[----:B------:R-:W3:Y:S02]  /*2b420*/  SYNCS.PHASECHK.TRANS64.TRYWAIT P2, [UR4+0x58], R3 ;  /* 0x00005803ff0075a7 */ /* 0x000ee40008040144 */
[----:B---3--:R-:W-:Y:S05]  /*2b430*/  @!P2 BRA `(.L_x_1027) ;  /* 0x0000002c00cca947 */ /* 0x008fea0003800000 */
.L_x_1143:
        /* <DEDUP_REMOVED lines=13> */
.L_x_1030:
[----:B-12---:R-:W1:Y:S02]  /*2b510*/  LDC R4, c[0x0][0x800] ;  /* 0x00020000ff047b82 */ /* 0x006e640000000800 */
[----:B-1----:R3:W-:Y:S02]  /*2b520*/  SYNCS.ARRIVE.TRANS64.RED.A0TR RZ, [UR4+0x38], R4 ;  /* 0x00003804ffff79a7 */ /* 0x0027e40008300404 */
.L_x_1029:
[----:B------:R-:W-:Y:S05]  /*2b530*/  BSYNC B0 ;  /* 0x0000000000007941 */ /* 0x000fea0003800000 */
.L_x_1028:
[----:B------:R-:W-:Y:S05]  /*2b540*/  @!P1 BRA `(.L_x_1031) ;  /* 0x0000000000049947 */ /* 0x000fea0003800000 */
[----:B------:R-:W-:Y:S01]  /*2b550*/  BPT.TRAP 0x1 ;  /* 0x000000040000795c */ /* 0x000fe20000300000 */
.L_x_1031:
[----:B------:R-:W-:Y:S01]  /*2b560*/  SYNCS.ARRIVE.TRANS64.RED.A1T0 RZ, [UR13], RZ ;  /* 0x000000ffffff79a7 */ /* 0x000fe2000810040d */
[----:B------:R-:W-:Y:S01]  /*2b570*/  UIADD3 UR26, UR50, 0x60, URZ ;  /* 0x00000060321a7890 */ /* 0x000fe2000fffe03f */
[----:B------:R-:W-:Y:S11]  /*2b580*/  @!P1 BRA `(.L_x_1032) ;  /* 0x0000000000049947 */ /* 0x000ff60003800000 */
[----:B------:R-:W-:Y:S01]  /*2b590*/  BPT.TRAP 0x1 ;  /* 0x000000040000795c */ /* 0x000fe20000300000 */
.L_x_1032:
[----:B------:R-:W4:Y:S02]  /*2b5a0*/  SYNCS.PHASECHK.TRANS64.TRYWAIT P2, [UR4+0x60], R3 ;  /* 0x00006003ff0075a7 */ /* 0x000f240008040144 */
[----:B----4-:R-:W-:Y:S05]  /*2b5b0*/  @!P2 BRA `(.L_x_1033) ;  /* 0x0000002c0084a947 */ /* 0x010fea0003800000 */
.L_x_1144:
        /* <DEDUP_REMOVED lines=12> */
.L_x_1036:
[----:B-123--:R-:W1:Y:S02]  /*2b680*/  LDC R4, c[0x0][0x800] ;  /* 0x00020000ff047b82 */ /* 0x00ee640000000800 */
[----:B-1----:R4:W-:Y:S02]  /*2b690*/  SYNCS.ARRIVE.TRANS64.RED.A0TR RZ, [UR4+0x40], R4 ;  /* 0x00004004ffff79a7 */ /* 0x0029e40008300404 */
.L_x_1035:
[----:B------:R-:W-:Y:S05]  /*2b6a0*/  BSYNC B0 ;  /* 0x0000000000007941 */ /* 0x000fea0003800000 */
.L_x_1034:
[----:B------:R-:W-:Y:S05]  /*2b6b0*/  @!P1 BRA `(.L_x_1037) ;  /* 0x0000000000049947 */ /* 0x000fea0003800000 */
[----:B------:R-:W-:Y:S01]  /*2b6c0*/  BPT.TRAP 0x1 ;  /* 0x000000040000795c */ /* 0x000fe20000300000 */
.L_x_1037:
[----:B------:R-:W-:Y:S01]  /*2b6d0*/  SYNCS.ARRIVE.TRANS64.RED.A1T0 RZ, [UR15], RZ ;  /* 0x000000ffffff79a7 */ /* 0x000fe2000810040f */
[----:B------:R-:W-:Y:S05]  /*2b6e0*/  @!P1 BRA `(.L_x_1038) ;  /* 0x0000000000049947 */ /* 0x000fea0003800000 */
[----:B------:R-:W-:Y:S01]  /*2b6f0*/  BPT.TRAP 0x1 ;  /* 0x000000040000795c */ /* 0x000fe20000300000 */
.L_x_1038:
[----:B------:R-:W5:Y:S02]  /*2b700*/  SYNCS.PHASECHK.TRANS64.TRYWAIT P2, [UR4+0x68], R3 ;  /* 0x00006803ff0075a7 */ /* 0x000f640008040144 */
[----:B-----5:R-:W-:Y:S05]  /*2b710*/  @!P2 BRA `(.L_x_1039) ;  /* 0x0000002c0044a947 */ /* 0x020fea0003800000 */
.L_x_1145:
        /* <DEDUP_REMOVED lines=11> */
[----:B-1----:R-:W-:Y:S05]  /*2b7d0*/  @!P1 BRA `(.L_x_1042) ;  /* 0x0000000000049947 */ /* 0x002fea0003800000 */
[----:B------:R-:W-:Y:S01]  /*2b7e0*/  BPT.TRAP 0x1 ;  /* 0x000000040000795c */ /* 0x000fe20000300000 */
.L_x_1042:
[----:B--234-:R-:W1:Y:S02]  /*2b7f0*/  LDC R4, c[0x0][0x800] ;  /* 0x00020000ff047b82 */ /* 0x01ce640000000800 */
[----:B-1----:R1:W-:Y:S02]  /*2b800*/  SYNCS.ARRIVE.TRANS64.RED.A0TR RZ, [UR4+0x48], R4 ;  /* 0x00004804ffff79a7 */ /* 0x0023e40008300404 */
.L_x_1041:
[----:B------:R-:W-:Y:S05]  /*2b810*/  BSYNC B0 ;  /* 0x0000000000007941 */ /* 0x000fea0003800000 */
.L_x_1040:
[----:B------:R-:W-:Y:S05]  /*2b820*/  @!P1 BRA `(.L_x_1043) ;  /* 0x0000000000049947 */ /* 0x000fea0003800000 */
[----:B------:R-:W-:Y:S01]  /*2b830*/  BPT.TRAP 0x1 ;  /* 0x000000040000795c */ /* 0x000fe20000300000 */
.L_x_1043:
[----:B------:R-:W-:Y:S01]  /*2b840*/  SYNCS.ARRIVE.TRANS64.RED.A1T0 RZ, [UR5], RZ ;  /* 0x000000ffffff79a7 */ /* 0x000fe20008100405 */
[----:B------:R-:W-:Y:S01]  /*2b850*/  UIADD3 UR10, UR50, 0x80, URZ ;  /* 0x00000080320a7890 */ /* 0x000fe2000fffe03f */
[----:B------:R-:W-:Y:S11]  /*2b860*/  @!P1 BRA `(.L_x_1044) ;  /* 0x0000000000049947 */ /* 0x000ff60003800000 */
[----:B------:R-:W-:Y:S01]  /*2b870*/  BPT.TRAP 0x1 ;  /* 0x000000040000795c */ /* 0x000fe20000300000 */
.L_x_1044:
[----:B------:R-:W5:Y:S02]  /*2b880*/  SYNCS.PHASECHK.TRANS64.TRYWAIT P2, [UR4+0x50], R2 ;  /* 0x00005002ff0075a7 */ /* 0x000f640008040144 */
[----:B-----5:R-:W-:Y:S05]  /*2b890*/  @!P2 BRA `(.L_x_1045) ;  /* 0x0000002800fca947 */ /* 0x020fea0003800000 */
.L_x_1146:
        /* <DEDUP_REMOVED lines=8> */
[----:B------:R-:W-:Y:S01]  /*2b920*/  UMOV UR9, UR41 ;  /* 0x0000002900097c82 */ /* 0x000fe20008000000 */
[----:B------:R-:W-:-:S05]  /*2b930*/  UMOV UR11, UR51 ;  /* 0x00000033000b7c82 */ /* 0x000fca0008000000 */
[----:B------:R1:W-:Y:S02]  /*2b940*/  UTMALDG.3D [UR8], [UR18], desc[UR26] ;  /* 0x00001a08120075b4 */ /* 0x0003e40008011000 */
[----:B-1----:R-:W-:Y:S05]  /*2b950*/  @!P1 BRA `(.L_x_1048) ;  /* 0x0000000000049947 */ /* 0x002fea0003800000 */
[----:B------:R-:W-:Y:S01]  /*2b960*/  BPT.TRAP 0x1 ;  /* 0x000000040000795c */ /* 0x000fe20000300000 */
.L_x_1048:
[----:B--234-:R-:W1:Y:S02]  /*2b970*/  LDC R4, c[0x0][0x800] ;  /* 0x00020000ff047b82 */ /* 0x01ce640000000800 */
[----:B-1----:R1:W-:Y:S02]  /*2b980*/  SYNCS.ARRIVE.TRANS64.RED.A0TR RZ, [UR4+0x30], R4 ;  /* 0x00003004ffff79a7 */ /* 0x0023e40008300404 */
.L_x_1047:
[----:B------:R-:W-:Y:S05]  /*2b990*/  BSYNC B0 ;  /* 0x0000000000007941 */ /* 0x000fea0003800000 */
.L_x_1046:
[----:B------:R-:W-:Y:S05]  /*2b9a0*/  @!P1 BRA `(.L_x_1049) ;  /* 0x0000000000049947 */ /* 0x000fea0003800000 */
[----:B------:R-:W-:Y:S01]  /*2b9b0*/  BPT.TRAP 0x1 ;  /* 0x000000040000795c */ /* 0x000fe20000300000 */
.L_x_1049:
[----:B------:R-:W-:Y:S01]  /*2b9c0*/  SYNCS.ARRIVE.TRANS64.RED.A1T0 RZ, [UR14], RZ ;  /* 0x000000ffffff79a7 */ /* 0x000fe2000810040e */
[----:B------:R-:W-:Y:S05]  /*2b9d0*/  @!P1 BRA `(.L_x_1050) ;  /* 0x0000000000049947 */ /* 0x000fea0003800000 */
[----:B------:R-:W-:Y:S01]  /*2b9e0*/  BPT.TRAP 0x1 ;  /* 0x000000040000795c */ /* 0x000fe20000300000 */
.L_x_1050:
[----:B------:R-:W5:Y:S02]  /*2b9f0*/  SYNCS.PHASECHK.TRANS64.TRYWAIT P2, [UR4+0x58], R2 ;  /* 0x00005802ff0075a7 */ /* 0x000f640008040144 */
[----:B-----5:R-:W-:Y:S05]  /*2ba00*/  @!P2 BRA `(.L_x_1051) ;  /* 0x0000002800b8a947 */ /* 0x020fea0003800000 */
.L_x_1147:
        /* <DEDUP_REMOVED lines=13> */
.L_x_1054:
[----:B--234-:R-:W1:Y:S02]  /*2bae0*/  LDC R4, c[0x0][0x800] ;  /* 0x00020000ff047b82 */ /* 0x01ce640000000800 */
[----:B-1----:R1:W-:Y:S02]  /*2baf0*/  SYNCS.ARRIVE.TRANS64.RED.A0TR RZ, [UR4+0x38], R4 ;  /* 0x00003804ffff79a7 */ /* 0x0023e40008300404 */
.L_x_1053:
[----:B------:R-:W-:Y:S05]  /*2bb00*/  BSYNC B0 ;  /* 0x0000000000007941 */ /* 0x000fea0003800000 */
.L_x_1052:
[----:B------:R-:W-:Y:S05]  /*2bb10*/  @!P1 BRA `(.L_x_1055) ;  /* 0x0000000000049947 */ /* 0x000fea0003800000 */
[----:B------:R-:W-:Y:S01]  /*2bb20*/  BPT.TRAP 0x1 ;  /* 0x000000040000795c */ /* 0x000fe20000300000 */
.L_x_1055:
[----:B------:R-:W-:Y:S01]  /*2bb30*/  SYNCS.ARRIVE.TRANS64.RED.A1T0 RZ, [UR13], RZ ;  /* 0x000000ffffff79a7 */ /* 0x000fe2000810040d */
[----:B------:R-:W-:Y:S01]  /*2bb40*/  UIADD3 UR10, UR50, 0xa0, URZ ;  /* 0x000000a0320a7890 */ /* 0x000fe2000fffe03f */
[----:B------:R-:W-:Y:S11]  /*2bb50*/  @!P1 BRA `(.L_x_1056) ;  /* 0x0000000000049947 */ /* 0x000ff60003800000 */
[----:B------:R-:W-:Y:S01]  /*2bb60*/  BPT.TRAP 0x1 ;  /* 0x000000040000795c */ /* 0x000fe20000300000 */
.L_x_1056:
[----:B------:R-:W5:Y:S02]  /*2bb70*/  SYNCS.PHASECHK.TRANS64.TRYWAIT P2, [UR4+0x60], R2 ;  /* 0x00006002ff0075a7 */ /* 0x000f640008040144 */
[----:B-----5:R-:W-:Y:S05]  /*2bb80*/  @!P2 BRA `(.L_x_1057) ;  /* 0x000000280070a947 */ /* 0x020fea0003800000 */
.L_x_1148:
        /* <DEDUP_REMOVED lines=13> */
.L_x_1060:
[----:B--234-:R-:W1:Y:S02]  /*2bc60*/  LDC R4, c[0x0][0x800] ;  /* 0x00020000ff047b82 */ /* 0x01ce640000000800 */
[----:B-1----:R1:W-:Y:S02]  /*2bc70*/  SYNCS.ARRIVE.TRANS64.RED.A0TR RZ, [UR4+0x40], R4 ;  /* 0x00004004ffff79a7 */ /* 0x0023e40008300404 */
.L_x_1059:
[----:B------:R-:W-:Y:S05]  /*2bc80*/  BSYNC B0 ;  /* 0x0000000000007941 */ /* 0x000fea0003800000 */
.L_x_1058:
[----:B------:R-:W-:Y:S05]  /*2bc90*/  @!P1 BRA `(.L_x_1061) ;  /* 0x0000000000049947 */ /* 0x000fea0003800000 */
[----:B------:R-:W-:Y:S01]  /*2bca0*/  BPT.TRAP 0x1 ;  /* 0x000000040000795c */ /* 0x000fe20000300000 */
.L_x_1061:
[----:B------:R-:W-:Y:S01]  /*2bcb0*/  SYNCS.ARRIVE.TRANS64.RED.A1T0 RZ, [UR15], RZ ;  /* 0x000000ffffff79a7 */ /* 0x000fe2000810040f */
[----:B------:R-:W-:Y:S05]  /*2bcc0*/  @!P1 BRA `(.L_x_1062) ;  /* 0x0000000000049947 */ /* 0x000fea0003800000 */
[----:B------:R-:W-:Y:S01]  /*2bcd0*/  BPT.TRAP 0x1 ;  /* 0x000000040000795c */ /* 0x000fe20000300000 */
.L_x_1062:
[----:B------:R-:W5:Y:S02]  /*2bce0*/  SYNCS.PHASECHK.TRANS64.TRYWAIT P2, [UR4+0x68], R2 ;  /* 0x00006802ff0075a7 */ /* 0x000f640008040144 */
[----:B-----5:R-:W-:Y:S05]  /*2bcf0*/  @!P2 BRA `(.L_x_1063) ;  /* 0x00000028002ca947 */ /* 0x020fea0003800000 */
.L_x_1149:
        /* <DEDUP_REMOVED lines=13> */
.L_x_1066:
[----:B------:R-:W1:Y:S02]  /*2bdd0*/  LDC R2, c[0x0][0x800] ;  /* 0x00020000ff027b82 */ /* 0x000e640000000800 */
[----:B-1----:R1:W-:Y:S02]  /*2bde0*/  SYNCS.ARRIVE.TRANS64.RED.A0TR RZ, [UR4+0x48], R2 ;  /* 0x00004802ffff79a7 */ /* 0x0023e40008300404 */
.L_x_1065:
[----:B------:R-:W-:Y:S05]  /*2bdf0*/  BSYNC B0 ;  /* 0x0000000000007941 */ /* 0x000fea0003800000 */
.L_x_1064:
[----:B------:R-:W-:Y:S05]  /*2be00*/  @!P1 BRA `(.L_x_1067) ;  /* 0x0000000000049947 */ /* 0x000fea0003800000 */
[----:B------:R-:W-:Y:S01]  /*2be10*/  BPT.TRAP 0x1 ;  /* 0x000000040000795c */ /* 0x000fe20000300000 */
.L_x_1067:
[----:B------:R-:W-:Y:S01]  /*2be20*/  SYNCS.ARRIVE.TRANS64.RED.A1T0 RZ, [UR5], RZ ;  /* 0x000000ffffff79a7 */ /* 0x000fe20008100405 */
[----:B------:R-:W-:Y:S01]  /*2be30*/  UIADD3 UR10, UR50, 0xc0, URZ ;  /* 0x000000c0320a7890 */ /* 0x000fe2000fffe03f */
[----:B------:R-:W-:Y:S11]  /*2be40*/  @!P1 BRA `(.L_x_1068) ;  /* 0x0000000000049947 */ /* 0x000ff60003800000 */
[----:B------:R-:W-:Y:S01]  /*2be50*/  BPT.TRAP 0x1 ;  /* 0x000000040000795c */ /* 0x000fe20000300000 */
.L_x_1068:
[----:B------:R-:W5:Y:S02]  /*2be60*/  SYNCS.PHASECHK.TRANS64.TRYWAIT P2, [UR4+0x50], R3 ;  /* 0x00005003ff0075a7 */ /* 0x000f640008040144 */
[----:B-----5:R-:W-:Y:S05]  /*2be70*/  @!P2 BRA `(.L_x_1069) ;  /* 0x0000002400e4a947 */ /* 0x020fea0003800000 */
.L_x_1150:
        /* <DEDUP_REMOVED lines=13> */
.L_x_1072:
[----:B------:R-:W1:Y:S02]  /*2bf50*/  LDC R2, c[0x0][0x800] ;  /* 0x00020000ff027b82 */ /* 0x000e640000000800 */
[----:B-1----:R1:W-:Y:S02]  /*2bf60*/  SYNCS.ARRIVE.TRANS64.RED.A0TR RZ, [UR4+0x30], R2 ;  /* 0x00003002ffff79a7 */ /* 0x0023e40008300404 */
.L_x_1071:
[----:B------:R-:W-:Y:S05]  /*2bf70*/  BSYNC B0 ;  /* 0x0000000000007941 */ /* 0x000fea0003800000 */
.L_x_1070:
[----:B------:R-:W-:Y:S05]  /*2bf80*/  @!P1 BRA `(.L_x_1073) ;  /* 0x0000000000049947 */ /* 0x000fea0003800000 */
[----:B------:R-:W-:Y:S01]  /*2bf90*/  BPT.TRAP 0x1 ;  /* 0x000000040000795c */ /* 0x000fe20000300000 */
.L_x_1073:
[----:B------:R-:W-:Y:S01]  /*2bfa0*/  SYNCS.ARRIVE.TRANS64.RED.A1T0 RZ, [UR14], RZ ;  /* 0x000000ffffff79a7 */ /* 0x000fe2000810040e */
[----:B------:R-:W-:Y:S05]  /*2bfb0*/  @!P1 BRA `(.L_x_1074) ;  /* 0x0000000000049947 */ /* 0x000fea0003800000 */
[----:B------:R-:W-:Y:S01]  /*2bfc0*/  BPT.TRAP 0x1 ;  /* 0x000000040000795c */ /* 0x000fe20000300000 */
.L_x_1074:
[----:B------:R-:W5:Y:S02]  /*2bfd0*/  SYNCS.PHASECHK.TRANS64.TRYWAIT P2, [UR4+0x58], R3 ;  /* 0x00005803ff0075a7 */ /* 0x000f640008040144 */
[----:B-----5:R-:W-:Y:S05]  /*2bfe0*/  @!P2 BRA `(.L_x_1075) ;  /* 0x0000002400a0a947 */ /* 0x020fea0003800000 */
.L_x_1151:
        /* <DEDUP_REMOVED lines=13> */
.L_x_1078:
[----:B------:R-:W1:Y:S02]  /*2c0c0*/  LDC R2, c[0x0][0x800] ;  /* 0x00020000ff027b82 */ /* 0x000e640000000800 */
[----:B-1----:R1:W-:Y:S02]  /*2c0d0*/  SYNCS.ARRIVE.TRANS64.RED.A0TR RZ, [UR4+0x38], R2 ;  /* 0x00003802ffff79a7 */ /* 0x0023e40008300404 */
.L_x_1077:
[----:B------:R-:W-:Y:S05]  /*2c0e0*/  BSYNC B0 ;  /* 0x0000000000007941 */ /* 0x000fea0003800000 */
.L_x_1076:
[----:B------:R-:W-:Y:S05]  /*2c0f0*/  @!P1 BRA `(.L_x_1079) ;  /* 0x0000000000049947 */ /* 0x000fea0003800000 */
[----:B------:R-:W-:Y:S01]  /*2c100*/  BPT.TRAP 0x1 ;  /* 0x000000040000795c */ /* 0x000fe20000300000 */
.L_x_1079:
[----:B------:R-:W-:Y:S01]  /*2c110*/  SYNCS.ARRIVE.TRANS64.RED.A1T0 RZ, [UR13], RZ ;  /* 0x000000ffffff79a7 */ /* 0x000fe2000810040d */
[----:B------:R-:W-:Y:S01]  /*2c120*/  UIADD3 UR10, UR50, 0xe0, URZ ;  /* 0x000000e0320a7890 */ /* 0x000fe2000fffe03f */
[----:B------:R-:W-:Y:S11]  /*2c130*/  @!P1 BRA `(.L_x_1080) ;  /* 0x0000000000049947 */ /* 0x000ff60003800000 */
[----:B------:R-:W-:Y:S01]  /*2c140*/  BPT.TRAP 0x1 ;  /* 0x000000040000795c */ /* 0x000fe20000300000 */
.L_x_1080:
[----:B------:R-:W5:Y:S02]  /*2c150*/  SYNCS.PHASECHK.TRANS64.TRYWAIT P2, [UR4+0x60], R3 ;  /* 0x00006003ff0075a7 */ /* 0x000f640008040144 */
[----:B-----5:R-:W-:Y:S05]  /*2c160*/  @!P2 BRA `(.L_x_1081) ;  /* 0x000000240058a947 */ /* 0x020fea0003800000 */
.L_x_1152:
        /* <DEDUP_REMOVED lines=13> */
.L_x_1084:
[----:B------:R-:W1:Y:S02]  /*2c240*/  LDC R2, c[0x0][0x800] ;  /* 0x00020000ff027b82 */ /* 0x000e640000000800 */
[----:B-1----:R1:W-:Y:S02]  /*2c250*/  SYNCS.ARRIVE.TRANS64.RED.A0TR RZ, [UR4+0x40], R2 ;  /* 0x00004002ffff79a7 */ /* 0x0023e40008300404 */
.L_x_1083:
[----:B------:R-:W-:Y:S05]  /*2c260*/  BSYNC B0 ;  /* 0x0000000000007941 */ /* 0x000fea0003800000 */
.L_x_1082:
[----:B------:R-:W-:Y:S05]  /*2c270*/  @!P1 BRA `(.L_x_1085) ;  /* 0x0000000000049947 */ /* 0x000fea0003800000 */
[----:B------:R-:W-:Y:S01]  /*2c280*/  BPT.TRAP 0x1 ;  /* 0x000000040000795c */ /* 0x000fe20000300000 */
.L_x_1085:
[----:B------:R-:W-:Y:S01]  /*2c290*/  SYNCS.ARRIVE.TRANS64.RED.A1T0 RZ, [UR15], RZ ;  /* 0x000000ffffff79a7 */ /* 0x000fe2000810040f */
[----:B------:R-:W-:Y:S05]  /*2c2a0*/  @!P1 BRA `(.L_x_1086) ;  /* 0x0000000000049947 */ /* 0x000fea0003800000 */
[----:B------:R-:W-:Y:S01]  /*2c2b0*/  BPT.TRAP 0x1 ;  /* 0x000000040000795c */ /* 0x000fe20000300000 */
.L_x_1086:
[----:B------:R-:W5:Y:S02]  /*2c2c0*/  SYNCS.PHASECHK.TRANS64.TRYWAIT P2, [UR4+0x68], R3 ;  /* 0x00006803ff0075a7 */ /* 0x000f640008040144 */
[----:B-----5:R-:W-:Y:S05]  /*2c2d0*/  @!P2 BRA `(.L_x_1087) ;  /* 0x000000240014a947 */ /* 0x020fea0003800000 */
.L_x_1153:
        /* <DEDUP_REMOVED lines=13> */
.L_x_1090:
[----:B------:R-:W1:Y:S02]  /*2c3b0*/  LDC R2, c[0x0][0x800] ;  /* 0x00020000ff027b82 */ /* 0x000e640000000800 */
[----:B-1----:R1:W-:Y:S02]  /*2c3c0*/  SYNCS.ARRIVE.TRANS64.RED.A0TR RZ, [UR4+0x48], R2 ;  /* 0x00004802ffff79a7 */ /* 0x0023e40008300404 */
.L_x_1089:
[----:B------:R-:W-:Y:S05]  /*2c3d0*/  BSYNC B0 ;  /* 0x0000000000007941 */ /* 0x000fea0003800000 */
.L_x_1088:
[----:B------:R-:W-:Y:S05]  /*2c3e0*/  @!P1 BRA `(.L_x_1091) ;  /* 0x0000000000049947 */ /* 0x000fea0003800000 */
[----:B------:R-:W-:Y:S01]  /*2c3f0*/  BPT.TRAP 0x1 ;  /* 0x000000040000795c */ /* 0x000fe20000300000 */
.L_x_1091:
[----:B------:R-:W5:Y:S01]  /*2c400*/  LDL.LU R12, [R1+0x200] ;  /* 0x00020000010c7983 */ /* 0x000f620000300800 */
[----:B------:R-:W-:Y:S01]  /*2c410*/  IADD3 R19, P0, R19, UR54, RZ ;  /* 0x0000003613137c10 */ /* 0x000fe2000ff1e0ff */
[----:B------:R-:W-:Y:S01]  /*2c420*/  SYNCS.ARRIVE.TRANS64.RED.A1T0 RZ, [UR5], RZ ;  /* 0x000000ffffff79a7 */ /* 0x000fe20008100405 */
[----:B-1234-:R-:W-:Y:S02]  /*2c430*/  PRMT R4, RZ, 0x7610, R4 ;  /* 0x00007610ff047816 */ /* 0x01efe40000000004 */
[----:B------:R-:W-:Y:S02]  /*2c440*/  MOV R2, 0xffffffff ;  /* 0xffffffff00027802 */ /* 0x000fe40000000f00 */
[----:B------:R-:W-:Y:S02]  /*2c450*/  MOV R3, 0xffffffff ;  /* 0xffffffff00037802 */ /* 0x000fe40000000f00 */
[----:B------:R-:W-:Y:S02]  /*2c460*/  MOV R10, 0xffffffff ;  /* 0xffffffff000a7802 */ /* 0x000fe40000000f00 */
[----:B-----5:R-:W-:-:S02]  /*2c470*/  IADD3.X R12, R12, UR53, RZ, P0, !PT ;  /* 0x000000350c0c7c10 */ /* 0x020fc400087fe4ff */
[----:B------:R-:W-:-:S03]  /*2c480*/  ISETP.GE.U32.AND P0, PT, R19, UR30, PT ;  /* 0x0000001e13007c0c */ /* 0x000fc6000bf06070 */
[----:B------:R1:W-:Y:S01]  /*2c490*/  STL [R1+0x200], R12 ;  /* 0x0002000c01007387 */ /* 0x0003e20000100800 */
[----:B------:R-:W-:-:S13]  /*2c4a0*/  ISETP.GE.U32.AND.EX P0, PT, R12, UR31, PT, P0 ;  /* 0x0000001f0c007c0c */ /* 0x000fda000bf06100 */
[----:B-1----:R-:W-:Y:S05]  /*2c4b0*/  @P0 BRA `(.L_x_1092) ;  /* 0x0000000400580947 */ /* 0x002fea0003800000 */
[----:B------:R-:W1:Y:S01]  /*2c4c0*/  S2R R7, SR_CTAID.X ;  /* 0x0000000000077919 */ /* 0x000e620000002500 */
[----:B------:R-:W2:Y:S01]  /*2c4d0*/  LDC R13, c[0x0][0x904] ;  /* 0x00024100ff0d7b82 */ /* 0x000ea20000000800 */
[----:B------:R-:W-:Y:S01]  /*2c4e0*/  ULDC UR4, c[0x0][0x150] ;  /* 0x0000540000047ab9 */ /* 0x000fe20000000800 */
[----:B------:R-:W3:Y:S06]  /*2c4f0*/  S2R R2, SR_CTAID.Y ;  /* 0x0000000000027919 */ /* 0x000eec0000002600 */
[----:B------:R-:W4:Y:S08]  /*2c500*/  LDC R4, c[0x0][0x144] ;  /* 0x00005100ff047b82 */ /* 0x000f300000000800 */
[----:B------:R-:W5:Y:S08]  /*2c510*/  LDC R11, c[0x0][0x148] ;  /* 0x00005200ff0b7b82 */ /* 0x000f700000000800 */
[----:B------:R-:W4:Y:S01]  /*2c520*/  LDC.64 R8, c[0x0][0x8d0] ;  /* 0x00023400ff087b82 */ /* 0x000f220000000a00 */
[----:B--2---:R-:W-:-:S02]  /*2c530*/  ISETP.NE.AND P2, PT, R13, 0x1, PT ;  /* 0x000000010d00780c */ /* 0x004fc40003f45270 */
[----:B-1----:R-:W-:Y:S02]  /*2c540*/  I2FP.F32.U32 R3, R7 ;  /* 0x0000000700037245 */ /* 0x002fe40000201000 */
[----:B---3--:R-:W-:-:S03]  /*2c550*/  I2FP.F32.U32 R5, R2 ;  /* 0x0000000200057245 */ /* 0x008fc60000201000 */
[----:B------:R-:W-:Y:S01]  /*2c560*/  FMUL R3, R3, UR4 ;  /* 0x0000000403037c20 */ /* 0x000fe20008400000 */
[----:B------:R-:W-:Y:S02]  /*2c570*/  ULDC UR4, c[0x0][0x154] ;  /* 0x0000550000047ab9 */ /* 0x000fe40000000800 */
[----:B------:R-:W-:-:S03]  /*2c580*/  FMUL R10, R5, UR4 ;  /* 0x00000004050a7c20 */ /* 0x000fc60008400000 */
[----:B------:R-:W1:Y:S01]  /*2c590*/  F2I.U32.TRUNC.NTZ R3, R3 ;  /* 0x0000000300037305 */ /* 0x000e62000020f000 */
[----:B----4-:R-:W-:-:S07]  /*2c5a0*/  ISETP.NE.U32.AND P0, PT, R8, RZ, PT ;  /* 0x000000ff0800720c */ /* 0x010fce0003f05070 */
[----:B------:R-:W2:Y:S01]  /*2c5b0*/  F2I.U32.TRUNC.NTZ R10, R10 ;  /* 0x0000000a000a7305 */ /* 0x000ea2000020f000 */
[----:B------:R-:W-:Y:S02]  /*2c5c0*/  ISETP.NE.AND.EX P0, PT, R9, RZ, PT, P0 ;  /* 0x000000ff0900720c */ /* 0x000fe40003f05300 */
[----:B-1----:R-:W-:Y:S02]  /*2c5d0*/  IADD3 R5, -R3, RZ, RZ ;  /* 0x000000ff03057210 */ /* 0x002fe40007ffe1ff */
[----:B------:R-:W-:-:S03]  /*2c5e0*/  MOV R3, R12 ;  /* 0x0000000c00037202 */ /* 0x000fc60000000f00 */
[----:B------:R-:W-:Y:S01]  /*2c5f0*/  IMAD R7, R4, R5, R7 ;  /* 0x0000000504077224 */ /* 0x000fe200078e0207 */
[----:B--2---:R-:W-:-:S05]  /*2c600*/  IADD3 R4, -R10, RZ, RZ ;  /* 0x000000ff0a047210 */ /* 0x004fca0007ffe1ff */
[----:B-----5:R-:W-:Y:S01]  /*2c610*/  @P2 IMAD R7, R11, R4, R2 ;  /* 0x000000040b072224 */ /* 0x020fe200078e0202 */
[----:B------:R-:W-:Y:S01]  /*2c620*/  MOV R2, R19 ;  /* 0x0000001300027202 */ /* 0x000fe20000000f00 */
[----:B------:R-:W1:Y:S01]  /*2c630*/  LDC R11, c[0x0][0x8d8] ;  /* 0x00023600ff0b7b82 */ /* 0x000e620000000800 */
[----:B------:R-:W-:Y:S05]  /*2c640*/  @!P0 BRA `(.L_x_1093) ;  /* 0x0000000000288947 */ /* 0x000fea0003800000 */
[----:B------:R-:W2:Y:S02]  /*2c650*/  LDC R2, c[0x0][0x8dc] ;  /* 0x00023700ff027b82 */ /* 0x000ea40000000800 */
[----:B--2---:R-:W-:-:S04]  /*2c660*/  IADD3 R3, P0, R19, R2, RZ ;  /* 0x0000000213037210 */ /* 0x004fc80007f1e0ff */
[----:B------:R-:W-:-:S05]  /*2c670*/  IADD3.X R13, RZ, R12, RZ, P0, !PT ;  /* 0x0000000cff0d7210 */ /* 0x000fca00007fe4ff */
[----:B------:R-:W-:-:S04]  /*2c680*/  IMAD.WIDE.U32 R4, R13, R8, RZ ;  /* 0x000000080d047225 */ /* 0x000fc800078e00ff */
[----:B------:R-:W-:-:S04]  /*2c690*/  IMAD.WIDE.U32 R4, P0, R3, R9, R4 ;  /* 0x0000000903047225 */ /* 0x000fc80007800004 */
[----:B------:R-:W-:Y:S01]  /*2c6a0*/  IMAD.WIDE.U32 R2, R3, R8, RZ ;  /* 0x0000000803027225 */ /* 0x000fe200078e00ff */
[----:B------:R-:W-:-:S04]  /*2c6b0*/  MOV R2, R5 ;  /* 0x0000000500027202 */ /* 0x000fc80000000f00 */
[----:B------:R-:W-:Y:S02]  /*2c6c0*/  IADD3 RZ, P1, R3, R4, RZ ;  /* 0x0000000403ff7210 */ /* 0x000fe40007f3e0ff */
[----:B------:R-:W-:-:S03]  /*2c6d0*/  IADD3.X R3, RZ, RZ, RZ, P0, !PT ;  /* 0x000000ffff037210 */ /* 0x000fc600007fe4ff */
[----:B------:R-:W-:-:S08]  /*2c6e0*/  IMAD.WIDE.U32.X R2, R13, R9, R2, P1 ;  /* 0x000000090d027225 */ /* 0x000fd000008e0402 */
.L_x_1093:
[----:B------:R-:W2:Y:S01]  /*2c6f0*/  LDC.64 R4, c[0x0][0x8c8] ;  /* 0x00023200ff047b82 */ /* 0x000ea20000000a00 */
[-CC-:B-1----:R-:W-:Y:S02]  /*2c700*/  SHF.R.U64 R10, R2, R11.reuse, R3.reuse ;  /* 0x0000000b020a7219 */ /* 0x182fe40000001203 */
[----:B------:R-:W-:Y:S02]  /*2c710*/  SHF.R.U32.HI R11, RZ, R11, R3 ;  /* 0x0000000bff0b7219 */ /* 0x000fe40000011603 */
[----:B------:R-:W-:Y:S02]  /*2c720*/  IADD3 R9, P0, RZ, -R10, RZ ;  /* 0x8000000aff097210 */ /* 0x000fe40007f1e0ff */
[----:B------:R-:W-:Y:S02]  /*2c730*/  MOV R3, R12 ;  /* 0x0000000c00037202 */ /* 0x000fe40000000f00 */
[----:B------:R-:W-:Y:S01]  /*2c740*/  IADD3.X R11, RZ, ~R11, RZ, P0, !PT ;  /* 0x8000000bff0b7210 */ /* 0x000fe200007fe4ff */
[----:B------:R-:W1:Y:S04]  /*2c750*/  LDC R12, c[0x0][0x8c0] ;  /* 0x00023000ff0c7b82 */ /* 0x000e680000000800 */
[----:B--2---:R-:W-:-:S04]  /*2c760*/  IMAD R2, R11, R4, RZ ;  /* 0x000000040b027224 */ /* 0x004fc800078e02ff */
[C---:B------:R-:W-:Y:S01]  /*2c770*/  IMAD R11, R9.reuse, R5, R2 ;  /* 0x00000005090b7224 */ /* 0x040fe200078e0202 */
[----:B------:R-:W-:Y:S01]  /*2c780*/  MOV R2, R19 ;  /* 0x0000001300027202 */ /* 0x000fe20000000f00 */
[----:B------:R-:W2:Y:S04]  /*2c790*/  LDC R5, c[0x0][0x900] ;  /* 0x00024000ff057b82 */ /* 0x000ea80000000800 */
[----:B------:R-:W-:-:S04]  /*2c7a0*/  IMAD.WIDE.U32 R2, R9, R4, R2 ;  /* 0x0000000409027225 */ /* 0x000fc800078e0002 */
[----:B------:R-:W3:Y:S01]  /*2c7b0*/  LDC.64 R8, c[0x0][0x8e8] ;  /* 0x00023a00ff087b82 */ /* 0x000ee20000000a00 */
[----:B------:R-:W-:-:S04]  /*2c7c0*/  IADD3 R3, R3, R11, RZ ;  /* 0x0000000b03037210 */ /* 0x000fc80007ffe0ff */
[-CC-:B-1----:R-:W-:Y:S02]  /*2c7d0*/  SHF.R.U64 R11, R2, R12.reuse, R3.reuse ;  /* 0x0000000c020b7219 */ /* 0x182fe40000001203 */
[----:B------:R-:W-:Y:S01]  /*2c7e0*/  SHF.R.U32.HI R3, RZ, R12, R3 ;  /* 0x0000000cff037219 */ /* 0x000fe20000011603 */
[----:B------:R-:W1:Y:S01]  /*2c7f0*/  LDC R4, c[0x0][0x8b0] ;  /* 0x00022c00ff047b82 */ /* 0x000e620000000800 */
[----:B---3--:R-:W-:-:S04]  /*2c800*/  ISETP.NE.U32.AND P0, PT, R8, RZ, PT ;  /* 0x000000ff0800720c */ /* 0x008fc80003f05070 */
[----:B------:R-:W-:Y:S02]  /*2c810*/  ISETP.NE.AND.EX P0, PT, R9, RZ, PT, P0 ;  /* 0x000000ff0900720c */ /* 0x000fe40003f05300 */
[-CC-:B-1----:R-:W-:Y:S02]  /*2c820*/  SHF.R.U64 R12, R11, R4.reuse, R3.reuse ;  /* 0x000000040b0c7219 */ /* 0x182fe40000001203 */
[----:B------:R-:W-:-:S04]  /*2c830*/  SHF.R.U32.HI R4, RZ, R4, R3 ;  /* 0x00000004ff047219 */ /* 0x000fc80000011603 */
[-CC-:B--2---:R-:W-:Y:S02]  /*2c840*/  SHF.R.U64 R13, R12, R5.reuse, R4.reuse ;  /* 0x000000050c0d7219 */ /* 0x184fe40000001204 */
[----:B------:R-:W-:Y:S02]  /*2c850*/  SHF.R.U32.HI R4, RZ, R5, R4 ;  /* 0x00000005ff047219 */ /* 0x000fe40000011604 */
[----:B------:R-:W-:Y:S02]  /*2c860*/  MOV R2, R13 ;  /* 0x0000000d00027202 */ /* 0x000fe40000000f00 */
[----:B------:R-:W-:Y:S01]  /*2c870*/  MOV R3, R4 ;  /* 0x0000000400037202 */ /* 0x000fe20000000f00 */
[----:B------:R-:W-:Y:S06]  /*2c880*/  @!P0 BRA `(.L_x_1094) ;  /* 0x0000000000288947 */ /* 0x000fec0003800000 */
[----:B------:R-:W1:Y:S02]  /*2c890*/  LDC R2, c[0x0][0x8f4] ;  /* 0x00023d00ff027b82 */ /* 0x000e640000000800 */
[----:B-1----:R-:W-:-:S04]  /*2c8a0*/  IADD3 R3, P0, R13, R2, RZ ;  /* 0x000000020d037210 */ /* 0x002fc80007f1e0ff */
        /* <DEDUP_REMOVED lines=8> */
.L_x_1094:
[----:B------:R-:W1:Y:S01]  /*2c930*/  LDC R4, c[0x0][0x8f0] ;  /* 0x00023c00ff047b82 */ /* 0x000e620000000800 */
[----:B------:R-:W-:-:S07]  /*2c940*/  LOP3.LUT R11, R11, R17, RZ, 0xc0, !PT ;  /* 0x000000110b0b7212 */ /* 0x000fce00078ec0ff */
[----:B------:R-:W2:Y:S08]  /*2c950*/  LDC R5, c[0x0][0x8e0] ;  /* 0x00023800ff057b82 */ /* 0x000eb00000000800 */
[----:B------:R-:W3:Y:S01]  /*2c960*/  LDC R9, c[0x0][0x8b8] ;  /* 0x00022e00ff097b82 */ /* 0x000ee20000000800 */
[----:B-1----:R-:W-:-:S07]  /*2c970*/  SHF.R.U64 R4, R2, R4, R3 ;  /* 0x0000000402047219 */ /* 0x002fce0000001203 */
[----:B------:R-:W1:Y:S01]  /*2c980*/  LDC R2, c[0x0][0x8a8] ;  /* 0x00022a00ff027b82 */ /* 0x000e620000000800 */
[----:B------:R-:W-:-:S05]  /*2c990*/  LOP3.LUT R3, R12, R14, RZ, 0xc0, !PT ;  /* 0x0000000e0c037212 */ /* 0x000fca00078ec0ff */
[----:B------:R-:W-:Y:S01]  /*2c9a0*/  IMAD R8, R16, R4, R3 ;  /* 0x0000000410087224 */ /* 0x000fe200078e0203 */
[----:B------:R-:W-:-:S05]  /*2c9b0*/  IADD3 R4, -R4, RZ, RZ ;  /* 0x000000ff04047210 */ /* 0x000fca0007ffe1ff */
[----:B--2---:R-:W-:Y:S01]  /*2c9c0*/  IMAD R13, R4, R5, R13 ;  /* 0x00000005040d7224 */ /* 0x004fe200078e020d */
[----:B------:R-:W-:Y:S01]  /*2c9d0*/  MOV R4, 0x1 ;  /* 0x0000000100047802 */ /* 0x000fe20000000f00 */
[----:B---3--:R-:W-:Y:S02]  /*2c9e0*/  IMAD R7, R8, R9, R7 ;  /* 0x0000000908077224 */ /* 0x008fe400078e0207 */
[----:B-1----:R-:W-:-:S05]  /*2c9f0*/  IMAD R2, R13, R2, R11 ;  /* 0x000000020d027224 */ /* 0x002fca00078e020b */
[----:B------:R-:W-:Y:S02]  /*2ca00*/  SEL R3, R2, R7, !P2 ;  /* 0x0000000702037207 */ /* 0x000fe40005000000 */
[----:B------:R-:W-:-:S07]  /*2ca10*/  SEL R2, R7, R2, !P2 ;  /* 0x0000000207027207 */ /* 0x000fce0005000000 */
.L_x_1092:
[----:B------:R-:W-:-:S13]  /*2ca20*/  LOP3.LUT P0, RZ, R4, 0xff, RZ, 0xc0, !PT ;  /* 0x000000ff04ff7812 */ /* 0x000fda000780c0ff */
[----:B------:R-:W-:Y:S05]  /*2ca30*/  @P0 BRA `(.L_x_1095) ;  /* 0xffffffdc00ec0947 */ /* 0x000fea000383ffff */
.L_x_991:
[----:B------:R-:W-:-:S13]  /*2ca40*/  ELECT P0, URZ, PT ;  /* 0x00000000003f782f */ /* 0x000fda0003800000 */
[----:B------:R-:W-:Y:S05]  /*2ca50*/  @!P0 BRA `(.L_x_10) ;  /* 0x00000010003c8947 */ /* 0x000fea0003800000 */
[----:B------:R-:W-:-:S06]  /*2ca60*/  ULOP3.LUT UR4, UR59, 0x2, URZ, 0xfc, !UPT ;  /* 0x000000023b047892 */ /* 0x000fcc000f8efc3f */
[----:B------:R-:W-:-:S04]  /*2ca70*/  MOV R0, UR4 ;  /* 0x0000000400007c02 */ /* 0x000fc80008000f00 */
[----:B------:R-:W-:-:S13]  /*2ca80*/  ISETP.NE.AND P1, PT, R0, 0x3, PT ;  /* 0x000000030000780c */ /* 0x000fda0003f25270 */
[----:B------:R-:W-:Y:S05]  /*2ca90*/  @!P1 BRA `(.L_x_1096) ;  /* 0x0000000000049947 */ /* 0x000fea0003800000 */
[----:B------:R-:W-:Y:S01]  /*2caa0*/  BPT.TRAP 0x1 ;  /* 0x000000040000795c */ /* 0x000fe20000300000 */
.L_x_1096:
[----:B------:R-:W-:Y:S02]  /*2cab0*/  MOV R0, 0x400 ;  /* 0x0000040000007802 */ /* 0x000fe40000000f00 */
[----:B------:R-:W-:Y:S02]  /*2cac0*/  MOV R3, UR45 ;  /* 0x0000002d00037c02 */ /* 0x000fe40008000f00 */
[----:B------:R-:W-:Y:S02]  /*2cad0*/  MOV R2, 0x1 ;  /* 0x0000000100027802 */ /* 0x000fe40000000f00 */
[----:B------:R-:W-:Y:S02]  /*2cae0*/  LEA R0, R3, R0, 0x18 ;  /* 0x0000000003007211 */ /* 0x000fe400078ec0ff */
[----:B------:R-:W-:-:S04]  /*2caf0*/  SHF.L.U32 R3, R2, 0x1f, RZ ;  /* 0x0000001f02037819 */ /* 0x000fc800000006ff */
[----:B------:R-:W3:Y:S02]  /*2cb00*/  SYNCS.PHASECHK.TRANS64.TRYWAIT P0, [R0+URZ+0x50], R3 ;  /* 0x00005003000075a7 */ /* 0x000ee4000800017f */
[----:B---3--:R-:W-:Y:S05]  /*2cb10*/  @!P0 BRA `(.L_x_1097) ;  /* 0x0000001c001c8947 */ /* 0x008fea0003800000 */
.L_x_1154:
[----:B------:R-:W-:Y:S05]  /*2cb20*/  @!P1 BRA `(.L_x_1098) ;  /* 0x0000000000049947 */ /* 0x000fea0003800000 */
[----:B------:R-:W-:Y:S01]  /*2cb30*/  BPT.TRAP 0x1 ;  /* 0x000000040000795c */ /* 0x000fe20000300000 */
.L_x_1098:
[----:B------:R-:W4:Y:S02]  /*2cb40*/  SYNCS.PHASECHK.TRANS64.TRYWAIT P0, [R0+URZ+0x58], R3 ;  /* 0x00005803000075a7 */ /* 0x000f24000800017f */
[----:B----4-:R-:W-:Y:S05]  /*2cb50*/  @!P0 BRA `(.L_x_1099) ;  /* 0x0000001c00208947 */ /* 0x010fea0003800000 */
.L_x_1155:
[----:B------:R-:W-:Y:S05]  /*2cb60*/  @!P1 BRA `(.L_x_1100) ;  /* 0x0000000000049947 */ /* 0x000fea0003800000 */
[----:B------:R-:W-:Y:S01]  /*2cb70*/  BPT.TRAP 0x1 ;  /* 0x000000040000795c */ /* 0x000fe20000300000 */
.L_x_1100:
[----:B------:R-:W1:Y:S02]  /*2cb80*/  SYNCS.PHASECHK.TRANS64.TRYWAIT P0, [R0+URZ+0x60], R3 ;  /* 0x00006003000075a7 */ /* 0x000e64000800017f */
[----:B-1----:R-:W-:Y:S05]  /*2cb90*/  @!P0 BRA `(.L_x_1101) ;  /* 0x0000001c00248947 */ /* 0x002fea0003800000 */
.L_x_1156:
[----:B------:R-:W-:Y:S05]  /*2cba0*/  @!P1 BRA `(.L_x_1102) ;  /* 0x0000000000049947 */ /* 0x000fea0003800000 */
[----:B------:R-:W-:Y:S01]  /*2cbb0*/  BPT.TRAP 0x1 ;  /* 0x000000040000795c */ /* 0x000fe20000300000 */
.L_x_1102:
[----:B---34-:R-:W-:-:S04]  /*2cbc0*/  MOV R3, 0x1 ;  /* 0x0000000100037802 */ /* 0x018fc80000000f00 */
[----:B------:R-:W-:-:S07]  /*2cbd0*/  SHF.L.U32 R3, R3, 0x1f, RZ ;  /* 0x0000001f03037819 */ /* 0x000fce00000006ff */
.L_x_1103:
[----:B-1----:R1:W3:Y:S02]  /*2cbe0*/  SYNCS.PHASECHK.TRANS64.TRYWAIT P0, [R0+URZ+0x68], R3 ;  /* 0x00006803000075a7 */ /* 0x0022e4000800017f */
[----:B---3--:R-:W-:Y:S05]  /*2cbf0*/  @!P0 NANOSLEEP.SYNCS 0x989680 ;  /* 0x009896800000895d */ /* 0x008fea0003900000 */
[----:B------:R-:W3:Y:S02]  /*2cc00*/  @!P0 SYNCS.PHASECHK.TRANS64 P0, [R0+URZ+0x68], R3 ;  /* 0x00006803000085a7 */ /* 0x000ee4000800007f */
[----:B---3--:R-:W-:Y:S05]  /*2cc10*/  @P0 BRA `(.L_x_10) ;  /* 0x0000000c00cc0947 */ /* 0x008fea0003800000 */
[----:B------:R-:W-:Y:S05]  /*2cc20*/  BRA `(.L_x_1103) ;  /* 0xfffffffc00ec7947 */ /* 0x000fea000383ffff */
.L_x_986:
[----:B------:R-:W-:Y:S02]  /*2cc30*/  LOP3.LUT P0, RZ, R6, 0xff, RZ, 0xc0, !PT ;  /* 0x000000ff06ff7812 */ /* 0x000fe4000780c0ff */
[----:B------:R-:W-:Y:S02]  /*2cc40*/  MOV R0, 0x1 ;  /* 0x0000000100007802 */ /* 0x000fe40000000f00 */
[----:B------:R-:W-:-:S09]  /*2cc50*/  MOV R7, RZ ;  /* 0x000000ff00077202 */ /* 0x000fd20000000f00 */
[----:B------:R-:W-:Y:S05]  /*2cc60*/  @!P0 BRA `(.L_x_1104) ;  /* 0x0000000c00248947 */ /* 0x000fea0003800000 */
[----:B------:R-:W1:Y:S01]  /*2cc70*/  LDC R0, c[0x0][0x28c] ;  /* 0x0000a300ff007b82 */ /* 0x000e620000000800 */
[----:B------:R-:W2:Y:S01]  /*2cc80*/  S2R R4, SR_TID.X ;  /* 0x0000000000047919 */ /* 0x000ea20000002100 */
[----:B------:R-:W-:Y:S01]  /*2cc90*/  ULDC UR5, c[0x0][0x900] ;  /* 0x0002400000057ab9 */ /* 0x000fe20000000800 */
[----:B------:R-:W-:Y:S01]  /*2cca0*/  UMOV UR6, 0xffffffff ;  /* 0xffffffff00067882 */ /* 0x000fe20000000000 */
[----:B------:R-:W-:Y:S01]  /*2ccb0*/  BSSY B0, `(.L_x_1104) ;  /* 0x00000c4000007945 */ /* 0x000fe20003800000 */
[----:B------:R-:W-:Y:S01]  /*2ccc0*/  USHF.L.U32 UR6, UR6, UR5, URZ ;  /* 0x0000000506067299 */ /* 0x000fe2000800063f */
[----:B------:R-:W-:Y:S01]  /*2ccd0*/  MOV R9, 0x1 ;  /* 0x0000000100097802 */ /* 0x000fe20000000f00 */
[----:B------:R-:W-:Y:S01]  /*2cce0*/  ULDC UR4, c[0x0][0x8a8] ;  /* 0x00022a0000047ab9 */ /* 0x000fe20000000800 */
[----:B------:R-:W-:Y:S01]  /*2ccf0*/  MOV R7, RZ ;  /* 0x000000ff00077202 */ /* 0x000fe20000000f00 */
[----:B------:R-:W-:Y:S01]  /*2cd00*/  UMOV UR7, 0x1 ;  /* 0x0000000100077882 */ /* 0x000fe20000000000 */
[----:B------:R-:W-:-:S02]  /*2cd10*/  ULOP3.LUT UR20, UR37, 0x2, URZ, 0xfc, !UPT ;  /* 0x0000000225147892 */ /* 0x000fc4000f8efc3f */
[----:B------:R-:W-:Y:S02]  /*2cd20*/  UIADD3 UR4, UR4, -0x1, URZ ;  /* 0xffffffff04047890 */ /* 0x000fe4000fffe03f */
[----:B------:R-:W-:Y:S02]  /*2cd30*/  USHF.L.U32 UR5, UR7, UR5, URZ ;  /* 0x0000000507057299 */ /* 0x000fe4000800063f */
[----:B------:R-:W-:Y:S01]  /*2cd40*/  ULOP3.LUT UR6, URZ, UR6, URZ, 0x33, !UPT ;  /* 0x000000063f067292 */ /* 0x000fe2000f8e333f */
[----:B------:R-:W-:Y:S01]  /*2cd50*/  ULDC.64 UR18, c[0x0][0x198] ;  /* 0x0000660000127ab9 */ /* 0x000fe20000000a00 */
[----:B-1----:R-:W-:-:S04]  /*2cd60*/  IADD3 R0, R0, 0x3f, RZ ;  /* 0x0000003f00007810 */ /* 0x002fc80007ffe0ff */
[----:B------:R-:W-:-:S04]  /*2cd70*/  SHF.R.S32.HI R5, RZ, 0x1f, R0 ;  /* 0x0000001fff057819 */ /* 0x000fc80000011400 */
[----:B------:R-:W-:Y:S02]  /*2cd80*/  LEA.HI R5, R5, R0, RZ, 0x6 ;  /* 0x0000000005057211 */ /* 0x000fe400078f30ff */
[C---:B--2---:R-:W-:Y:S02]  /*2cd90*/  LOP3.LUT P2, RZ, R4.reuse, 0x7f, RZ, 0xc0, !PT ;  /* 0x0000007f04ff7812 */ /* 0x044fe4000784c0ff */
[----:B------:R-:W-:Y:S02]  /*2cda0*/  LOP3.LUT P0, RZ, R4, 0x1f, RZ, 0xc0, !PT ;  /* 0x0000001f04ff7812 */ /* 0x000fe4000780c0ff */
[----:B------:R-:W-:Y:S02]  /*2cdb0*/  SHF.R.S32.HI R6, RZ, 0x6, R5 ;  /* 0x00000006ff067819 */ /* 0x000fe40000011405 */
[----:B------:R-:W-:Y:S02]  /*2cdc0*/  PLOP3.LUT P0, PT, P0, P2, PT, 0x8a, 0x0 ;  /* 0x000000000000781c */ /* 0x000fe40000705172 */
[----:B------:R-:W-:-:S02]  /*2cdd0*/  MOV R0, 0x1 ;  /* 0x0000000100007802 */ /* 0x000fc40000000f00 */
[----:B------:R-:W-:-:S09]  /*2cde0*/  IADD3 R16, R6, 0x1, RZ ;  /* 0x0000000106107810 */ /* 0x000fd20007ffe0ff */
.L_x_1116:
[----:B------:R-:W-:-:S03]  /*2cdf0*/  UMOV UR7, 0xffffffff ;  /* 0xffffffff00077882 */ /* 0x000fc60000000000 */
[----:B------:R-:W-:Y:S05]  /*2ce00*/  BRA.DIV UR7, `(.L_x_1105) ;  /* 0x0000001a079c7947 */ /* 0x000fea000b800000 */
[----:B------:R-:W-:-:S13]  /*2ce10*/  ELECT P6, URZ, PT ;  /* 0x00000000003f782f */ /* 0x000fda00038c0000 */
.L_x_1159:
[----:B------:R-:W1:Y:S01]  /*2ce20*/  LDC R4, c[0x0][0x28c] ;  /* 0x0000a300ff047b82 */ /* 0x000e620000000800 */
[----:B------:R-:W-:Y:S01]  /*2ce30*/  BSSY B1, `(.L_x_1106) ;  /* 0x0000035000017945 */ /* 0x000fe20003800000 */
[----:B-1----:R-:W-:-:S13]  /*2ce40*/  ISETP.LT.OR P6, PT, R4, 0x1, !P6 ;  /* 0x000000010400780c */ /* 0x002fda00077c1670 */
[----:B------:R-:W-:Y:S05]  /*2ce50*/  @P6 BRA `(.L_x_1107) ;  /* 0x0000000000c86947 */ /* 0x000fea0003800000 */
[----:B------:R-:W-:Y:S02]  /*2ce60*/  SHF.L.U32 R3, R3, 0x8, RZ ;  /* 0x0000000803037819 */ /* 0x000fe400000006ff */
[----:B------:R-:W-:Y:S02]  /*2ce70*/  SHF.L.U32 R2, R2, 0x8, RZ ;  /* 0x0000000802027819 */ /* 0x000fe400000006ff */
[----:B------:R-:W-:Y:S02]  /*2ce80*/  MOV R13, RZ ;  /* 0x000000ff000d7202 */ /* 0x000fe40000000f00 */
[----:B------:R-:W-:Y:S02]  /*2ce90*/  MOV R4, R16 ;  /* 0x0000001000047202 */ /* 0x000fe40000000f00 */
[----:B------:R-:W-:Y:S02]  /*2cea0*/  MOV R5, R0 ;  /* 0x0000000000057202 */ /* 0x000fe40000000f00 */
[----:B------:R-:W-:-:S07]  /*2ceb0*/  MOV R8, R7 ;  /* 0x0000000700087202 */ /* 0x000fce0000000f00 */
.L_x_1111:
[----:B------:R-:W1:Y:S01]  /*2cec0*/  S2R R12, SR_CgaCtaId ;  /* 0x00000000000c7919 */ /* 0x000e620000008800 */
[----:B--2---:R-:W-:-:S04]  /*2ced0*/  MOV R11, 0x400 ;  /* 0x00000400000b7802 */ /* 0x004fc80000000f00 */
[----:B-1----:R-:W-:Y:S02]  /*2cee0*/  LEA R15, R12, R11, 0x18 ;  /* 0x0000000b0c0f7211 */ /* 0x002fe400078ec0ff */
[----:B------:R-:W-:Y:S01]  /*2cef0*/  SHF.L.U32 R11, R5, 0x1f, RZ ;  /* 0x0000001f050b7819 */ /* 0x000fe200000006ff */
[----:B------:R-:W1:Y:S01]  /*2cf00*/  @!P2 LDC R12, c[0x0][0x500] ;  /* 0x00014000ff0cab82 */ /* 0x000e620000000800 */
[----:B------:R-:W-:-:S04]  /*2cf10*/  LEA R14, R8, R15, 0x3 ;  /* 0x0000000f080e7211 */ /* 0x000fc800078e18ff */
[----:B------:R-:W2:Y:S02]  /*2cf20*/  SYNCS.PHASECHK.TRANS64.TRYWAIT P1, [R14+URZ+0x18], R11 ;  /* 0x0000180b0e0075a7 */ /* 0x000ea4000802017f */
[----:B--2---:R-:W-:Y:S05]  /*2cf30*/  @!P1 BRA `(.L_x_1108) ;  /* 0x0000001800709947 */ /* 0x004fea0003800000 */
.L_x_1160:
[----:B------:R-:W-:Y:S01]  /*2cf40*/  UPRMT UR7, UR20, 0x9910, URZ ;  /* 0x0000991014077896 */ /* 0x000fe2000800003f */
[----:B-1----:R1:W-:Y:S03]  /*2cf50*/  @!P2 SYNCS.ARRIVE.TRANS64 RZ, [R14+URZ], R12 ;  /* 0x0000000c0effa9a7 */ /* 0x0023e6000800003f */
[----:B------:R-:W-:-:S06]  /*2cf60*/  UISETP.NE.AND UP0, UPT, UR7, 0x2, UPT ;  /* 0x000000020700788c */ /* 0x000fcc000bf05270 */
[----:B------:R-:W-:-:S13]  /*2cf70*/  PLOP3.LUT P1, PT, PT, PT, UP0, 0x80, 0x0 ;  /* 0x000000000000781c */ /* 0x000fda0003f2f008 */
[----:B-1----:R-:W-:Y:S05]  /*2cf80*/  @P1 BRA `(.L_x_1109) ;  /* 0x0000000000041947 */ /* 0x002fea0003800000 */
[----:B------:R-:W-:Y:S01]  /*2cf90*/  BPT.TRAP 0x1 ;  /* 0x000000040000795c */ /* 0x000fe20000300000 */
.L_x_1109:
[----:B------:R-:W-:Y:S05]  /*2cfa0*/  @P0 BRA `(.L_x_1110) ;  /* 0x0000000000040947 */ /* 0x000fea0003800000 */
[----:B------:R-:W-:Y:S01]  /*2cfb0*/  BPT.TRAP 0x1 ;  /* 0x000000040000795c */ /* 0x000fe20000300000 */
.L_x_1110:
[----:B------:R-:W-:Y:S01]  /*2cfc0*/  LEA R15, R8, R15, 0xf ;  /* 0x0000000f080f7211 */ /* 0x000fe200078e78ff */
[----:B------:R-:W-:Y:S01]  /*2cfd0*/  UIADD3 UR14, UP0, UR18, 0xf0, URZ ;  /* 0x000000f0120e7890 */ /* 0x000fe2000ff1e03f */
[----:B------:R-:W-:Y:S01]  /*2cfe0*/  R2UR UR9, R14 ;  /* 0x000000000e0972ca */ /* 0x000fe200000e0000 */
[----:B------:R-:W-:Y:S01]  /*2cff0*/  UIADD3 UR22, UP1, UR18, 0x1f0, URZ ;  /* 0x000001f012167890 */ /* 0x000fe2000ff3e03f */
[----:B------:R-:W-:Y:S01]  /*2d000*/  R2UR UR7, R15 ;  /* 0x000000000f0772ca */ /* 0x000fe200000e0000 */
[----:B------:R-:W-:Y:S01]  /*2d010*/  UIADD3.X UR15, URZ, UR19, URZ, UP0, !UPT ;  /* 0x000000133f0f7290 */ /* 0x000fe200087fe43f */
[----:B------:R-:W-:Y:S01]  /*2d020*/  R2UR UR11, R2 ;  /* 0x00000000020b72ca */ /* 0x000fe200000e0000 */
[----:B------:R-:W-:Y:S01]  /*2d030*/  UIADD3.X UR23, URZ, UR19, URZ, UP1, !UPT ;  /* 0x000000133f177290 */ /* 0x000fe20008ffe43f */
[----:B------:R-:W-:Y:S01]  /*2d040*/  R2UR UR10, R13 ;  /* 0x000000000d0a72ca */ /* 0x000fe200000e0000 */
[----:B------:R-:W-:Y:S01]  /*2d050*/  UMOV UR16, 0x0 ;  /* 0x0000000000107882 */ /* 0x000fe20000000000 */
[----:B------:R-:W-:Y:S01]  /*2d060*/  R2UR UR12, R10 ;  /* 0x000000000a0c72ca */ /* 0x000fe200000e0000 */
[----:B------:R-:W-:Y:S01]  /*2d070*/  UMOV UR17, 0x10000000 ;  /* 0x1000000000117882 */ /* 0x000fe20000000000 */
[----:B------:R-:W-:-:S02]  /*2d080*/  IADD3 R4, R4, -0x1, RZ ;  /* 0xffffffff04047810 */ /* 0x000fc40007ffe0ff */
[----:B------:R-:W-:Y:S02]  /*2d090*/  R2UR UR13, R3 ;  /* 0x00000000030d72ca */ /* 0x000fe400000e0000 */
[----:B------:R-:W-:Y:S01]  /*2d0a0*/  ISETP.GT.AND P3, PT, R4, 0x1, PT ;  /* 0x000000010400780c */ /* 0x000fe20003f64270 */
[----:B------:R-:W-:Y:S01]  /*2d0b0*/  UIADD3 UR8, UR7, 0x8400, URZ ;  /* 0x0000840007087890 */ /* 0x000fe2000fffe03f */
[----:B------:R-:W-:Y:S01]  /*2d0c0*/  IADD3 R8, R8, 0x1, RZ ;  /* 0x0000000108087810 */ /* 0x000fe20007ffe0ff */
[----:B------:R-:W-:Y:S01]  /*2d0d0*/  UIADD3 UR7, UR7, 0x20400, URZ ;  /* 0x0002040007077890 */ /* 0x000fe2000fffe03f */
[----:B------:R-:W-:Y:S02]  /*2d0e0*/  IADD3 R13, R13, 0x40, RZ ;  /* 0x000000400d0d7810 */ /* 0x000fe40007ffe0ff */
[----:B------:R-:W-:-:S04]  /*2d0f0*/  ISETP.NE.AND P1, PT, R8, 0x3, PT ;  /* 0x000000030800780c */ /* 0x000fc80003f25270 */
[----:B------:R1:W-:Y:S01]  /*2d100*/  UTMALDG.3D [UR8], [UR14], desc[UR16] ;  /* 0x000010080e0075b4 */ /* 0x0003e20008011000 */
[----:B------:R-:W-:Y:S02]  /*2d110*/  SEL R12, RZ, 0x1, P1 ;  /* 0x00000001ff0c7807 */ /* 0x000fe40000800000 */
[----:B------:R-:W-:Y:S02]  /*2d120*/  SEL R8, R8, RZ, P1 ;  /* 0x000000ff08087207 */ /* 0x000fe40000800000 */
[----:B------:R-:W-:Y:S01]  /*2d130*/  LOP3.LUT R5, R5, R12, RZ, 0x3c, !PT ;  /* 0x0000000c05057212 */ /* 0x000fe200078e3cff */
[----:B-1----:R-:W-:Y:S01]  /*2d140*/  UMOV UR8, UR7 ;  /* 0x0000000700087c82 */ /* 0x002fe20008000000 */
[----:B------:R-:W-:Y:S02]  /*2d150*/  UMOV UR11, UR13 ;  /* 0x0000000d000b7c82 */ /* 0x000fe40008000000 */
[----:B------:R1:W-:Y:S02]  /*2d160*/  UTMALDG.3D [UR8], [UR22], desc[UR16] ;  /* 0x00001008160075b4 */ /* 0x0003e40008011000 */
[----:B-1----:R-:W-:Y:S05]  /*2d170*/  @P3 BRA `(.L_x_1111) ;  /* 0xfffffffc00503947 */ /* 0x002fea000383ffff */
.L_x_1107:
[----:B------:R-:W-:Y:S05]  /*2d180*/  BSYNC B1 ;  /* 0x0000000000017941 */ /* 0x000fea0003800000 */
.L_x_1106:
[----:B--2---:R-:W2:Y:S01]  /*2d190*/  LDL.LU R14, [R1+0x200] ;  /* 0x00020000010e7983 */ /* 0x004ea20000300800 */
[----:B------:R-:W-:Y:S01]  /*2d1a0*/  LOP3.LUT P1, RZ, R9, 0xff, RZ, 0xc0, !PT ;  /* 0x000000ff09ff7812 */ /* 0x000fe2000782c0ff */
[----:B------:R-:W-:Y:S01]  /*2d1b0*/  ULDC.64 UR8, c[0x0][0x8f8] ;  /* 0x00023e0000087ab9 */ /* 0x000fe20000000a00 */
[C---:B------:R-:W-:Y:S01]  /*2d1c0*/  IADD3 R4, R6.reuse, R7, RZ ;  /* 0x0000000706047210 */ /* 0x040fe20007ffe0ff */
[----:B------:R-:W-:Y:S01]  /*2d1d0*/  BSSY B1, `(.L_x_1112) ;  /* 0x000006f000017945 */ /* 0x000fe20003800000 */
[----:B------:R-:W-:Y:S02]  /*2d1e0*/  ISETP.GE.U32.AND P3, PT, R6, 0x3, PT ;  /* 0x000000030600780c */ /* 0x000fe40003f66070 */
[----:B------:R-:W-:Y:S02]  /*2d1f0*/  MOV R10, 0xffffffff ;  /* 0xffffffff000a7802 */ /* 0x000fe40000000f00 */
[----:B------:R-:W-:-:S05]  /*2d200*/  PRMT R9, RZ, 0x7610, R9 ;  /* 0x00007610ff097816 */ /* 0x000fca0000000009 */
[----:B------:R-:W1:Y:S01]  /*2d210*/  @P1 S2R R3, SR_CgaCtaId ;  /* 0x0000000000031919 */ /* 0x000e620000008800 */
[----:B------:R-:W-:-:S04]  /*2d220*/  @P1 MOV R2, 0x400 ;  /* 0x0000040000021802 */ /* 0x000fc80000000f00 */
[----:B-1----:R-:W-:-:S04]  /*2d230*/  @P1 LEA R2, R3, R2, 0x18 ;  /* 0x0000000203021211 */ /* 0x002fc800078ec0ff */
[----:B------:R1:W-:Y:S01]  /*2d240*/  @P1 SYNCS.ARRIVE.TRANS64.A1T0 RZ, [R2+URZ+0x78], RZ ;  /* 0x000078ff02ff19a7 */ /* 0x0003e2000810003f */
[----:B------:R-:W-:-:S04]  /*2d250*/  ISETP.GT.U32.AND P1, PT, R4, 0x2, PT ;  /* 0x000000020400780c */ /* 0x000fc80003f24070 */
[----:B------:R-:W-:Y:S01]  /*2d260*/  ISETP.LT.U32.AND P1, PT, R6, 0x3, P1 ;  /* 0x000000030600780c */ /* 0x000fe20000f21070 */
[----:B-1----:R-:W-:Y:S01]  /*2d270*/  IMAD.WIDE.U32 R2, R4, -0x55555555, RZ ;  /* 0xaaaaaaab04027825 */ /* 0x002fe200078e00ff */
[----:B------:R-:W-:-:S04]  /*2d280*/  MOV R2, 0xffffffff ;  /* 0xffffffff00027802 */ /* 0x000fc80000000f00 */
[----:B------:R-:W-:Y:S02]  /*2d290*/  SHF.R.U32.HI R5, RZ, 0x1, R3 ;  /* 0x00000001ff057819 */ /* 0x000fe40000011603 */
[----:B------:R-:W-:Y:S02]  /*2d2a0*/  SEL R3, RZ, 0x1, !P1 ;  /* 0x00000001ff037807 */ /* 0x000fe40004800000 */
[----:B------:R-:W-:Y:S01]  /*2d2b0*/  IADD3 R19, P1, R19, UR54, RZ ;  /* 0x0000003613137c10 */ /* 0x000fe2000ff3e0ff */
[----:B------:R-:W-:Y:S01]  /*2d2c0*/  IMAD R7, R5, -0x3, R4 ;  /* 0xfffffffd05077824 */ /* 0x000fe200078e0204 */
[----:B------:R-:W-:Y:S02]  /*2d2d0*/  LOP3.LUT R0, R0, R3, RZ, 0x3c, !PT ;  /* 0x0000000300007212 */ /* 0x000fe400078e3cff */
[----:B------:R-:W-:Y:S02]  /*2d2e0*/  MOV R3, 0xffffffff ;  /* 0xffffffff00037802 */ /* 0x000fe40000000f00 */
[----:B------:R-:W-:-:S02]  /*2d2f0*/  @P3 LOP3.LUT R0, R0, 0x1, R5, 0x78, !PT ;  /* 0x0000000100003812 */ /* 0x000fc400078e7805 */
[----:B------:R-:W-:Y:S02]  /*2d300*/  PRMT R4, RZ, 0x7610, R4 ;  /* 0x00007610ff047816 */ /* 0x000fe40000000004 */
[----:B--2---:R-:W-:Y:S02]  /*2d310*/  IADD3.X R14, R14, UR53, RZ, P1, !PT ;  /* 0x000000350e0e7c10 */ /* 0x004fe40008ffe4ff */
[----:B------:R-:W-:-:S03]  /*2d320*/  ISETP.GE.U32.AND P1, PT, R19, UR8, PT ;  /* 0x0000000813007c0c */ /* 0x000fc6000bf26070 */
[----:B------:R1:W-:Y:S01]  /*2d330*/  STL [R1+0x200], R14 ;  /* 0x0002000e01007387 */ /* 0x0003e20000100800 */
[----:B------:R-:W-:-:S13]  /*2d340*/  ISETP.GE.U32.AND.EX P1, PT, R14, UR9, PT, P1 ;  /* 0x000000090e007c0c */ /* 0x000fda000bf26110 */
[----:B-1----:R-:W-:Y:S05]  /*2d350*/  @P1 BRA `(.L_x_1113) ;  /* 0x0000000400581947 */ /* 0x002fea0003800000 */
[----:B------:R-:W1:Y:S01]  /*2d360*/  S2R R8, SR_CTAID.X ;  /* 0x0000000000087919 */ /* 0x000e620000002500 */
[----:B------:R-:W2:Y:S01]  /*2d370*/  LDC R11, c[0x0][0x904] ;  /* 0x00024100ff0b7b82 */ /* 0x000ea20000000800 */
[----:B------:R-:W-:Y:S01]  /*2d380*/  ULDC UR7, c[0x0][0x150] ;  /* 0x0000540000077ab9 */ /* 0x000fe20000000800 */
[----:B------:R-:W-:Y:S01]  /*2d390*/  ULDC.64 UR8, c[0x0][0x8d0] ;  /* 0x0002340000087ab9 */ /* 0x000fe20000000a00 */
[----:B------:R-:W3:Y:S01]  /*2d3a0*/  S2R R5, SR_CTAID.Y ;  /* 0x0000000000057919 */ /* 0x000ee20000002600 */
[----:B------:R-:W-:Y:S01]  /*2d3b0*/  ISETP.NE.U32.AND P1, PT, RZ, UR8, PT ;  /* 0x00000008ff007c0c */ /* 0x000fe2000bf25070 */
[----:B------:R-:W-:-:S03]  /*2d3c0*/  ULDC UR10, c[0x0][0x8d8] ;  /* 0x00023600000a7ab9 */ /* 0x000fc60000000800 */
[----:B------:R-:W4:Y:S01]  /*2d3d0*/  LDC R3, c[0x0][0x144] ;  /* 0x00005100ff037b82 */ /* 0x000f220000000800 */
[----:B------:R-:W-:-:S07]  /*2d3e0*/  ISETP.NE.AND.EX P1, PT, RZ, UR9, PT, P1 ;  /* 0x00000009ff007c0c */ /* 0x000fce000bf25310 */
[----:B------:R-:W5:Y:S01]  /*2d3f0*/  LDC R12, c[0x0][0x148] ;  /* 0x00005200ff0c7b82 */ /* 0x000f620000000800 */
[----:B--2---:R-:W-:Y:S02]  /*2d400*/  ISETP.NE.AND P4, PT, R11, 0x1, PT ;  /* 0x000000010b00780c */ /* 0x004fe40003f85270 */
[----:B-1----:R-:W-:Y:S02]  /*2d410*/  I2FP.F32.U32 R2, R8 ;  /* 0x0000000800027245 */ /* 0x002fe40000201000 */
[----:B---3--:R-:W-:-:S03]  /*2d420*/  I2FP.F32.U32 R4, R5 ;  /* 0x0000000500047245 */ /* 0x008fc60000201000 */
[----:B------:R-:W-:Y:S01]  /*2d430*/  FMUL R2, R2, UR7 ;  /* 0x0000000702027c20 */ /* 0x000fe20008400000 */
[----:B------:R-:W-:Y:S02]  /*2d440*/  ULDC UR7, c[0x0][0x154] ;  /* 0x0000550000077ab9 */ /* 0x000fe40000000800 */
[----:B------:R-:W-:-:S03]  /*2d450*/  FMUL R10, R4, UR7 ;  /* 0x00000007040a7c20 */ /* 0x000fc60008400000 */
[----:B------:R-:W1:Y:S08]  /*2d460*/  F2I.U32.TRUNC.NTZ R2, R2 ;  /* 0x0000000200027305 */ /* 0x000e70000020f000 */
[----:B------:R-:W2:Y:S01]  /*2d470*/  F2I.U32.TRUNC.NTZ R10, R10 ;  /* 0x0000000a000a7305 */ /* 0x000ea2000020f000 */
[----:B-1----:R-:W-:Y:S02]  /*2d480*/  IADD3 R4, -R2, RZ, RZ ;  /* 0x000000ff02047210 */ /* 0x002fe40007ffe1ff */
[----:B------:R-:W-:-:S03]  /*2d490*/  MOV R2, R19 ;  /* 0x0000001300027202 */ /* 0x000fc60000000f00 */
[----:B----4-:R-:W-:Y:S01]  /*2d4a0*/  IMAD R8, R3, R4, R8 ;  /* 0x0000000403087224 */ /* 0x010fe200078e0208 */
[----:B--2---:R-:W-:-:S05]  /*2d4b0*/  IADD3 R3, -R10, RZ, RZ ;  /* 0x000000ff0a037210 */ /* 0x004fca0007ffe1ff */
[----:B-----5:R-:W-:Y:S01]  /*2d4c0*/  @P4 IMAD R8, R12, R3, R5 ;  /* 0x000000030c084224 */ /* 0x020fe200078e0205 */
[----:B------:R-:W-:Y:S01]  /*2d4d0*/  MOV R3, R14 ;  /* 0x0000000e00037202 */ /* 0x000fe20000000f00 */
[----:B------:R-:W-:Y:S06]  /*2d4e0*/  @!P1 BRA `(.L_x_1114) ;  /* 0x0000000000289947 */ /* 0x000fec0003800000 */
[----:B------:R-:W-:Y:S02]  /*2d4f0*/  ULDC UR7, c[0x0][0x8dc] ;  /* 0x0002370000077ab9 */ /* 0x000fe40000000800 */
[----:B------:R-:W-:-:S04]  /*2d500*/  IADD3 R3, P1, R19, UR7, RZ ;  /* 0x0000000713037c10 */ /* 0x000fc8000ff3e0ff */
[----:B------:R-:W-:-:S05]  /*2d510*/  IADD3.X R11, RZ, R14, RZ, P1, !PT ;  /* 0x0000000eff0b7210 */ /* 0x000fca0000ffe4ff */
[----:B------:R-:W-:-:S04]  /*2d520*/  IMAD.WIDE.U32 R4, R11, UR8, RZ ;  /* 0x000000080b047c25 */ /* 0x000fc8000f8e00ff */
[----:B------:R-:W-:-:S04]  /*2d530*/  IMAD.WIDE.U32 R4, P1, R3, UR9, R4 ;  /* 0x0000000903047c25 */ /* 0x000fc8000f820004 */
[----:B------:R-:W-:Y:S01]  /*2d540*/  IMAD.WIDE.U32 R2, R3, UR8, RZ ;  /* 0x0000000803027c25 */ /* 0x000fe2000f8e00ff */
[----:B------:R-:W-:-:S04]  /*2d550*/  MOV R2, R5 ;  /* 0x0000000500027202 */ /* 0x000fc80000000f00 */
[----:B------:R-:W-:Y:S02]  /*2d560*/  IADD3 RZ, P3, R3, R4, RZ ;  /* 0x0000000403ff7210 */ /* 0x000fe40007f7e0ff */
[----:B------:R-:W-:-:S03]  /*2d570*/  IADD3.X R3, RZ, RZ, RZ, P1, !PT ;  /* 0x000000ffff037210 */ /* 0x000fc60000ffe4ff */
[----:B------:R-:W-:-:S08]  /*2d580*/  IMAD.WIDE.U32.X R2, R11, UR9, R2, P3 ;  /* 0x000000090b027c25 */ /* 0x000fd000098e0402 */
.L_x_1114:
[--C-:B------:R-:W-:Y:S01]  /*2d590*/  SHF.R.U64 R10, R2, UR10, R3.reuse ;  /* 0x0000000a020a7c19 */ /* 0x100fe20008001203 */
[----:B------:R-:W-:Y:S01]  /*2d5a0*/  ULDC.64 UR8, c[0x0][0x8c8] ;  /* 0x0002320000087ab9 */ /* 0x000fe20000000a00 */
[----:B------:R-:W-:Y:S01]  /*2d5b0*/  SHF.R.U32.HI R2, RZ, UR10, R3 ;  /* 0x0000000aff027c19 */ /* 0x000fe20008011603 */
[----:B------:R-:W-:Y:S01]  /*2d5c0*/  ULDC UR7, c[0x0][0x8c0] ;  /* 0x0002300000077ab9 */ /* 0x000fe20000000800 */
[----:B------:R-:W-:Y:S02]  /*2d5d0*/  IADD3 R11, P1, RZ, -R10, RZ ;  /* 0x8000000aff0b7210 */ /* 0x000fe40007f3e0ff */
[----:B------:R-:W-:Y:S02]  /*2d5e0*/  MOV R3, R14 ;  /* 0x0000000e00037202 */ /* 0x000fe40000000f00 */
[----:B------:R-:W-:-:S05]  /*2d5f0*/  IADD3.X R2, RZ, ~R2, RZ, P1, !PT ;  /* 0x80000002ff027210 */ /* 0x000fca0000ffe4ff */
[----:B------:R-:W-:-:S04]  /*2d600*/  IMAD R2, R2, UR8, RZ ;  /* 0x0000000802027c24 */ /* 0x000fc8000f8e02ff */
[----:B------:R-:W-:Y:S01]  /*2d610*/  IMAD R5, R11, UR9, R2 ;  /* 0x000000090b057c24 */ /* 0x000fe2000f8e0202 */
[----:B------:R-:W-:-:S05]  /*2d620*/  MOV R2, R19 ;  /* 0x0000001300027202 */ /* 0x000fca0000000f00 */
[----:B------:R-:W-:Y:S01]  /*2d630*/  IMAD.WIDE.U32 R2, R11, UR8, R2 ;  /* 0x000000080b027c25 */ /* 0x000fe2000f8e0002 */
[----:B------:R-:W-:Y:S02]  /*2d640*/  ULDC.64 UR8, c[0x0][0x8e8] ;  /* 0x00023a0000087ab9 */ /* 0x000fe40000000a00 */
[----:B------:R-:W-:Y:S02]  /*2d650*/  ISETP.NE.U32.AND P1, PT, RZ, UR8, PT ;  /* 0x00000008ff007c0c */ /* 0x000fe4000bf25070 */
[----:B------:R-:W-:Y:S02]  /*2d660*/  IADD3 R3, R3, R5, RZ ;  /* 0x0000000503037210 */ /* 0x000fe40007ffe0ff */
[----:B------:R-:W-:Y:S02]  /*2d670*/  ISETP.NE.AND.EX P1, PT, RZ, UR9, PT, P1 ;  /* 0x00000009ff007c0c */ /* 0x000fe4000bf25310 */
[--C-:B------:R-:W-:Y:S02]  /*2d680*/  SHF.R.U64 R11, R2, UR7, R3.reuse ;  /* 0x00000007020b7c19 */ /* 0x100fe40008001203 */
[----:B------:R-:W-:Y:S01]  /*2d690*/  SHF.R.U32.HI R2, RZ, UR7, R3 ;  /* 0x00000007ff027c19 */ /* 0x000fe20008011603 */
[----:B------:R-:W-:-:S03]  /*2d6a0*/  ULDC UR7, c[0x0][0x8b0] ;  /* 0x00022c0000077ab9 */ /* 0x000fc60000000800 */
[--C-:B------:R-:W-:Y:S02]  /*2d6b0*/  SHF.R.U64 R12, R11, UR7, R2.reuse ;  /* 0x000000070b0c7c19 */ /* 0x100fe40008001202 */
[----:B------:R-:W-:Y:S01]  /*2d6c0*/  SHF.R.U32.HI R3, RZ, UR7, R2 ;  /* 0x00000007ff037c19 */ /* 0x000fe20008011602 */
[----:B------:R-:W-:-:S03]  /*2d6d0*/  ULDC UR7, c[0x0][0x900] ;  /* 0x0002400000077ab9 */ /* 0x000fc60000000800 */
[--C-:B------:R-:W-:Y:S02]  /*2d6e0*/  SHF.R.U64 R13, R12, UR7, R3.reuse ;  /* 0x000000070c0d7c19 */ /* 0x100fe40008001203 */
[----:B------:R-:W-:Y:S02]  /*2d6f0*/  SHF.R.U32.HI R14, RZ, UR7, R3 ;  /* 0x00000007ff0e7c19 */ /* 0x000fe40008011603 */
[----:B------:R-:W-:Y:S02]  /*2d700*/  MOV R2, R13 ;  /* 0x0000000d00027202 */ /* 0x000fe40000000f00 */
        /* <DEDUP_REMOVED lines=12> */
.L_x_1115:
[----:B------:R-:W-:Y:S01]  /*2d7d0*/  ULDC UR7, c[0x0][0x8f0] ;  /* 0x00023c0000077ab9 */ /* 0x000fe20000000800 */
[----:B------:R-:W-:Y:S02]  /*2d7e0*/  LOP3.LUT R12, R12, UR6, RZ, 0xc0, !PT ;  /* 0x000000060c0c7c12 */ /* 0x000fe4000f8ec0ff */
[----:B------:R-:W-:Y:S01]  /*2d7f0*/  SHF.R.U64 R3, R2, UR7, R3 ;  /* 0x0000000702037c19 */ /* 0x000fe20008001203 */
[----:B------:R-:W-:Y:S01]  /*2d800*/  ULDC UR7, c[0x0][0x8e0] ;  /* 0x0002380000077ab9 */ /* 0x000fe20000000800 */
[----:B------:R-:W-:Y:S02]  /*2d810*/  MOV R4, 0x1 ;  /* 0x0000000100047802 */ /* 0x000fe40000000f00 */
[C---:B------:R-:W-:Y:S01]  /*2d820*/  IADD3 R2, -R3.reuse, RZ, RZ ;  /* 0x000000ff03027210 */ /* 0x040fe20007ffe1ff */
[----:B------:R-:W-:-:S04]  /*2d830*/  IMAD R5, R3, UR5, R12 ;  /* 0x0000000503057c24 */ /* 0x000fc8000f8e020c */
[----:B------:R-:W-:Y:S01]  /*2d840*/  IMAD R13, R2, UR7, R13 ;  /* 0x00000007020d7c24 */ /* 0x000fe2000f8e020d */
[----:B------:R-:W-:Y:S01]  /*2d850*/  ULDC UR7, c[0x0][0x8b8] ;  /* 0x00022e0000077ab9 */ /* 0x000fe20000000800 */
[----:B------:R-:W-:Y:S01]  /*2d860*/  LOP3.LUT R2, R11, UR4, RZ, 0xc0, !PT ;  /* 0x000000040b027c12 */ /* 0x000fe2000f8ec0ff */
[----:B------:R-:W-:Y:S01]  /*2d870*/  IMAD R8, R5, UR7, R8 ;  /* 0x0000000705087c24 */ /* 0x000fe2000f8e0208 */
[----:B------:R-:W-:-:S03]  /*2d880*/  ULDC UR7, c[0x0][0x8a8] ;  /* 0x00022a0000077ab9 */ /* 0x000fc60000000800 */
[----:B------:R-:W-:-:S05]  /*2d890*/  IMAD R13, R13, UR7, R2 ;  /* 0x000000070d0d7c24 */ /* 0x000fca000f8e0202 */
[----:B------:R-:W-:Y:S02]  /*2d8a0*/  SEL R3, R13, R8, !P4 ;  /* 0x000000080d037207 */ /* 0x000fe40006000000 */
[----:B------:R-:W-:-:S07]  /*2d8b0*/  SEL R2, R8, R13, !P4 ;  /* 0x0000000d08027207 */ /* 0x000fce0006000000 */
.L_x_1113:
[----:B------:R-:W-:Y:S05]  /*2d8c0*/  BSYNC B1 ;  /* 0x0000000000017941 */ /* 0x000fea0003800000 */
.L_x_1112:
[----:B------:R-:W-:-:S13]  /*2d8d0*/  LOP3.LUT P1, RZ, R4, 0xff, RZ, 0xc0, !PT ;  /* 0x000000ff04ff7812 */ /* 0x000fda000782c0ff */
[----:B------:R-:W-:Y:S05]  /*2d8e0*/  @P1 BRA `(.L_x_1116) ;  /* 0xfffffff400401947 */ /* 0x000fea000383ffff */
[----:B------:R-:W-:Y:S05]  /*2d8f0*/  BSYNC B0 ;  /* 0x0000000000007941 */ /* 0x000fea0003800000 */
.L_x_1104:
[----:B------:R-:W-:-:S03]  /*2d900*/  UMOV UR7, 0xffffffff ;  /* 0xffffffff00077882 */ /* 0x000fc60000000000 */
[----:B------:R-:W-:Y:S05]  /*2d910*/  BRA.DIV UR7, `(.L_x_1117) ;  /* 0x00000012070c7947 */ /* 0x000fea000b800000 */
[----:B------:R-:W-:-:S13]  /*2d920*/  ELECT P6, URZ, PT ;  /* 0x00000000003f782f */ /* 0x000fda00038c0000 */
.L_x_1163:
[----:B------:R-:W-:Y:S05]  /*2d930*/  @!P6 BRA `(.L_x_10) ;  /* 0x000000000084e947 */ /* 0x000fea0003800000 */
[----:B------:R-:W-:-:S04]  /*2d940*/  ULOP3.LUT UR7, UR37, 0x2, URZ, 0xfc, !UPT ;  /* 0x0000000225077892 */ /* 0x000fc8000f8efc3f */
[----:B------:R-:W-:-:S06]  /*2d950*/  UISETP.NE.AND UP0, UPT, UR7, 0x3, UPT ;  /* 0x000000030700788c */ /* 0x000fcc000bf05270 */
[----:B------:R-:W-:-:S13]  /*2d960*/  PLOP3.LUT P0, PT, PT, PT, UP0, 0x80, 0x0 ;  /* 0x000000000000781c */ /* 0x000fda0003f0f008 */
[----:B------:R-:W-:Y:S05]  /*2d970*/  @!P0 BRA `(.L_x_1118) ;  /* 0x0000000000048947 */ /* 0x000fea0003800000 */
[----:B------:R-:W-:Y:S01]  /*2d980*/  BPT.TRAP 0x1 ;  /* 0x000000040000795c */ /* 0x000fe20000300000 */
.L_x_1118:
[----:B------:R-:W1:Y:S01]  /*2d990*/  S2R R3, SR_CgaCtaId ;  /* 0x0000000000037919 */ /* 0x000e620000008800 */
[----:B------:R-:W-:-:S04]  /*2d9a0*/  MOV R2, 0x400 ;  /* 0x0000040000027802 */ /* 0x000fc80000000f00 */
[----:B-1----:R-:W-:Y:S02]  /*2d9b0*/  LEA R2, R3, R2, 0x18 ;  /* 0x0000000203027211 */ /* 0x002fe400078ec0ff */
[----:B------:R-:W-:Y:S02]  /*2d9c0*/  SHF.L.U32 R3, R0, 0x1f, RZ ;  /* 0x0000001f00037819 */ /* 0x000fe400000006ff */
[----:B------:R-:W-:-:S04]  /*2d9d0*/  IADD3 R2, R2, 0x18, RZ ;  /* 0x0000001802027810 */ /* 0x000fc80007ffe0ff */
[----:B------:R-:W-:-:S04]  /*2d9e0*/  LEA R4, R7, R2, 0x3 ;  /* 0x0000000207047211 */ /* 0x000fc800078e18ff */
[----:B------:R-:W1:Y:S02]  /*2d9f0*/  SYNCS.PHASECHK.TRANS64.TRYWAIT P0, [R4+URZ], R3 ;  /* 0x00000003040075a7 */ /* 0x000e64000800017f */
[----:B-1----:R-:W-:Y:S05]  /*2da00*/  @!P0 BRA `(.L_x_1119) ;  /* 0x0000000c00f08947 */ /* 0x002fea0003800000 */
.L_x_1164:
[----:B------:R-:W-:-:S04]  /*2da10*/  IADD3 R7, R7, 0x1, RZ ;  /* 0x0000000107077810 */ /* 0x000fc80007ffe0ff */
[----:B------:R-:W-:-:S04]  /*2da20*/  ISETP.NE.AND P0, PT, R7, 0x3, PT ;  /* 0x000000030700780c */ /* 0x000fc80003f05270 */
[----:B-1----:R-:W-:Y:S02]  /*2da30*/  SEL R3, RZ, 0x1, P0 ;  /* 0x00000001ff037807 */ /* 0x002fe40000000000 */
[----:B------:R-:W-:Y:S02]  /*2da40*/  SEL R7, R7, RZ, P0 ;  /* 0x000000ff07077207 */ /* 0x000fe40000000000 */
[----:B------:R-:W-:Y:S02]  /*2da50*/  LOP3.LUT R5, R0, R3, RZ, 0x3c, !PT ;  /* 0x0000000300057212 */ /* 0x000fe400078e3cff */
[----:B------:R-:W-:Y:S02]  /*2da60*/  LEA R3, R7, R2, 0x3 ;  /* 0x0000000207037211 */ /* 0x000fe400078e18ff */
[----:B------:R-:W-:-:S04]  /*2da70*/  SHF.L.U32 R0, R5, 0x1f, RZ ;  /* 0x0000001f05007819 */ /* 0x000fc800000006ff */
[----:B------:R-:W1:Y:S02]  /*2da80*/  SYNCS.PHASECHK.TRANS64.TRYWAIT P0, [R3+URZ], R0 ;  /* 0x00000000030075a7 */ /* 0x000e64000800017f */
[----:B-1----:R-:W-:Y:S05]  /*2da90*/  @!P0 BRA `(.L_x_1120) ;  /* 0x0000000c00e08947 */ /* 0x002fea0003800000 */
.L_x_1165:
[----:B-1----:R-:W-:-:S04]  /*2daa0*/  IADD3 R0, R7, 0x1, RZ ;  /* 0x0000000107007810 */ /* 0x002fc80007ffe0ff */
[----:B------:R-:W-:-:S04]  /*2dab0*/  ISETP.NE.AND P0, PT, R0, 0x3, PT ;  /* 0x000000030000780c */ /* 0x000fc80003f05270 */
[----:B------:R-:W-:Y:S02]  /*2dac0*/  SEL R4, RZ, 0x1, P0 ;  /* 0x00000001ff047807 */ /* 0x000fe40000000000 */
[----:B------:R-:W-:Y:S02]  /*2dad0*/  SEL R3, R0, RZ, P0 ;  /* 0x000000ff00037207 */ /* 0x000fe40000000000 */
[----:B------:R-:W-:Y:S02]  /*2dae0*/  LOP3.LUT R0, R5, R4, RZ, 0x3c, !PT ;  /* 0x0000000405007212 */ /* 0x000fe400078e3cff */
[----:B------:R-:W-:Y:S02]  /*2daf0*/  LEA R3, R3, R2, 0x3 ;  /* 0x0000000203037211 */ /* 0x000fe400078e18ff */
[----:B------:R-:W-:-:S07]  /*2db00*/  SHF.L.U32 R0, R0, 0x1f, RZ ;  /* 0x0000001f00007819 */ /* 0x000fce00000006ff */
.L_x_1121:
[----:B-1----:R1:W2:Y:S02]  /*2db10*/  SYNCS.PHASECHK.TRANS64.TRYWAIT P0, [R3+URZ], R0 ;  /* 0x00000000030075a7 */ /* 0x0022a4000800017f */
[----:B--2---:R-:W-:Y:S05]  /*2db20*/  @!P0 NANOSLEEP.SYNCS 0x989680 ;  /* 0x009896800000895d */ /* 0x004fea0003900000 */
[----:B------:R-:W2:Y:S02]  /*2db30*/  @!P0 SYNCS.PHASECHK.TRANS64 P0, [R3+URZ], R0 ;  /* 0x00000000030085a7 */ /* 0x000ea4000800007f */
[----:B--2---:R-:W-:Y:S05]  /*2db40*/  @!P0 BRA `(.L_x_1121) ;  /* 0xfffffffc00f08947 */ /* 0x004fea000383ffff */
.L_x_10:
[----:B------:R-:W-:Y:S05]  /*2db50*/  BSYNC B6 ;  /* 0x0000000000067941 */ /* 0x000fea0003800000 */
.L_x_8:
[----:B------:R-:W-:Y:S05]  /*2db60*/  EXIT ;  /* 0x000000000000794d */ /* 0x000fea0003800000 */
.L_x_23:
[----:B--2---:R2:W3:Y:S02]  /*2db70*/  SYNCS.PHASECHK.TRANS64.TRYWAIT P1, [R3+URZ], R0 ;  /* 0x00000000030075a7 */ /* 0x0044e4000802017f */
[----:B---3--:R-:W-:Y:S05]  /*2db80*/  @!P1 NANOSLEEP.SYNCS 0x989680 ;  /* 0x009896800000995d */ /* 0x008fea0003900000 */
[----:B------:R-:W3:Y:S02]  /*2db90*/  @!P1 SYNCS.PHASECHK.TRANS64 P1, [R3+URZ], R0 ;  /* 0x00000000030095a7 */ /* 0x000ee4000802007f */
[----:B---3--:R-:W-:Y:S05]  /*2dba0*/  @!P1 BRA `(.L_x_23) ;  /* 0xfffffffc00f09947 */ /* 0x008fea000383ffff */
[----:B------:R-:W-:Y:S05]  /*2dbb0*/  BRA `(.L_x_22) ;  /* 0xfffffd3c00387947 */ /* 0x000fea000383ffff */
.L_x_28:
[----:B--2---:R-:W-:-:S04]  /*2dbc0*/  MOV R4, UR8 ;  /* 0x0000000800047c02 */ /* 0x004fc80008000f00 */
[----:B------:R2:W3:Y:S03]  /*2dbd0*/  SYNCS.PHASECHK.TRANS64.TRYWAIT P1, [R4+URZ], R3 ;  /* 0x00000003040075a7 */ /* 0x0004e6000802017f */
[----:B---3--:R-:W-:Y:S05]  /*2dbe0*/  @!P1 NANOSLEEP.SYNCS 0x989680 ;  /* 0x009896800000995d */ /* 0x008fea0003900000 */
[----:B------:R-:W3:Y:S02]  /*2dbf0*/  @!P1 SYNCS.PHASECHK.TRANS64 P1, [R4+URZ], R3 ;  /* 0x00000003040095a7 */ /* 0x000ee4000802007f */
[----:B---3--:R-:W-:Y:S05]  /*2dc00*/  @!P1 BRA `(.L_x_28) ;  /* 0xfffffffc00ec9947 */ /* 0x008fea000383ffff */
[----:B------:R-:W-:Y:S05]  /*2dc10*/  BRA `(.L_x_27) ;  /* 0xfffffd7000ac7947 */ /* 0x000fea000383ffff */
.L_x_49:
[----:B-1----:R-:W-:-:S04]  /*2dc20*/  MOV R3, UR46 ;  /* 0x0000002e00037c02 */ /* 0x002fc80008000f00 */
[----:B------:R1:W2:Y:S03]  /*2dc30*/  SYNCS.PHASECHK.TRANS64.TRYWAIT P2, [R3+URZ+0x30], R0 ;  /* 0x00003000030075a7 */ /* 0x0002a6000804017f */
[----:B--2---:R-:W-:Y:S05]  /*2dc40*/  @!P2 NANOSLEEP.SYNCS 0x989680 ;  /* 0x009896800000a95d */ /* 0x004fea0003900000 */
[----:B------:R-:W2:Y:S02]  /*2dc50*/  @!P2 SYNCS.PHASECHK.TRANS64 P2, [R3+URZ+0x30], R0 ;  /* 0x000030000300a5a7 */ /* 0x000ea4000804007f */
[----:B--2---:R-:W-:Y:S05]  /*2dc60*/  @!P2 BRA `(.L_x_49) ;  /* 0xfffffffc00eca947 */ /* 0x004fea000383ffff */
[----:B------:R-:W-:Y:S05]  /*2dc70*/  BRA `(.L_x_1122) ;  /* 0xfffffdbc00447947 */ /* 0x000fea000383ffff */
.L_x_108:
[----:B-1----:R1:W2:Y:S02]  /*2dc80*/  SYNCS.PHASECHK.TRANS64.TRYWAIT P2, [R0+URZ+0x30], R2 ;  /* 0x00003002000075a7 */ /* 0x0022a4000804017f */
[----:B--2---:R-:W-:Y:S05]  /*2dc90*/  @!P2 NANOSLEEP.SYNCS 0x989680 ;  /* 0x009896800000a95d */ /* 0x004fea0003900000 */
[----:B------:R-:W2:Y:S02]  /*2dca0*/  @!P2 SYNCS.PHASECHK.TRANS64 P2, [R0+URZ+0x30], R2 ;  /* 0x000030020000a5a7 */ /* 0x000ea4000804007f */
[----:B--2---:R-:W-:Y:S05]  /*2dcb0*/  @!P2 BRA `(.L_x_108) ;  /* 0xfffffffc00f0a947 */ /* 0x004fea000383ffff */
[----:B------:R-:W-:Y:S05]  /*2dcc0*/  BRA `(.L_x_1123) ;  /* 0xfffffddc00b07947 */ /* 0x000fea000383ffff */
.L_x_166:
[----:B-1----:R1:W2:Y:S02]  /*2dcd0*/  SYNCS.PHASECHK.TRANS64.TRYWAIT P2, [R0+URZ+0x30], R2 ;  /* 0x00003002000075a7 */ /* 0x0022a4000804017f */
[----:B--2---:R-:W-:Y:S05]  /*2dce0*/  @!P2 NANOSLEEP.SYNCS 0x989680 ;  /* 0x009896800000a95d */ /* 0x004fea0003900000 */
[----:B------:R-:W2:Y:S02]  /*2dcf0*/  @!P2 SYNCS.PHASECHK.TRANS64 P2, [R0+URZ+0x30], R2 ;  /* 0x000030020000a5a7 */ /* 0x000ea4000804007f */
[----:B--2---:R-:W-:Y:S05]  /*2dd00*/  @!P2 BRA `(.L_x_166) ;  /* 0xfffffffc00f0a947 */ /* 0x004fea000383ffff */
[----:B------:R-:W-:Y:S05]  /*2dd10*/  BRA `(.L_x_1124) ;  /* 0xfffffdfc006c7947 */ /* 0x000fea000383ffff */
.L_x_224:
[----:B-1----:R1:W2:Y:S02]  /*2dd20*/  SYNCS.PHASECHK.TRANS64.TRYWAIT P2, [R3+URZ+0x30], R0 ;  /* 0x00003000030075a7 */ /* 0x0022a4000804017f */
[----:B--2---:R-:W-:Y:S05]  /*2dd30*/  @!P2 NANOSLEEP.SYNCS 0x989680 ;  /* 0x009896800000a95d */ /* 0x004fea0003900000 */
[----:B------:R-:W2:Y:S02]  /*2dd40*/  @!P2 SYNCS.PHASECHK.TRANS64 P2, [R3+URZ+0x30], R0 ;  /* 0x000030000300a5a7 */ /* 0x000ea4000804007f */
[----:B--2---:R-:W-:Y:S05]  /*2dd50*/  @!P2 BRA `(.L_x_224) ;  /* 0xfffffffc00f0a947 */ /* 0x004fea000383ffff */
[----:B------:R-:W-:Y:S05]  /*2dd60*/  BRA `(.L_x_1125) ;  /* 0xfffffe1c00707947 */ /* 0x000fea000383ffff */
.L_x_282:
[----:B-1----:R1:W2:Y:S02]  /*2dd70*/  SYNCS.PHASECHK.TRANS64.TRYWAIT P2, [R0+URZ+0x30], R3 ;  /* 0x00003003000075a7 */ /* 0x0022a4000804017f */
[----:B--2---:R-:W-:Y:S05]  /*2dd80*/  @!P2 NANOSLEEP.SYNCS 0x989680 ;  /* 0x009896800000a95d */ /* 0x004fea0003900000 */
[----:B------:R-:W2:Y:S02]  /*2dd90*/  @!P2 SYNCS.PHASECHK.TRANS64 P2, [R0+URZ+0x30], R3 ;  /* 0x000030030000a5a7 */ /* 0x000ea4000804007f */
[----:B--2---:R-:W-:Y:S05]  /*2dda0*/  @!P2 BRA `(.L_x_282) ;  /* 0xfffffffc00f0a947 */ /* 0x004fea000383ffff */
[----:B------:R-:W-:Y:S05]  /*2ddb0*/  BRA `(.L_x_1126) ;  /* 0xfffffe3c003c7947 */ /* 0x000fea000383ffff */
.L_x_340:
[----:B-1----:R1:W2:Y:S02]  /*2ddc0*/  SYNCS.PHASECHK.TRANS64.TRYWAIT P2, [R0+URZ+0x30], R3 ;  /* 0x00003003000075a7 */ /* 0x0022a4000804017f */
[----:B--2---:R-:W-:Y:S05]  /*2ddd0*/  @!P2 NANOSLEEP.SYNCS 0x989680 ;  /* 0x009896800000a95d */ /* 0x004fea0003900000 */
[----:B------:R-:W2:Y:S02]  /*2dde0*/  @!P2 SYNCS.PHASECHK.TRANS64 P2, [R0+URZ+0x30], R3 ;  /* 0x000030030000a5a7 */ /* 0x000ea4000804007f */
[----:B--2---:R-:W-:Y:S05]  /*2ddf0*/  @!P2 BRA `(.L_x_340) ;  /* 0xfffffffc00f0a947 */ /* 0x004fea000383ffff */
[----:B------:R-:W-:Y:S05]  /*2de00*/  BRA `(.L_x_1127) ;  /* 0xfffffe5c003c7947 */ /* 0x000fea000383ffff */
.L_x_398:
[----:B-1----:R1:W2:Y:S02]  /*2de10*/  SYNCS.PHASECHK.TRANS64.TRYWAIT P2, [R0+URZ+0x30], R3 ;  /* 0x00003003000075a7 */ /* 0x0022a4000804017f */
[----:B--2---:R-:W-:Y:S05]  /*2de20*/  @!P2 NANOSLEEP.SYNCS 0x989680 ;  /* 0x009896800000a95d */ /* 0x004fea0003900000 */
[----:B------:R-:W2:Y:S02]  /*2de30*/  @!P2 SYNCS.PHASECHK.TRANS64 P2, [R0+URZ+0x30], R3 ;  /* 0x000030030000a5a7 */ /* 0x000ea4000804007f */
[----:B--2---:R-:W-:Y:S05]  /*2de40*/  @!P2 BRA `(.L_x_398) ;  /* 0xfffffffc00f0a947 */ /* 0x004fea000383ffff */
[----:B------:R-:W-:Y:S05]  /*2de50*/  BRA `(.L_x_1128) ;  /* 0xfffffe7800fc7947 */ /* 0x000fea000383ffff */
.L_x_456:
[----:B-1----:R1:W2:Y:S02]  /*2de60*/  SYNCS.PHASECHK.TRANS64.TRYWAIT P2, [R0+URZ+0x30], R3 ;  /* 0x00003003000075a7 */ /* 0x0022a4000804017f */
[----:B--2---:R-:W-:Y:S05]  /*2de70*/  @!P2 NANOSLEEP.SYNCS 0x989680 ;  /* 0x009896800000a95d */ /* 0x004fea0003900000 */
[----:B------:R-:W2:Y:S02]  /*2de80*/  @!P2 SYNCS.PHASECHK.TRANS64 P2, [R0+URZ+0x30], R3 ;  /* 0x000030030000a5a7 */ /* 0x000ea4000804007f */
[----:B--2---:R-:W-:Y:S05]  /*2de90*/  @!P2 BRA `(.L_x_456) ;  /* 0xfffffffc00f0a947 */ /* 0x004fea000383ffff */
[----:B------:R-:W-:Y:S05]  /*2dea0*/  BRA `(.L_x_1129) ;  /* 0xfffffe9800f87947 */ /* 0x000fea000383ffff */
.L_x_514:
[----:B-1----:R1:W2:Y:S02]  /*2deb0*/  SYNCS.PHASECHK.TRANS64.TRYWAIT P2, [R0+URZ+0x30], R3 ;  /* 0x00003003000075a7 */ /* 0x0022a4000804017f */
[----:B--2---:R-:W-:Y:S05]  /*2dec0*/  @!P2 NANOSLEEP.SYNCS 0x989680 ;  /* 0x009896800000a95d */ /* 0x004fea0003900000 */
[----:B------:R-:W2:Y:S02]  /*2ded0*/  @!P2 SYNCS.PHASECHK.TRANS64 P2, [R0+URZ+0x30], R3 ;  /* 0x000030030000a5a7 */ /* 0x000ea4000804007f */
[----:B--2---:R-:W-:Y:S05]  /*2dee0*/  @!P2 BRA `(.L_x_514) ;  /* 0xfffffffc00f0a947 */ /* 0x004fea000383ffff */
[----:B------:R-:W-:Y:S05]  /*2def0*/  BRA `(.L_x_1130) ;  /* 0xfffffeb800b47947 */ /* 0x000fea000383ffff */
.L_x_572:
[----:B-1----:R1:W2:Y:S02]  /*2df00*/  SYNCS.PHASECHK.TRANS64.TRYWAIT P2, [R0+URZ+0x30], R3 ;  /* 0x00003003000075a7 */ /* 0x0022a4000804017f */
[----:B--2---:R-:W-:Y:S05]  /*2df10*/  @!P2 NANOSLEEP.SYNCS 0x989680 ;  /* 0x009896800000a95d */ /* 0x004fea0003900000 */
[----:B------:R-:W2:Y:S02]  /*2df20*/  @!P2 SYNCS.PHASECHK.TRANS64 P2, [R0+URZ+0x30], R3 ;  /* 0x000030030000a5a7 */ /* 0x000ea4000804007f */
[----:B--2---:R-:W-:Y:S05]  /*2df30*/  @!P2 BRA `(.L_x_572) ;  /* 0xfffffffc00f0a947 */ /* 0x004fea000383ffff */
[----:B------:R-:W-:Y:S05]  /*2df40*/  BRA `(.L_x_1131) ;  /* 0xfffffed800b47947 */ /* 0x000fea000383ffff */
.L_x_630:
[----:B-1----:R1:W2:Y:S02]  /*2df50*/  SYNCS.PHASECHK.TRANS64.TRYWAIT P2, [R0+URZ+0x30], R3 ;  /* 0x00003003000075a7 */ /* 0x0022a4000804017f */
[----:B--2---:R-:W-:Y:S05]  /*2df60*/  @!P2 NANOSLEEP.SYNCS 0x989680 ;  /* 0x009896800000a95d */ /* 0x004fea0003900000 */
[----:B------:R-:W2:Y:S02]  /*2df70*/  @!P2 SYNCS.PHASECHK.TRANS64 P2, [R0+URZ+0x30], R3 ;  /* 0x000030030000a5a7 */ /* 0x000ea4000804007f */
[----:B--2---:R-:W-:Y:S05]  /*2df80*/  @!P2 BRA `(.L_x_630) ;  /* 0xfffffffc00f0a947 */ /* 0x004fea000383ffff */
[----:B------:R-:W-:Y:S05]  /*2df90*/  BRA `(.L_x_1132) ;  /* 0xfffffef800747947 */ /* 0x000fea000383ffff */
.L_x_688:
[----:B--2---:R2:W3:Y:S02]  /*2dfa0*/  SYNCS.PHASECHK.TRANS64.TRYWAIT P2, [R0+URZ+0x30], R3 ;  /* 0x00003003000075a7 */ /* 0x0044e4000804017f */
[----:B---3--:R-:W-:Y:S05]  /*2dfb0*/  @!P2 NANOSLEEP.SYNCS 0x989680 ;  /* 0x009896800000a95d */ /* 0x008fea0003900000 */
[----:B------:R-:W3:Y:S02]  /*2dfc0*/  @!P2 SYNCS.PHASECHK.TRANS64 P2, [R0+URZ+0x30], R3 ;  /* 0x000030030000a5a7 */ /* 0x000ee4000804007f */
[----:B---3--:R-:W-:Y:S05]  /*2dfd0*/  @!P2 BRA `(.L_x_688) ;  /* 0xfffffffc00f0a947 */ /* 0x008fea000383ffff */
[----:B------:R-:W-:Y:S05]  /*2dfe0*/  BRA `(.L_x_1133) ;  /* 0xffffff1800747947 */ /* 0x000fea000383ffff */
.L_x_746:
[----:B--2---:R2:W3:Y:S02]  /*2dff0*/  SYNCS.PHASECHK.TRANS64.TRYWAIT P2, [R0+URZ+0x30], R3 ;  /* 0x00003003000075a7 */ /* 0x0044e4000804017f */
[----:B---3--:R-:W-:Y:S05]  /*2e000*/  @!P2 NANOSLEEP.SYNCS 0x989680 ;  /* 0x009896800000a95d */ /* 0x008fea0003900000 */
[----:B------:R-:W3:Y:S02]  /*2e010*/  @!P2 SYNCS.PHASECHK.TRANS64 P2, [R0+URZ+0x30], R3 ;  /* 0x000030030000a5a7 */ /* 0x000ee4000804007f */
[----:B---3--:R-:W-:Y:S05]  /*2e020*/  @!P2 BRA `(.L_x_746) ;  /* 0xfffffffc00f0a947 */ /* 0x008fea000383ffff */
[----:B------:R-:W-:Y:S05]  /*2e030*/  BRA `(.L_x_1134) ;  /* 0xffffff3800347947 */ /* 0x000fea000383ffff */
.L_x_804:
[----:B-1----:R1:W2:Y:S02]  /*2e040*/  SYNCS.PHASECHK.TRANS64.TRYWAIT P2, [R0+URZ+0x30], R3 ;  /* 0x00003003000075a7 */ /* 0x0022a4000804017f */
[----:B--2---:R-:W-:Y:S05]  /*2e050*/  @!P2 NANOSLEEP.SYNCS 0x989680 ;  /* 0x009896800000a95d */ /* 0x004fea0003900000 */
[----:B------:R-:W2:Y:S02]  /*2e060*/  @!P2 SYNCS.PHASECHK.TRANS64 P2, [R0+URZ+0x30], R3 ;  /* 0x000030030000a5a7 */ /* 0x000ea4000804007f */
[----:B--2---:R-:W-:Y:S05]  /*2e070*/  @!P2 BRA `(.L_x_804) ;  /* 0xfffffffc00f0a947 */ /* 0x004fea000383ffff */
[----:B------:R-:W-:Y:S05]  /*2e080*/  BRA `(.L_x_1135) ;  /* 0xffffff5800347947 */ /* 0x000fea000383ffff */
.L_x_862:
[----:B-1----:R1:W2:Y:S02]  /*2e090*/  SYNCS.PHASECHK.TRANS64.TRYWAIT P2, [R0+URZ+0x30], R3 ;  /* 0x00003003000075a7 */ /* 0x0022a4000804017f */
[----:B--2---:R-:W-:Y:S05]  /*2e0a0*/  @!P2 NANOSLEEP.SYNCS 0x989680 ;  /* 0x009896800000a95d */ /* 0x004fea0003900000 */
[----:B------:R-:W2:Y:S02]  /*2e0b0*/  @!P2 SYNCS.PHASECHK.TRANS64 P2, [R0+URZ+0x30], R3 ;  /* 0x000030030000a5a7 */ /* 0x000ea4000804007f */
[----:B--2---:R-:W-:Y:S05]  /*2e0c0*/  @!P2 BRA `(.L_x_862) ;  /* 0xfffffffc00f0a947 */ /* 0x004fea000383ffff */
[----:B------:R-:W-:Y:S05]  /*2e0d0*/  BRA `(.L_x_1136) ;  /* 0xffffff7400f47947 */ /* 0x000fea000383ffff */
.L_x_920:
[----:B--2---:R2:W3:Y:S02]  /*2e0e0*/  SYNCS.PHASECHK.TRANS64.TRYWAIT P2, [R2+URZ+0x30], R13 ;  /* 0x0000300d020075a7 */ /* 0x0044e4000804017f */
[----:B---3--:R-:W-:Y:S05]  /*2e0f0*/  @!P2 NANOSLEEP.SYNCS 0x989680 ;  /* 0x009896800000a95d */ /* 0x008fea0003900000 */
[----:B------:R-:W3:Y:S02]  /*2e100*/  @!P2 SYNCS.PHASECHK.TRANS64 P2, [R2+URZ+0x30], R13 ;  /* 0x0000300d0200a5a7 */ /* 0x000ee4000804007f */
[----:B---3--:R-:W-:Y:S05]  /*2e110*/  @!P2 BRA `(.L_x_920) ;  /* 0xfffffffc00f0a947 */ /* 0x008fea000383ffff */
[----:B------:R-:W-:Y:S05]  /*2e120*/  BRA `(.L_x_1137) ;  /* 0xffffff9400f47947 */ /* 0x000fea000383ffff */
.L_x_988:
[----:B-1----:R-:W-:-:S04]  /*2e130*/  MOV R5, UR4 ;  /* 0x0000000400057c02 */ /* 0x002fc80008000f00 */
[----:B------:R1:W2:Y:S03]  /*2e140*/  SYNCS.PHASECHK.TRANS64.TRYWAIT P0, [R5+URZ+0x78], R0 ;  /* 0x00007800050075a7 */ /* 0x0002a6000800017f */
[----:B--2---:R-:W-:Y:S05]  /*2e150*/  @!P0 NANOSLEEP.SYNCS 0x989680 ;  /* 0x009896800000895d */ /* 0x004fea0003900000 */
[----:B------:R-:W2:Y:S02]  /*2e160*/  @!P0 SYNCS.PHASECHK.TRANS64 P0, [R5+URZ+0x78], R0 ;  /* 0x00007800050085a7 */ /* 0x000ea4000800007f */
[----:B--2---:R-:W-:Y:S05]  /*2e170*/  @!P0 BRA `(.L_x_988) ;  /* 0xfffffffc00ec8947 */ /* 0x004fea000383ffff */
[----:B------:R-:W-:Y:S05]  /*2e180*/  BRA `(.L_x_987) ;  /* 0xffffffc400a87947 */ /* 0x000fea000383ffff */
.L_x_997:
[----:B-1----:R-:W-:-:S04]  /*2e190*/  MOV R3, UR4 ;  /* 0x0000000400037c02 */ /* 0x002fc80008000f00 */
[----:B------:R1:W2:Y:S03]  /*2e1a0*/  SYNCS.PHASECHK.TRANS64.TRYWAIT P2, [R3+URZ+0x50], R2 ;  /* 0x00005002030075a7 */ /* 0x0002a6000804017f */
[----:B--2---:R-:W-:Y:S05]  /*2e1b0*/  @!P2 NANOSLEEP.SYNCS 0x989680 ;  /* 0x009896800000a95d */ /* 0x004fea0003900000 */
[----:B------:R-:W2:Y:S02]  /*2e1c0*/  @!P2 SYNCS.PHASECHK.TRANS64 P2, [R3+URZ+0x50], R2 ;  /* 0x000050020300a5a7 */ /* 0x000ea4000804007f */
[----:B--2---:R-:W-:Y:S05]  /*2e1d0*/  @!P2 BRA `(.L_x_997) ;  /* 0xfffffffc00eca947 */ /* 0x004fea000383ffff */
[----:B------:R-:W-:Y:S05]  /*2e1e0*/  BRA `(.L_x_1138) ;  /* 0xffffffc800a07947 */ /* 0x000fea000383ffff */
.L_x_1003:
[----:B-12---:R-:W-:-:S04]  /*2e1f0*/  MOV R3, UR4 ;  /* 0x0000000400037c02 */ /* 0x006fc80008000f00 */
[----:B------:R1:W2:Y:S03]  /*2e200*/  SYNCS.PHASECHK.TRANS64.TRYWAIT P2, [R3+URZ+0x58], R2 ;  /* 0x00005802030075a7 */ /* 0x0002a6000804017f */
[----:B--2---:R-:W-:Y:S05]  /*2e210*/  @!P2 NANOSLEEP.SYNCS 0x989680 ;  /* 0x009896800000a95d */ /* 0x004fea0003900000 */
[----:B------:R-:W2:Y:S02]  /*2e220*/  @!P2 SYNCS.PHASECHK.TRANS64 P2, [R3+URZ+0x58], R2 ;  /* 0x000058020300a5a7 */ /* 0x000ea4000804007f */
[----:B--2---:R-:W-:Y:S05]  /*2e230*/  @!P2 BRA `(.L_x_1003) ;  /* 0xfffffffc00eca947 */ /* 0x004fea000383ffff */
[----:B------:R-:W-:Y:S05]  /*2e240*/  BRA `(.L_x_1139) ;  /* 0xffffffc800e87947 */ /* 0x000fea000383ffff */
.L_x_1009:
[----:B-123--:R-:W-:-:S04]  /*2e250*/  MOV R3, UR4 ;  /* 0x0000000400037c02 */ /* 0x00efc80008000f00 */
[----:B------:R1:W2:Y:S03]  /*2e260*/  SYNCS.PHASECHK.TRANS64.TRYWAIT P2, [R3+URZ+0x60], R2 ;  /* 0x00006002030075a7 */ /* 0x0002a6000804017f */
[----:B--2---:R-:W-:Y:S05]  /*2e270*/  @!P2 NANOSLEEP.SYNCS 0x989680 ;  /* 0x009896800000a95d */ /* 0x004fea0003900000 */
[----:B------:R-:W2:Y:S02]  /*2e280*/  @!P2 SYNCS.PHASECHK.TRANS64 P2, [R3+URZ+0x60], R2 ;  /* 0x000060020300a5a7 */ /* 0x000ea4000804007f */
[----:B--2---:R-:W-:Y:S05]  /*2e290*/  @!P2 BRA `(.L_x_1009) ;  /* 0xfffffffc00eca947 */ /* 0x004fea000383ffff */
[----:B------:R-:W-:Y:S05]  /*2e2a0*/  BRA `(.L_x_1140) ;  /* 0xffffffcc003c7947 */ /* 0x000fea000383ffff */
.L_x_1015:
[----:B-1234-:R-:W-:-:S04]  /*2e2b0*/  MOV R3, UR4 ;  /* 0x0000000400037c02 */ /* 0x01efc80008000f00 */
[----:B------:R1:W2:Y:S03]  /*2e2c0*/  SYNCS.PHASECHK.TRANS64.TRYWAIT P2, [R3+URZ+0x68], R2 ;  /* 0x00006802030075a7 */ /* 0x0002a6000804017f */
[----:B--2---:R-:W-:Y:S05]  /*2e2d0*/  @!P2 NANOSLEEP.SYNCS 0x989680 ;  /* 0x009896800000a95d */ /* 0x004fea0003900000 */
[----:B------:R-:W2:Y:S02]  /*2e2e0*/  @!P2 SYNCS.PHASECHK.TRANS64 P2, [R3+URZ+0x68], R2 ;  /* 0x000068020300a5a7 */ /* 0x000ea4000804007f */
[----:B--2---:R-:W-:Y:S05]  /*2e2f0*/  @!P2 BRA `(.L_x_1015) ;  /* 0xfffffffc00eca947 */ /* 0x004fea000383ffff */
[----:B------:R-:W-:Y:S05]  /*2e300*/  BRA `(.L_x_1141) ;  /* 0xffffffcc00887947 */ /* 0x000fea000383ffff */
.L_x_1021:
[----:B-1----:R-:W-:-:S04]  /*2e310*/  MOV R4, UR4 ;  /* 0x0000000400047c02 */ /* 0x002fc80008000f00 */
[----:B------:R1:W2:Y:S03]  /*2e320*/  SYNCS.PHASECHK.TRANS64.TRYWAIT P2, [R4+URZ+0x50], R3 ;  /* 0x00005003040075a7 */ /* 0x0002a6000804017f */
[----:B--2---:R-:W-:Y:S05]  /*2e330*/  @!P2 NANOSLEEP.SYNCS 0x989680 ;  /* 0x009896800000a95d */ /* 0x004fea0003900000 */
[----:B------:R-:W2:Y:S02]  /*2e340*/  @!P2 SYNCS.PHASECHK.TRANS64 P2, [R4+URZ+0x50], R3 ;  /* 0x000050030400a5a7 */ /* 0x000ea4000804007f */
[----:B--2---:R-:W-:Y:S05]  /*2e350*/  @!P2 BRA `(.L_x_1021) ;  /* 0xfffffffc00eca947 */ /* 0x004fea000383ffff */
[----:B------:R-:W-:Y:S05]  /*2e360*/  BRA `(.L_x_1142) ;  /* 0xffffffcc00dc7947 */ /* 0x000fea000383ffff */
.L_x_1027:
[----:B-12---:R-:W-:-:S04]  /*2e370*/  MOV R4, UR4 ;  /* 0x0000000400047c02 */ /* 0x006fc80008000f00 */
[----:B------:R1:W2:Y:S03]  /*2e380*/  SYNCS.PHASECHK.TRANS64.TRYWAIT P2, [R4+URZ+0x58], R3 ;  /* 0x00005803040075a7 */ /* 0x0002a6000804017f */
[----:B--2---:R-:W-:Y:S05]  /*2e390*/  @!P2 NANOSLEEP.SYNCS 0x989680 ;  /* 0x009896800000a95d */ /* 0x004fea0003900000 */
[----:B------:R-:W2:Y:S02]  /*2e3a0*/  @!P2 SYNCS.PHASECHK.TRANS64 P2, [R4+URZ+0x58], R3 ;  /* 0x000058030400a5a7 */ /* 0x000ea4000804007f */
[----:B--2---:R-:W-:Y:S05]  /*2e3b0*/  @!P2 BRA `(.L_x_1027) ;  /* 0xfffffffc00eca947 */ /* 0x004fea000383ffff */
[----:B------:R-:W-:Y:S05]  /*2e3c0*/  BRA `(.L_x_1143) ;  /* 0xffffffd0001c7947 */ /* 0x000fea000383ffff */
.L_x_1033:
[----:B-123--:R-:W-:-:S04]  /*2e3d0*/  MOV R4, UR4 ;  /* 0x0000000400047c02 */ /* 0x00efc80008000f00 */
[----:B------:R1:W2:Y:S03]  /*2e3e0*/  SYNCS.PHASECHK.TRANS64.TRYWAIT P2, [R4+URZ+0x60], R3 ;  /* 0x00006003040075a7 */ /* 0x0002a6000804017f */
[----:B--2---:R-:W-:Y:S05]  /*2e3f0*/  @!P2 NANOSLEEP.SYNCS 0x989680 ;  /* 0x009896800000a95d */ /* 0x004fea0003900000 */
[----:B------:R-:W2:Y:S02]  /*2e400*/  @!P2 SYNCS.PHASECHK.TRANS64 P2, [R4+URZ+0x60], R3 ;  /* 0x000060030400a5a7 */ /* 0x000ea4000804007f */
[----:B--2---:R-:W-:Y:S05]  /*2e410*/  @!P2 BRA `(.L_x_1033) ;  /* 0xfffffffc00eca947 */ /* 0x004fea000383ffff */
[----:B------:R-:W-:Y:S05]  /*2e420*/  BRA `(.L_x_1144) ;  /* 0xffffffd000647947 */ /* 0x000fea000383ffff */
.L_x_1039:
[----:B-1234-:R-:W-:-:S04]  /*2e430*/  MOV R4, UR4 ;  /* 0x0000000400047c02 */ /* 0x01efc80008000f00 */
[----:B------:R1:W2:Y:S03]  /*2e440*/  SYNCS.PHASECHK.TRANS64.TRYWAIT P2, [R4+URZ+0x68], R3 ;  /* 0x00006803040075a7 */ /* 0x0002a6000804017f */
[----:B--2---:R-:W-:Y:S05]  /*2e450*/  @!P2 NANOSLEEP.SYNCS 0x989680 ;  /* 0x009896800000a95d */ /* 0x004fea0003900000 */
[----:B------:R-:W2:Y:S02]  /*2e460*/  @!P2 SYNCS.PHASECHK.TRANS64 P2, [R4+URZ+0x68], R3 ;  /* 0x000068030400a5a7 */ /* 0x000ea4000804007f */
[----:B--2---:R-:W-:Y:S05]  /*2e470*/  @!P2 BRA `(.L_x_1039) ;  /* 0xfffffffc00eca947 */ /* 0x004fea000383ffff */
[----:B------:R-:W-:Y:S05]  /*2e480*/  BRA `(.L_x_1145) ;  /* 0xffffffd000a47947 */ /* 0x000fea000383ffff */
.L_x_1045:
[----:B------:R-:W-:-:S04]  /*2e490*/  MOV R5, UR4 ;  /* 0x0000000400057c02 */ /* 0x000fc80008000f00 */
[----:B------:R1:W1:Y:S03]  /*2e4a0*/  SYNCS.PHASECHK.TRANS64.TRYWAIT P2, [R5+URZ+0x50], R2 ;  /* 0x00005002050075a7 */ /* 0x000266000804017f */
[----:B-1----:R-:W-:Y:S05]  /*2e4b0*/  @!P2 NANOSLEEP.SYNCS 0x989680 ;  /* 0x009896800000a95d */ /* 0x002fea0003900000 */
[----:B------:R-:W1:Y:S02]  /*2e4c0*/  @!P2 SYNCS.PHASECHK.TRANS64 P2, [R5+URZ+0x50], R2 ;  /* 0x000050020500a5a7 */ /* 0x000e64000804007f */
[----:B-1----:R-:W-:Y:S05]  /*2e4d0*/  @!P2 BRA `(.L_x_1045) ;  /* 0xfffffffc00eca947 */ /* 0x002fea000383ffff */
[----:B------:R-:W-:Y:S05]  /*2e4e0*/  BRA `(.L_x_1146) ;  /* 0xffffffd000ec7947 */ /* 0x000fea000383ffff */
.L_x_1051:
[----:B------:R-:W-:-:S04]  /*2e4f0*/  MOV R5, UR4 ;  /* 0x0000000400057c02 */ /* 0x000fc80008000f00 */
[----:B------:R1:W1:Y:S03]  /*2e500*/  SYNCS.PHASECHK.TRANS64.TRYWAIT P2, [R5+URZ+0x58], R2 ;  /* 0x00005802050075a7 */ /* 0x000266000804017f */
[----:B-1----:R-:W-:Y:S05]  /*2e510*/  @!P2 NANOSLEEP.SYNCS 0x989680 ;  /* 0x009896800000a95d */ /* 0x002fea0003900000 */
[----:B------:R-:W1:Y:S02]  /*2e520*/  @!P2 SYNCS.PHASECHK.TRANS64 P2, [R5+URZ+0x58], R2 ;  /* 0x000058020500a5a7 */ /* 0x000e64000804007f */
[----:B-1----:R-:W-:Y:S05]  /*2e530*/  @!P2 BRA `(.L_x_1051) ;  /* 0xfffffffc00eca947 */ /* 0x002fea000383ffff */
[----:B------:R-:W-:Y:S05]  /*2e540*/  BRA `(.L_x_1147) ;  /* 0xffffffd400307947 */ /* 0x000fea000383ffff */
.L_x_1057:
[----:B------:R-:W-:-:S04]  /*2e550*/  MOV R5, UR4 ;  /* 0x0000000400057c02 */ /* 0x000fc80008000f00 */
[----:B------:R1:W1:Y:S03]  /*2e560*/  SYNCS.PHASECHK.TRANS64.TRYWAIT P2, [R5+URZ+0x60], R2 ;  /* 0x00006002050075a7 */ /* 0x000266000804017f */
[----:B-1----:R-:W-:Y:S05]  /*2e570*/  @!P2 NANOSLEEP.SYNCS 0x989680 ;  /* 0x009896800000a95d */ /* 0x002fea0003900000 */
[----:B------:R-:W1:Y:S02]  /*2e580*/  @!P2 SYNCS.PHASECHK.TRANS64 P2, [R5+URZ+0x60], R2 ;  /* 0x000060020500a5a7 */ /* 0x000e64000804007f */
[----:B-1----:R-:W-:Y:S05]  /*2e590*/  @!P2 BRA `(.L_x_1057) ;  /* 0xfffffffc00eca947 */ /* 0x002fea000383ffff */
[----:B------:R-:W-:Y:S05]  /*2e5a0*/  BRA `(.L_x_1148) ;  /* 0xffffffd400787947 */ /* 0x000fea000383ffff */
.L_x_1063:
[----:B------:R-:W-:-:S04]  /*2e5b0*/  MOV R5, UR4 ;  /* 0x0000000400057c02 */ /* 0x000fc80008000f00 */
[----:B------:R1:W1:Y:S03]  /*2e5c0*/  SYNCS.PHASECHK.TRANS64.TRYWAIT P2, [R5+URZ+0x68], R2 ;  /* 0x00006802050075a7 */ /* 0x000266000804017f */
[----:B-1----:R-:W-:Y:S05]  /*2e5d0*/  @!P2 NANOSLEEP.SYNCS 0x989680 ;  /* 0x009896800000a95d */ /* 0x002fea0003900000 */
[----:B------:R-:W1:Y:S02]  /*2e5e0*/  @!P2 SYNCS.PHASECHK.TRANS64 P2, [R5+URZ+0x68], R2 ;  /* 0x000068020500a5a7 */ /* 0x000e64000804007f */
[----:B-1----:R-:W-:Y:S05]  /*2e5f0*/  @!P2 BRA `(.L_x_1063) ;  /* 0xfffffffc00eca947 */ /* 0x002fea000383ffff */
[----:B------:R-:W-:Y:S05]  /*2e600*/  BRA `(.L_x_1149) ;  /* 0xffffffd400bc7947 */ /* 0x000fea000383ffff */
.L_x_1069:
[----:B-1----:R-:W-:-:S04]  /*2e610*/  MOV R2, UR4 ;  /* 0x0000000400027c02 */ /* 0x002fc80008000f00 */
[----:B------:R1:W1:Y:S03]  /*2e620*/  SYNCS.PHASECHK.TRANS64.TRYWAIT P2, [R2+URZ+0x50], R3 ;  /* 0x00005003020075a7 */ /* 0x000266000804017f */
[----:B-1----:R-:W-:Y:S05]  /*2e630*/  @!P2 NANOSLEEP.SYNCS 0x989680 ;  /* 0x009896800000a95d */ /* 0x002fea0003900000 */
[----:B------:R-:W1:Y:S02]  /*2e640*/  @!P2 SYNCS.PHASECHK.TRANS64 P2, [R2+URZ+0x50], R3 ;  /* 0x000050030200a5a7 */ /* 0x000e64000804007f */
[----:B-1----:R-:W-:Y:S05]  /*2e650*/  @!P2 BRA `(.L_x_1069) ;  /* 0xfffffffc00eca947 */ /* 0x002fea000383ffff */
[----:B------:R-:W-:Y:S05]  /*2e660*/  BRA `(.L_x_1150) ;  /* 0xffffffd800047947 */ /* 0x000fea000383ffff */
.L_x_1075:
[----:B-1----:R-:W-:-:S04]  /*2e670*/  MOV R2, UR4 ;  /* 0x0000000400027c02 */ /* 0x002fc80008000f00 */
[----:B------:R1:W1:Y:S03]  /*2e680*/  SYNCS.PHASECHK.TRANS64.TRYWAIT P2, [R2+URZ+0x58], R3 ;  /* 0x00005803020075a7 */ /* 0x000266000804017f */
[----:B-1----:R-:W-:Y:S05]  /*2e690*/  @!P2 NANOSLEEP.SYNCS 0x989680 ;  /* 0x009896800000a95d */ /* 0x002fea0003900000 */
[----:B------:R-:W1:Y:S02]  /*2e6a0*/  @!P2 SYNCS.PHASECHK.TRANS64 P2, [R2+URZ+0x58], R3 ;  /* 0x000058030200a5a7 */ /* 0x000e64000804007f */
[----:B-1----:R-:W-:Y:S05]  /*2e6b0*/  @!P2 BRA `(.L_x_1075) ;  /* 0xfffffffc00eca947 */ /* 0x002fea000383ffff */
[----:B------:R-:W-:Y:S05]  /*2e6c0*/  BRA `(.L_x_1151) ;  /* 0xffffffd800487947 */ /* 0x000fea000383ffff */
.L_x_1081:
[----:B-1----:R-:W-:-:S04]  /*2e6d0*/  MOV R2, UR4 ;  /* 0x0000000400027c02 */ /* 0x002fc80008000f00 */
[----:B------:R1:W1:Y:S03]  /*2e6e0*/  SYNCS.PHASECHK.TRANS64.TRYWAIT P2, [R2+URZ+0x60], R3 ;  /* 0x00006003020075a7 */ /* 0x000266000804017f */
[----:B-1----:R-:W-:Y:S05]  /*2e6f0*/  @!P2 NANOSLEEP.SYNCS 0x989680 ;  /* 0x009896800000a95d */ /* 0x002fea0003900000 */
[----:B------:R-:W1:Y:S02]  /*2e700*/  @!P2 SYNCS.PHASECHK.TRANS64 P2, [R2+URZ+0x60], R3 ;  /* 0x000060030200a5a7 */ /* 0x000e64000804007f */
[----:B-1----:R-:W-:Y:S05]  /*2e710*/  @!P2 BRA `(.L_x_1081) ;  /* 0xfffffffc00eca947 */ /* 0x002fea000383ffff */
[----:B------:R-:W-:Y:S05]  /*2e720*/  BRA `(.L_x_1152) ;  /* 0xffffffd800907947 */ /* 0x000fea000383ffff */
.L_x_1087:
[----:B-1----:R-:W-:-:S04]  /*2e730*/  MOV R2, UR4 ;  /* 0x0000000400027c02 */ /* 0x002fc80008000f00 */
[----:B------:R1:W1:Y:S03]  /*2e740*/  SYNCS.PHASECHK.TRANS64.TRYWAIT P2, [R2+URZ+0x68], R3 ;  /* 0x00006803020075a7 */ /* 0x000266000804017f */
[----:B-1----:R-:W-:Y:S05]  /*2e750*/  @!P2 NANOSLEEP.SYNCS 0x989680 ;  /* 0x009896800000a95d */ /* 0x002fea0003900000 */
[----:B------:R-:W1:Y:S02]  /*2e760*/  @!P2 SYNCS.PHASECHK.TRANS64 P2, [R2+URZ+0x68], R3 ;  /* 0x000068030200a5a7 */ /* 0x000e64000804007f */
[----:B-1----:R-:W-:Y:S05]  /*2e770*/  @!P2 BRA `(.L_x_1087) ;  /* 0xfffffffc00eca947 */ /* 0x002fea000383ffff */
[----:B------:R-:W-:Y:S05]  /*2e780*/  BRA `(.L_x_1153) ;  /* 0xffffffd800d47947 */ /* 0x000fea000383ffff */
.L_x_1097:
[----:B---3--:R3:W4:Y:S02]  /*2e790*/  SYNCS.PHASECHK.TRANS64.TRYWAIT P0, [R0+URZ+0x50], R3 ;  /* 0x00005003000075a7 */ /* 0x008724000800017f */
[----:B----4-:R-:W-:Y:S05]  /*2e7a0*/  @!P0 NANOSLEEP.SYNCS 0x989680 ;  /* 0x009896800000895d */ /* 0x010fea0003900000 */
[----:B------:R-:W4:Y:S02]  /*2e7b0*/  @!P0 SYNCS.PHASECHK.TRANS64 P0, [R0+URZ+0x50], R3 ;  /* 0x00005003000085a7 */ /* 0x000f24000800007f */
[----:B----4-:R-:W-:Y:S05]  /*2e7c0*/  @!P0 BRA `(.L_x_1097) ;  /* 0xfffffffc00f08947 */ /* 0x010fea000383ffff */
[----:B------:R-:W-:Y:S05]  /*2e7d0*/  BRA `(.L_x_1154) ;  /* 0xffffffe000d07947 */ /* 0x000fea000383ffff */
.L_x_1099:
[----:B----4-:R4:W1:Y:S02]  /*2e7e0*/  SYNCS.PHASECHK.TRANS64.TRYWAIT P0, [R0+URZ+0x58], R3 ;  /* 0x00005803000075a7 */ /* 0x010864000800017f */
[----:B-1----:R-:W-:Y:S05]  /*2e7f0*/  @!P0 NANOSLEEP.SYNCS 0x989680 ;  /* 0x009896800000895d */ /* 0x002fea0003900000 */
[----:B------:R-:W1:Y:S02]  /*2e800*/  @!P0 SYNCS.PHASECHK.TRANS64 P0, [R0+URZ+0x58], R3 ;  /* 0x00005803000085a7 */ /* 0x000e64000800007f */
[----:B-1----:R-:W-:Y:S05]  /*2e810*/  @!P0 BRA `(.L_x_1099) ;  /* 0xfffffffc00f08947 */ /* 0x002fea000383ffff */
[----:B------:R-:W-:Y:S05]  /*2e820*/  BRA `(.L_x_1155) ;  /* 0xffffffe000cc7947 */ /* 0x000fea000383ffff */
.L_x_1101:
[----:B------:R1:W1:Y:S02]  /*2e830*/  SYNCS.PHASECHK.TRANS64.TRYWAIT P0, [R0+URZ+0x60], R3 ;  /* 0x00006003000075a7 */ /* 0x000264000800017f */
[----:B-1----:R-:W-:Y:S05]  /*2e840*/  @!P0 NANOSLEEP.SYNCS 0x989680 ;  /* 0x009896800000895d */ /* 0x002fea0003900000 */
[----:B------:R-:W1:Y:S02]  /*2e850*/  @!P0 SYNCS.PHASECHK.TRANS64 P0, [R0+URZ+0x60], R3 ;  /* 0x00006003000085a7 */ /* 0x000e64000800007f */
[----:B-1----:R-:W-:Y:S05]  /*2e860*/  @!P0 BRA `(.L_x_1101) ;  /* 0xfffffffc00f08947 */ /* 0x002fea000383ffff */
[----:B------:R-:W-:Y:S05]  /*2e870*/  BRA `(.L_x_1156) ;  /* 0xffffffe000c87947 */ /* 0x000fea000383ffff */
.L_x_1105:
[----:B------:R-:W-:Y:S01]  /*2e880*/  BSSY B1, `(.L_x_1157) ;  /* 0x0000006000017945 */ /* 0x000fe20003800000 */
[----:B------:R-:W-:-:S07]  /*2e890*/  MOV R15, 0xffffffff ;  /* 0xffffffff000f7802 */ /* 0x000fce0000000f00 */
[----:B------:R-:W-:Y:S05]  /*2e8a0*/  WARPSYNC.COLLECTIVE R15, `(.L_x_1158) ;  /* 0x000000000f0c7348 */ /* 0x000fea0003c00000 */
[----:B------:R-:W-:Y:S02]  /*2e8b0*/  ELECT P6, UR62, PT ;  /* 0x00000000003e782f */ /* 0x000fe400038c0000 */
[----:B------:R-:W-:Y:S01]  /*2e8c0*/  MOV R14, UR62 ;  /* 0x0000003e000e7c02 */ /* 0x000fe20008000f00 */
[----:B------:R-:W-:Y:S10]  /*2e8d0*/  ENDCOLLECTIVE ;  /* 0x000000000000791b */ /* 0x000ff40003800000 */
.L_x_1158:
[----:B------:R-:W-:Y:S05]  /*2e8e0*/  BSYNC B1 ;  /* 0x0000000000017941 */ /* 0x000fea0003800000 */
.L_x_1157:
[----:B------:R-:W-:Y:S05]  /*2e8f0*/  BRA `(.L_x_1159) ;  /* 0xffffffe400487947 */ /* 0x000fea000383ffff */
.L_x_1108:
[----:B--2---:R2:W3:Y:S02]  /*2e900*/  SYNCS.PHASECHK.TRANS64.TRYWAIT P1, [R14+URZ+0x18], R11 ;  /* 0x0000180b0e0075a7 */ /* 0x0044e4000802017f */
[----:B---3--:R-:W-:Y:S05]  /*2e910*/  @!P1 NANOSLEEP.SYNCS 0x989680 ;  /* 0x009896800000995d */ /* 0x008fea0003900000 */
[----:B------:R-:W3:Y:S02]  /*2e920*/  @!P1 SYNCS.PHASECHK.TRANS64 P1, [R14+URZ+0x18], R11 ;  /* 0x0000180b0e0095a7 */ /* 0x000ee4000802007f */
[----:B---3--:R-:W-:Y:S05]  /*2e930*/  @!P1 BRA `(.L_x_1108) ;  /* 0xfffffffc00f09947 */ /* 0x008fea000383ffff */
[----:B------:R-:W-:Y:S05]  /*2e940*/  BRA `(.L_x_1160) ;  /* 0xffffffe4007c7947 */ /* 0x000fea000383ffff */
.L_x_1117:
[----:B------:R-:W-:Y:S01]  /*2e950*/  BSSY B0, `(.L_x_1161) ;  /* 0x0000006000007945 */ /* 0x000fe20003800000 */
[----:B------:R-:W-:-:S07]  /*2e960*/  MOV R15, 0xffffffff ;  /* 0xffffffff000f7802 */ /* 0x000fce0000000f00 */
[----:B------:R-:W-:Y:S05]  /*2e970*/  WARPSYNC.COLLECTIVE R15, `(.L_x_1162) ;  /* 0x000000000f0c7348 */ /* 0x000fea0003c00000 */
[----:B------:R-:W-:Y:S02]  /*2e980*/  ELECT P6, UR62, PT ;  /* 0x00000000003e782f */ /* 0x000fe400038c0000 */
[----:B------:R-:W-:Y:S01]  /*2e990*/  MOV R14, UR62 ;  /* 0x0000003e000e7c02 */ /* 0x000fe20008000f00 */
[----:B------:R-:W-:Y:S10]  /*2e9a0*/  ENDCOLLECTIVE ;  /* 0x000000000000791b */ /* 0x000ff40003800000 */
.L_x_1162:
[----:B------:R-:W-:Y:S05]  /*2e9b0*/  BSYNC B0 ;  /* 0x0000000000007941 */ /* 0x000fea0003800000 */
.L_x_1161:
[----:B------:R-:W-:Y:S05]  /*2e9c0*/  BRA `(.L_x_1163) ;  /* 0xffffffec00d87947 */ /* 0x000fea000383ffff */
.L_x_1119:
[----:B-1----:R1:W2:Y:S02]  /*2e9d0*/  SYNCS.PHASECHK.TRANS64.TRYWAIT P0, [R4+URZ], R3 ;  /* 0x00000003040075a7 */ /* 0x0022a4000800017f */
[----:B--2---:R-:W-:Y:S05]  /*2e9e0*/  @!P0 NANOSLEEP.SYNCS 0x989680 ;  /* 0x009896800000895d */ /* 0x004fea0003900000 */
[----:B------:R-:W2:Y:S02]  /*2e9f0*/  @!P0 SYNCS.PHASECHK.TRANS64 P0, [R4+URZ], R3 ;  /* 0x00000003040085a7 */ /* 0x000ea4000800007f */
[----:B--2---:R-:W-:Y:S05]  /*2ea00*/  @!P0 BRA `(.L_x_1119) ;  /* 0xfffffffc00f08947 */ /* 0x004fea000383ffff */
[----:B------:R-:W-:Y:S05]  /*2ea10*/  BRA `(.L_x_1164) ;  /* 0xffffffec00fc7947 */ /* 0x000fea000383ffff */
.L_x_1120:
[----:B-1----:R1:W2:Y:S02]  /*2ea20*/  SYNCS.PHASECHK.TRANS64.TRYWAIT P0, [R3+URZ], R0 ;  /* 0x00000000030075a7 */ /* 0x0022a4000800017f */
[----:B--2---:R-:W-:Y:S05]  /*2ea30*/  @!P0 NANOSLEEP.SYNCS 0x989680 ;  /* 0x009896800000895d */ /* 0x004fea0003900000 */
[----:B------:R-:W2:Y:S02]  /*2ea40*/  @!P0 SYNCS.PHASECHK.TRANS64 P0, [R3+URZ], R0 ;  /* 0x00000000030085a7 */ /* 0x000ea4000800007f */
[----:B--2---:R-:W-:Y:S05]  /*2ea50*/  @!P0 BRA `(.L_x_1120) ;  /* 0xfffffffc00f08947 */ /* 0x004fea000383ffff */
[----:B------:R-:W-:Y:S05]  /*2ea60*/  BRA `(.L_x_1165) ;  /* 0xfffffff0000c7947 */ /* 0x000fea000383ffff */
        .weak           $__internal_0_$__cuda_sm20_rcp_rn_f32_slowpath
        .type           $__internal_0_$__cuda_sm20_rcp_rn_f32_slowpath,@function
        .size           $__internal_0_$__cuda_sm20_rcp_rn_f32_slowpath,(.L_x_1171 - $__internal_0_$__cuda_sm20_rcp_rn_f32_slowpath)
$__internal_0_$__cuda_sm20_rcp_rn_f32_slowpath:
[----:B------:R-:W-:Y:S01]  /*2ea70*/  SHF.L.U32 R3, R0, 0x1, RZ ;  /* 0x0000000100037819 */ /* 0x000fe200000006ff */
[----:B------:R-:W-:Y:S03]  /*2ea80*/  BSSY B0, `(.L_x_1166) ;  /* 0x0000030000007945 */ /* 0x000fe60003800000 */
[----:B------:R-:W-:-:S04]  /*2ea90*/  SHF.R.U32.HI R3, RZ, 0x18, R3 ;  /* 0x00000018ff037819 */ /* 0x000fc80000011603 */
[----:B------:R-:W-:-:S13]  /*2eaa0*/  ISETP.NE.U32.AND P2, PT, R3, RZ, PT ;  /* 0x000000ff0300720c */ /* 0x000fda0003f45070 */
[----:B------:R-:W-:Y:S05]  /*2eab0*/  @P2 BRA `(.L_x_1167) ;  /* 0x0000000000282947 */ /* 0x000fea0003800000 */
[----:B------:R-:W-:-:S04]  /*2eac0*/  SHF.L.U32 R3, R0, 0x1, RZ ;  /* 0x0000000100037819 */ /* 0x000fc800000006ff */
[----:B------:R-:W-:-:S13]  /*2ead0*/  ISETP.NE.AND P2, PT, R3, RZ, PT ;  /* 0x000000ff0300720c */ /* 0x000fda0003f45270 */
[----:B------:R-:W-:Y:S02]  /*2eae0*/  @P2 FFMA R177, R0, 1.84467440737095516160e+19, RZ ;  /* 0x5f80000000b12823 */ /* 0x000fe400000000ff */
[----:B------:R-:W-:Y:S08]  /*2eaf0*/  @!P2 MUFU.RCP R0, R0 ;  /* 0x000000000000a308 */ /* 0x000ff00000001000 */
[----:B------:R-:W1:Y:S02]  /*2eb00*/  @P2 MUFU.RCP R3, R177 ;  /* 0x000000b100032308 */ /* 0x000e640000001000 */
[----:B-1----:R-:W-:-:S04]  /*2eb10*/  @P2 FFMA R177, R177, R3, -1 ;  /* 0xbf800000b1b12423 */ /* 0x002fc80000000003 */
[----:B------:R-:W-:-:S04]  /*2eb20*/  @P2 FADD.FTZ R177, -R177, -RZ ;  /* 0x800000ffb1b12221 */ /* 0x000fc80000010100 */
[----:B------:R-:W-:-:S04]  /*2eb30*/  @P2 FFMA R3, R3, R177, R3 ;  /* 0x000000b103032223 */ /* 0x000fc80000000003 */
[----:B------:R-:W-:Y:S01]  /*2eb40*/  @P2 FFMA R0, R3, 1.84467440737095516160e+19, RZ ;  /* 0x5f80000003002823 */ /* 0x000fe200000000ff */
[----:B------:R-:W-:Y:S06]  /*2eb50*/  BRA `(.L_x_1168) ;  /* 0x0000000000887947 */ /* 0x000fec0003800000 */
.L_x_1167:
[----:B------:R-:W-:-:S04]  /*2eb60*/  IADD3 R180, R3, -0xfd, RZ ;  /* 0xffffff0303b47810 */ /* 0x000fc80007ffe0ff */
[----:B------:R-:W-:-:S13]  /*2eb70*/  ISETP.GT.U32.AND P2, PT, R180, 0x1, PT ;  /* 0x00000001b400780c */ /* 0x000fda0003f44070 */
[----:B------:R-:W-:Y:S05]  /*2eb80*/  @P2 BRA `(.L_x_1169) ;  /* 0x0000000000782947 */ /* 0x000fea0003800000 */
[----:B------:R-:W-:Y:S02]  /*2eb90*/  LOP3.LUT R178, R0, 0x7fffff, RZ, 0xc0, !PT ;  /* 0x007fffff00b27812 */ /* 0x000fe400078ec0ff */
[----:B------:R-:W-:Y:S02]  /*2eba0*/  MOV R181, 0x3 ;  /* 0x0000000300b57802 */ /* 0x000fe40000000f00 */
[----:B------:R-:W-:Y:S02]  /*2ebb0*/  LOP3.LUT R178, R178, 0x3f800000, RZ, 0xfc, !PT ;  /* 0x3f800000b2b27812 */ /* 0x000fe400078efcff */
[----:B------:R-:W-:Y:S02]  /*2ebc0*/  SHF.L.U32 R181, R181, R180, RZ ;  /* 0x000000b4b5b57219 */ /* 0x000fe400000006ff */
[----:B------:R-:W1:Y:S01]  /*2ebd0*/  MUFU.RCP R177, R178 ;  /* 0x000000b200b17308 */ /* 0x000e620000001000 */
[----:B------:R-:W-:Y:S01]  /*2ebe0*/  IADD3 R3, R3, -0xfc, RZ ;  /* 0xffffff0403037810 */ /* 0x000fe20007ffe0ff */
[----:B-1----:R-:W-:-:S04]  /*2ebf0*/  FFMA R179, R178, R177, -1 ;  /* 0xbf800000b2b37423 */ /* 0x002fc800000000b1 */
[----:B------:R-:W-:-:S04]  /*2ec00*/  FADD.FTZ R179, -R179, -RZ ;  /* 0x800000ffb3b37221 */ /* 0x000fc80000010100 */
[CCC-:B------:R-:W-:Y:S01]  /*2ec10*/  FFMA.RM R178, R177.reuse, R179.reuse, R177.reuse ;  /* 0x000000b3b1b27223 */ /* 0x1c0fe200000040b1 */
[----:B------:R-:W-:-:S05]  /*2ec20*/  FFMA.RP R177, R177, R179, R177 ;  /* 0x000000b3b1b17223 */ /* 0x000fca00000080b1 */
[C---:B------:R-:W-:Y:S02]  /*2ec30*/  FSETP.NEU.FTZ.AND P2, PT, R178.reuse, R177, PT ;  /* 0x000000b1b200720b */ /* 0x040fe40003f5d000 */
[----:B------:R-:W-:Y:S02]  /*2ec40*/  LOP3.LUT R177, R178, 0x7fffff, RZ, 0xc0, !PT ;  /* 0x007fffffb2b17812 */ /* 0x000fe400078ec0ff */
[----:B------:R-:W-:Y:S02]  /*2ec50*/  SEL R178, RZ, 0xffffffff, !P2 ;  /* 0xffffffffffb27807 */ /* 0x000fe40005000000 */
[----:B------:R-:W-:Y:S02]  /*2ec60*/  LOP3.LUT R177, R177, 0x800000, RZ, 0xfc, !PT ;  /* 0x00800000b1b17812 */ /* 0x000fe400078efcff */
[----:B------:R-:W-:Y:S02]  /*2ec70*/  IADD3 R179, -R178, RZ, RZ ;  /* 0x000000ffb2b37210 */ /* 0x000fe40007ffe1ff */
[----:B------:R-:W-:-:S02]  /*2ec80*/  LOP3.LUT R181, R181, R177, RZ, 0xc0, !PT ;  /* 0x000000b1b5b57212 */ /* 0x000fc400078ec0ff */
[-C--:B------:R-:W-:Y:S02]  /*2ec90*/  LOP3.LUT P3, RZ, R179, R180.reuse, R177, 0xf8, !PT ;  /* 0x000000b4b3ff7212 */ /* 0x080fe4000786f8b1 */
[----:B------:R-:W-:Y:S02]  /*2eca0*/  SHF.R.U32.HI R178, RZ, R180, R181 ;  /* 0x000000b4ffb27219 */ /* 0x000fe400000116b5 */
[----:B------:R-:W-:Y:S02]  /*2ecb0*/  SHF.R.U32.HI R3, RZ, R3, R177 ;  /* 0x00000003ff037219 */ /* 0x000fe400000116b1 */
[C---:B------:R-:W-:Y:S02]  /*2ecc0*/  LOP3.LUT P2, RZ, R178.reuse, 0x1, RZ, 0xc0, !PT ;  /* 0x00000001b2ff7812 */ /* 0x040fe4000784c0ff */
[----:B------:R-:W-:-:S04]  /*2ecd0*/  LOP3.LUT P4, RZ, R178, 0x2, RZ, 0xc0, !PT ;  /* 0x00000002b2ff7812 */ /* 0x000fc8000788c0ff */
[----:B------:R-:W-:Y:S02]  /*2ece0*/  PLOP3.LUT P2, PT, P2, P3, P4, 0xe0, 0x0 ;  /* 0x000000000000781c */ /* 0x000fe40001747c40 */
[----:B------:R-:W-:Y:S02]  /*2ecf0*/  LOP3.LUT P3, RZ, R0, 0x7fffff, RZ, 0xc0, !PT ;  /* 0x007fffff00ff7812 */ /* 0x000fe4000786c0ff */
[----:B------:R-:W-:-:S04]  /*2ed00*/  SEL R177, RZ, 0x1, !P2 ;  /* 0x00000001ffb17807 */ /* 0x000fc80005000000 */
[----:B------:R-:W-:-:S04]  /*2ed10*/  IADD3 R177, -R177, RZ, RZ ;  /* 0x000000ffb1b17210 */ /* 0x000fc80007ffe1ff */
[----:B------:R-:W-:-:S13]  /*2ed20*/  ISETP.GE.AND P2, PT, R177, RZ, PT ;  /* 0x000000ffb100720c */ /* 0x000fda0003f46270 */
[----:B------:R-:W-:-:S04]  /*2ed30*/  @!P2 IADD3 R3, R3, 0x1, RZ ;  /* 0x000000010303a810 */ /* 0x000fc80007ffe0ff */
[----:B------:R-:W-:-:S04]  /*2ed40*/  @!P3 SHF.L.U32 R3, R3, 0x1, RZ ;  /* 0x000000010303b819 */ /* 0x000fc800000006ff */
[----:B------:R-:W-:Y:S01]  /*2ed50*/  LOP3.LUT R0, R3, 0x80000000, R0, 0xf8, !PT ;  /* 0x8000000003007812 */ /* 0x000fe200078ef800 */
[----:B------:R-:W-:Y:S06]  /*2ed60*/  BRA `(.L_x_1168) ;  /* 0x0000000000047947 */ /* 0x000fec0003800000 */
.L_x_1169:
[----:B------:R-:W1:Y:S02]  /*2ed70*/  MUFU.RCP R0, R0 ;  /* 0x0000000000007308 */ /* 0x000e640000001000 */
.L_x_1168:
[----:B------:R-:W-:Y:S05]  /*2ed80*/  BSYNC B0 ;  /* 0x0000000000007941 */ /* 0x000fea0003800000 */
.L_x_1166:
[----:B------:R-:W-:-:S04]  /*2ed90*/  MOV R3, 0x0 ;  /* 0x0000000000037802 */ /* 0x000fc80000000f00 */
[----:B-1----:R-:W-:Y:S05]  /*2eda0*/  RET.REL.NODEC R2 `(_ZN7cutlass13device_kernelINS_4gemm6kernel13GemmUniversalIN4cute5tupleIJiiiiEEENS1_10collective13CollectiveMmaINS1_34MainloopSm90TmaGmmaWarpSpecializedILi3ENS5_IJNS4_1CILi1EEESB_SB_EEENS1_35KernelTmaWarpSpecializedCooperativeEEENS5_IJNSA_ILi256EEESF_NSA_ILi64EEEEEENS_6half_tENS5_IJlSB_lEEESI_SJ_NS4_8TiledMMAINS4_8MMA_AtomIJNS4_4SM904GMMA26MMA_64x256x16_F32F16F16_SSILNSN_5MajorE0ELSP_0ELNSN_7ScaleInE1ELSQ_1EEEEEENS4_6LayoutINS5_IJNSA_ILi2EEESB_SB_EEENS5_IJSB_NSA_ILi0EEESW_EEEEENS5_IJNS4_10UnderscoreESZ_SZ_EEEEENS4_13SM90_TMA_LOADENS4_14ComposedLayoutINS4_7SwizzleILi3ELi4ELi3EEENS4_18smem_ptr_flag_bitsILi16EEENST_INS5_IJNSA_ILi8EEESG_EEENS5_IJSG_SB_EEEEEEEvNS4_8identityES12_S1C_vS1D_EENS_8epilogue10collective18CollectiveEpilogueINS1F_22Sm90TmaWarpSpecializedILi4ELi2ELi16ELb1ELb0EEEJSH_NS5_IJNSA_ILi128EEENSA_ILi32EEEEEESI_SJ_SI_SJ_NS1F_6fusion15FusionCallbacksIS1J_NS1N_13LinCombEltActINS1F_6thread4SiLuESI_fSI_fLNS_15FloatRoundStyleE2EEESH_S1M_JEEES12_NS13_INS14_ILi2ELi4ELi3EEES17_NST_INS5_IJS18_S1L_EEENS5_IJS1L_SB_EEEEEEENS4_17SM75_U32x4_LDSM_NENS4_14SM90_TMA_STOREES1Z_NS4_17SM90_U32x4_STSM_NENS4_9Copy_AtomIJS22_SI_EEEvEEEvvEEEEvNT_6ParamsE) ;  /* 0xfffffd1002947950 */ /* 0x002fea0003c3ffff */
.L_x_1170:
[----:B------:R-:W-:-:S00]  /*2edb0*/  BRA `(.L_x_1170) ;  /* 0xfffffffc00fc7947 */ /* 0x000fc0000383ffff */
[----:B------:R-:W-:-:S00]  /*2edc0*/  NOP ;  /* 0x0000000000007918 */ /* 0x000fc00000000000 */
        /* <DEDUP_REMOVED lines=11> */
.L_x_1171:


//--------------------- .nv.global.init           --------------------------
	.section	.nv.global.init,"aw",@progbits
.nv.global.init:
	.type		$str$22,@object
	.size		$str$22,($str$26 - $str$22)
$str$22:
        /*0000*/ 	.byte	0x6b, 0x5f, 0x74, 0x69, 0x6c, 0x65, 0x5f, 0x63, 0x6f, 0x75, 0x6e, 0x74, 0x20, 0x3e, 0x3d, 0x20
        /*0010*/ 	.byte	0x31, 0x00
	.type		$str$26,@object
	.size		$str$26,($str$27 - $str$26)
$str$26:
        /*0012*/ 	.byte	0x28, 0x61, 0x64, 0x64, 0x72, 0x65, 0x73, 0x73, 0x20, 0x26, 0x20, 0x6d, 0x61, 0x73, 0x6b, 0x29
        /*0022*/ 	.byte	0x20, 0x3d, 0x3d, 0x20, 0x30, 0x00
	.type		$str$27,@object
	.size		$str$27,($str$23 - $str$27)
$str$27:
        /*0028*/ 	.byte	0x2f, 0x74, 0x6d, 0x70, 0x2f, 0x63, 0x75, 0x74, 0x6c, 0x61, 0x73, 0x73, 0x5f, 0x73, 0x77, 0x65
        /*0038*/ 	.byte	0x65, 0x70, 0x5f, 0x73, 0x72, 0x63, 0x2f, 0x69, 0x6e, 0x63, 0x6c, 0x75, 0x64, 0x65, 0x2f, 0x63
        /*0048*/ 	.byte	0x75, 0x74, 0x65, 0x2f, 0x70, 0x6f, 0x69, 0x6e, 0x74, 0x65, 0x72, 0x5f, 0x66, 0x6c, 0x61, 0x67
        /*0058*/ 	.byte	0x67, 0x65, 0x64, 0x2e, 0x68, 0x70, 0x70, 0x00
	.type		$str$23,@object
	.size		$str$23,(__unnamed_2 - $str$23)
$str$23:
        /*0060*/ 	.byte	0x2f, 0x74, 0x6d, 0x70, 0x2f, 0x63, 0x75, 0x74, 0x6c, 0x61, 0x73, 0x73, 0x5f, 0x73, 0x77, 0x65
        /*0070*/ 	.byte	0x65, 0x70, 0x5f, 0x73, 0x72, 0x63, 0x2f, 0x69, 0x6e, 0x63, 0x6c, 0x75, 0x64, 0x65, 0x2f, 0x63
        /*0080*/ 	.byte	0x75, 0x74, 0x6c, 0x61, 0x73, 0x73, 0x2f, 0x67, 0x65, 0x6d, 0x6d, 0x2f, 0x63, 0x6f, 0x6c, 0x6c
        /*0090*/ 	.byte	0x65, 0x63, 0x74, 0x69, 0x76, 0x65, 0x2f, 0x73, 0x6d, 0x39, 0x30, 0x5f, 0x6d, 0x6d, 0x61, 0x5f
        /*00a0*/ 	.byte	0x74, 0x6d, 0x61, 0x5f, 0x67, 0x6d, 0x6d, 0x61, 0x5f, 0x73, 0x73, 0x5f, 0x77, 0x61, 0x72, 0x70
        /*00b0*/ 	.byte	0x73, 0x70, 0x65, 0x63, 0x69, 0x61, 0x6c, 0x69, 0x7a, 0x65, 0x64, 0x2e, 0x68, 0x70, 0x70, 0x00
	.type		__unnamed_2,@object
	.size		__unnamed_2,(__unnamed_1 - __unnamed_2)
__unnamed_2:
        /* <DEDUP_REMOVED lines=28> */
        /*0280*/ 	.byte	0x36, 0x3e, 0x3e, 0x3e, 0x3e, 0x3e, 0x5d, 0x00
	.type		__unnamed_1,@object
	.size		__unnamed_1,(.L_0 - __unnamed_1)
__unnamed_1:
        /* <DEDUP_REMOVED lines=180> */
        /*0dc8*/ 	.byte	0x74, 0x65, 0x3a, 0x3a, 0x69, 0x64, 0x65, 0x6e, 0x74, 0x69, 0x74, 0x79, 0x5d, 0x00
.L_0:


//--------------------- .nv.shared._ZN7cutlass13device_kernelINS_4gemm6kernel13GemmUniversalIN4cute5tupleIJiiiiEEENS1_10collective13CollectiveMmaINS1_34MainloopSm90TmaGmmaWarpSpecializedILi3ENS5_IJNS4_1CILi1EEESB_SB_EEENS1_35KernelTmaWarpSpecializedCooperativeEEENS5_IJNSA_ILi256EEESF_NSA_ILi64EEEEEENS_6half_tENS5_IJlSB_lEEESI_SJ_NS4_8TiledMMAINS4_8MMA_AtomIJNS4_4SM904GMMA26MMA_64x256x16_F32F16F16_SSILNSN_5MajorE0ELSP_0ELNSN_7ScaleInE1ELSQ_1EEEEEENS4_6LayoutINS5_IJNSA_ILi2EEESB_SB_EEENS5_IJSB_NSA_ILi0EEESW_EEEEENS5_IJNS4_10UnderscoreESZ_SZ_EEEEENS4_13SM90_TMA_LOADENS4_14ComposedLayoutINS4_7SwizzleILi3ELi4ELi3EEENS4_18smem_ptr_flag_bitsILi16EEENST_INS5_IJNSA_ILi8EEESG_EEENS5_IJSG_SB_EEEEEEEvNS4_8identityES12_S1C_vS1D_EENS_8epilogue10collective18CollectiveEpilogueINS1F_22Sm90TmaWarpSpecializedILi4ELi2ELi16ELb1ELb0EEEJSH_NS5_IJNSA_ILi128EEENSA_ILi32EEEEEESI_SJ_SI_SJ_NS1F_6fusion15FusionCallbacksIS1J_NS1N_13LinCombEltActINS1F_6thread4SiLuESI_fSI_fLNS_15FloatRoundStyleE2EEESH_S1M_JEEES12_NS13_INS14_ILi2ELi4ELi3EEES17_NST_INS5_IJS18_S1L_EEENS5_IJS1L_SB_EEEEEEENS4_17SM75_U32x4_LDSM_NENS4_14SM90_TMA_STOREES1Z_NS4_17SM90_U32x4_STSM_NENS4_9Copy_AtomIJS22_SI_EEEvEEEvvEEEEvNT_6ParamsE --------------------------
	.section	.nv.shared._ZN7cutlass13device_kernelINS_4gemm6kernel13GemmUniversalIN4cute5tupleIJiiiiEEENS1_10collective13CollectiveMmaINS1_34MainloopSm90TmaGmmaWarpSpecializedILi3ENS5_IJNS4_1CILi1EEESB_SB_EEENS1_35KernelTmaWarpSpecializedCooperativeEEENS5_IJNSA_ILi256EEESF_NSA_ILi64EEEEEENS_6half_tENS5_IJlSB_lEEESI_SJ_NS4_8TiledMMAINS4_8MMA_AtomIJNS4_4SM904GMMA26MMA_64x256x16_F32F16F16_SSILNSN_5MajorE0ELSP_0ELNSN_7ScaleInE1ELSQ_1EEEEEENS4_6LayoutINS5_IJNSA_ILi2EEESB_SB_EEENS5_IJSB_NSA_ILi0EEESW_EEEEENS5_IJNS4_10UnderscoreESZ_SZ_EEEEENS4_13SM90_TMA_LOADENS4_14ComposedLayoutINS4_7SwizzleILi3ELi4ELi3EEENS4_18smem_ptr_flag_bitsILi16EEENST_INS5_IJNSA_ILi8EEESG_EEENS5_IJSG_SB_EEEEEEEvNS4_8identityES12_S1C_vS1D_EENS_8epilogue10collective18CollectiveEpilogueINS1F_22Sm90TmaWarpSpecializedILi4ELi2ELi16ELb1ELb0EEEJSH_NS5_IJNSA_ILi128EEENSA_ILi32EEEEEESI_SJ_SI_SJ_NS1F_6fusion15FusionCallbacksIS1J_NS1N_13LinCombEltActINS1F_6thread4SiLuESI_fSI_fLNS_15FloatRoundStyleE2EEESH_S1M_JEEES12_NS13_INS14_ILi2ELi4ELi3EEES17_NST_INS5_IJS18_S1L_EEENS5_IJS1L_SB_EEEEEEENS4_17SM75_U32x4_LDSM_NENS4_14SM90_TMA_STOREES1Z_NS4_17SM90_U32x4_STSM_NENS4_9Copy_AtomIJS22_SI_EEEvEEEvvEEEEvNT_6ParamsE,"aw",@nobits
	.sectionflags	@""
	.align	16
	.zero		1024


//--------------------- .nv.shared.reserved.0     --------------------------
	.section	.nv.shared.reserved.0,"aw",@nobits
	.weak		__nv_reservedSMEM_offset_0_alias
	.size		__nv_reservedSMEM_offset_0_alias, 0, 0
	.other		__nv_reservedSMEM_offset_0_alias,@"STO_CUDA_RESERVED_SHARED STV_DEFAULT"
__nv_reservedSMEM_offset_0_alias:
	.zero		0


//--------------------- .nv.global                --------------------------
	.section	.nv.global,"aw",@nobits
.nv.global:
	.type		_ZN39_INTERNAL_9ba15e29_4_k_cu_b927ed4c_27864cute1_E,@object
	.size		_ZN39_INTERNAL_9ba15e29_4_k_cu_b927ed4c_27864cute1_E,(_ZN39_INTERNAL_9ba15e29_4_k_cu_b927ed4c_27864cuda3std3__45__cpo6cbeginE - _ZN39_INTERNAL_9ba15e29_4_k_cu_b927ed4c_27864cute1_E)
_ZN39_INTERNAL_9ba15e29_4_k_cu_b927ed4c_27864cute1_E:
	.zero		1
	.type		_ZN39_INTERNAL_9ba15e29_4_k_cu_b927ed4c_27864cuda3std3__45__cpo6cbeginE,@object
	.size		_ZN39_INTERNAL_9ba15e29_4_k_cu_b927ed4c_27864cuda3std3__45__cpo6cbeginE,(_ZN39_INTERNAL_9ba15e29_4_k_cu_b927ed4c_27864cuda3std3__48in_placeE - _ZN39_INTERNAL_9ba15e29_4_k_cu_b927ed4c_27864cuda3std3__45__cpo6cbeginE)
_ZN39_INTERNAL_9ba15e29_4_k_cu_b927ed4c_27864cuda3std3__45__cpo6cbeginE:
	.zero		1
	.type		_ZN39_INTERNAL_9ba15e29_4_k_cu_b927ed4c_27864cuda3std3__48in_placeE,@object
	.size		_ZN39_INTERNAL_9ba15e29_4_k_cu_b927ed4c_27864cuda3std3__48in_placeE,(_ZN39_INTERNAL_9ba15e29_4_k_cu_b927ed4c_27864cuda3std6ranges3__45__cpo9iter_moveE - _ZN39_INTERNAL_9ba15e29_4_k_cu_b927ed4c_27864cuda3std3__48in_placeE)
_ZN39_INTERNAL_9ba15e29_4_k_cu_b927ed4c_27864cuda3std3__48in_placeE:
	.zero		1
	.type		_ZN39_INTERNAL_9ba15e29_4_k_cu_b927ed4c_27864cuda3std6ranges3__45__cpo9iter_moveE,@object
	.size		_ZN39_INTERNAL_9ba15e29_4_k_cu_b927ed4c_27864cuda3std6ranges3__45__cpo9iter_moveE,(_ZN39_INTERNAL_9ba15e29_4_k_cu_b927ed4c_27864cuda3std3__45__cpo5beginE - _ZN39_INTERNAL_9ba15e29_4_k_cu_b927ed4c_27864cuda3std6ranges3__45__cpo9iter_moveE)
_ZN39_INTERNAL_9ba15e29_4_k_cu_b927ed4c_27864cuda3std6ranges3__45__cpo9iter_moveE:
	.zero		1
	.type		_ZN39_INTERNAL_9ba15e29_4_k_cu_b927ed4c_27864cuda3std3__45__cpo5beginE,@object
	.size		_ZN39_INTERNAL_9ba15e29_4_k_cu_b927ed4c_27864cuda3std3__45__cpo5beginE,(_ZN39_INTERNAL_9ba15e29_4_k_cu_b927ed4c_27864cuda3std3__441_GLOBAL__N__9ba15e29_4_k_cu_b927ed4c_27866ignoreE - _ZN39_INTERNAL_9ba15e29_4_k_cu_b927ed4c_27864cuda3std3__45__cpo5beginE)
_ZN39_INTERNAL_9ba15e29_4_k_cu_b927ed4c_27864cuda3std3__45__cpo5beginE:
	.zero		1
	.type		_ZN39_INTERNAL_9ba15e29_4_k_cu_b927ed4c_27864cuda3std3__441_GLOBAL__N__9ba15e29_4_k_cu_b927ed4c_27866ignoreE,@object
	.size		_ZN39_INTERNAL_9ba15e29_4_k_cu_b927ed4c_27864cuda3std3__441_GLOBAL__N__9ba15e29_4_k_cu_b927ed4c_27866ignoreE,(_ZN39_INTERNAL_9ba15e29_4_k_cu_b927ed4c_27864cute7productE - _ZN39_INTERNAL_9ba15e29_4_k_cu_b927ed4c_27864cuda3std3__441_GLOBAL__N__9ba15e29_4_k_cu_b927ed4c_27866ignoreE)
_ZN39_INTERNAL_9ba15e29_4_k_cu_b927ed4c_27864cuda3std3__441_GLOBAL__N__9ba15e29_4_k_cu_b927ed4c_27866ignoreE:
	.zero		1
	.type		_ZN39_INTERNAL_9ba15e29_4_k_cu_b927ed4c_27864cute7productE,@object
	.size		_ZN39_INTERNAL_9ba15e29_4_k_cu_b927ed4c_27864cute7productE,(_ZN39_INTERNAL_9ba15e29_4_k_cu_b927ed4c_27864cuda3std3__45__cpo3endE - _ZN39_INTERNAL_9ba15e29_4_k_cu_b927ed4c_27864cute7productE)
_ZN39_INTERNAL_9ba15e29_4_k_cu_b927ed4c_27864cute7productE:
	.zero		1
	.type		_ZN39_INTERNAL_9ba15e29_4_k_cu_b927ed4c_27864cuda3std3__45__cpo3endE,@object
	.size		_ZN39_INTERNAL_9ba15e29_4_k_cu_b927ed4c_27864cuda3std3__45__cpo3endE,(_ZN39_INTERNAL_9ba15e29_4_k_cu_b927ed4c_27864cuda3std3__419piecewise_constructE - _ZN39_INTERNAL_9ba15e29_4_k_cu_b927ed4c_27864cuda3std3__45__cpo3endE)
_ZN39_INTERNAL_9ba15e29_4_k_cu_b927ed4c_27864cuda3std3__45__cpo3endE:
	.zero		1
	.type		_ZN39_INTERNAL_9ba15e29_4_k_cu_b927ed4c_27864cuda3std3__419piecewise_constructE,@object
	.size		_ZN39_INTERNAL_9ba15e29_4_k_cu_b927ed4c_27864cuda3std3__419piecewise_constructE,(_ZN39_INTERNAL_9ba15e29_4_k_cu_b927ed4c_27864cuda3std3__45__cpo4cendE - _ZN39_INTERNAL_9ba15e29_4_k_cu_b927ed4c_27864cuda3std3__419piecewise_constructE)
_ZN39_INTERNAL_9ba15e29_4_k_cu_b927ed4c_27864cuda3std3__419piecewise_constructE:
	.zero		1
	.type		_ZN39_INTERNAL_9ba15e29_4_k_cu_b927ed4c_27864cuda3std3__45__cpo4cendE,@object
	.size		_ZN39_INTERNAL_9ba15e29_4_k_cu_b927ed4c_27864cuda3std3__45__cpo4cendE,(_ZN39_INTERNAL_9ba15e29_4_k_cu_b927ed4c_27864cuda3std6ranges3__45__cpo4swapE - _ZN39_INTERNAL_9ba15e29_4_k_cu_b927ed4c_27864cuda3std3__45__cpo4cendE)
_ZN39_INTERNAL_9ba15e29_4_k_cu_b927ed4c_27864cuda3std3__45__cpo4cendE:
	.zero		1
	.type		_ZN39_INTERNAL_9ba15e29_4_k_cu_b927ed4c_27864cuda3std6ranges3__45__cpo4swapE,@object
	.size		_ZN39_INTERNAL_9ba15e29_4_k_cu_b927ed4c_27864cuda3std6ranges3__45__cpo4swapE,(.L_9 - _ZN39_INTERNAL_9ba15e29_4_k_cu_b927ed4c_27864cuda3std6ranges3__45__cpo4swapE)
_ZN39_INTERNAL_9ba15e29_4_k_cu_b927ed4c_27864cuda3std6ranges3__45__cpo4swapE:
	.zero		1
.L_9:


//--------------------- .nv.constant0._ZN7cutlass13device_kernelINS_4gemm6kernel13GemmUniversalIN4cute5tupleIJiiiiEEENS1_10collective13CollectiveMmaINS1_34MainloopSm90TmaGmmaWarpSpecializedILi3ENS5_IJNS4_1CILi1EEESB_SB_EEENS1_35KernelTmaWarpSpecializedCooperativeEEENS5_IJNSA_ILi256EEESF_NSA_ILi64EEEEEENS_6half_tENS5_IJlSB_lEEESI_SJ_NS4_8TiledMMAINS4_8MMA_AtomIJNS4_4SM904GMMA26MMA_64x256x16_F32F16F16_SSILNSN_5MajorE0ELSP_0ELNSN_7ScaleInE1ELSQ_1EEEEEENS4_6LayoutINS5_IJNSA_ILi2EEESB_SB_EEENS5_IJSB_NSA_ILi0EEESW_EEEEENS5_IJNS4_10UnderscoreESZ_SZ_EEEEENS4_13SM90_TMA_LOADENS4_14ComposedLayoutINS4_7SwizzleILi3ELi4ELi3EEENS4_18smem_ptr_flag_bitsILi16EEENST_INS5_IJNSA_ILi8EEESG_EEENS5_IJSG_SB_EEEEEEEvNS4_8identityES12_S1C_vS1D_EENS_8epilogue10collective18CollectiveEpilogueINS1F_22Sm90TmaWarpSpecializedILi4ELi2ELi16ELb1ELb0EEEJSH_NS5_IJNSA_ILi128EEENSA_ILi32EEEEEESI_SJ_SI_SJ_NS1F_6fusion15FusionCallbacksIS1J_NS1N_13LinCombEltActINS1F_6thread4SiLuESI_fSI_fLNS_15FloatRoundStyleE2EEESH_S1M_JEEES12_NS13_INS14_ILi2ELi4ELi3EEES17_NST_INS5_IJS18_S1L_EEENS5_IJS1L_SB_EEEEEEENS4_17SM75_U32x4_LDSM_NENS4_14SM90_TMA_STOREES1Z_NS4_17SM90_U32x4_STSM_NENS4_9Copy_AtomIJS22_SI_EEEvEEEvvEEEEvNT_6ParamsE --------------------------
	.section	.nv.constant0._ZN7cutlass13device_kernelINS_4gemm6kernel13GemmUniversalIN4cute5tupleIJiiiiEEENS1_10collective13CollectiveMmaINS1_34MainloopSm90TmaGmmaWarpSpecializedILi3ENS5_IJNS4_1CILi1EEESB_SB_EEENS1_35KernelTmaWarpSpecializedCooperativeEEENS5_IJNSA_ILi256EEESF_NSA_ILi64EEEEEENS_6half_tENS5_IJlSB_lEEESI_SJ_NS4_8TiledMMAINS4_8MMA_AtomIJNS4_4SM904GMMA26MMA_64x256x16_F32F16F16_SSILNSN_5MajorE0ELSP_0ELNSN_7ScaleInE1ELSQ_1EEEEEENS4_6LayoutINS5_IJNSA_ILi2EEESB_SB_EEENS5_IJSB_NSA_ILi0EEESW_EEEEENS5_IJNS4_10UnderscoreESZ_SZ_EEEEENS4_13SM90_TMA_LOADENS4_14ComposedLayoutINS4_7SwizzleILi3ELi4ELi3EEENS4_18smem_ptr_flag_bitsILi16EEENST_INS5_IJNSA_ILi8EEESG_EEENS5_IJSG_SB_EEEEEEEvNS4_8identityES12_S1C_vS1D_EENS_8epilogue10collective18CollectiveEpilogueINS1F_22Sm90TmaWarpSpecializedILi4ELi2ELi16ELb1ELb0EEEJSH_NS5_IJNSA_ILi128EEENSA_ILi32EEEEEESI_SJ_SI_SJ_NS1F_6fusion15FusionCallbacksIS1J_NS1N_13LinCombEltActINS1F_6thread4SiLuESI_fSI_fLNS_15FloatRoundStyleE2EEESH_S1M_JEEES12_NS13_INS14_ILi2ELi4ELi3EEES17_NST_INS5_IJS18_S1L_EEENS5_IJS1L_SB_EEEEEEENS4_17SM75_U32x4_LDSM_NENS4_14SM90_TMA_STOREES1Z_NS4_17SM90_U32x4_STSM_NENS4_9Copy_AtomIJS22_SI_EEEvEEEvvEEEEvNT_6ParamsE,"a",@progbits
	.sectionflags	@""
	.align	4
.nv.constant0._ZN7cutlass13device_kernelINS_4gemm6kernel13GemmUniversalIN4cute5tupleIJiiiiEEENS1_10collective13CollectiveMmaINS1_34MainloopSm90TmaGmmaWarpSpecializedILi3ENS5_IJNS4_1CILi1EEESB_SB_EEENS1_35KernelTmaWarpSpecializedCooperativeEEENS5_IJNSA_ILi256EEESF_NSA_ILi64EEEEEENS_6half_tENS5_IJlSB_lEEESI_SJ_NS4_8TiledMMAINS4_8MMA_AtomIJNS4_4SM904GMMA26MMA_64x256x16_F32F16F16_SSILNSN_5MajorE0ELSP_0ELNSN_7ScaleInE1ELSQ_1EEEEEENS4_6LayoutINS5_IJNSA_ILi2EEESB_SB_EEENS5_IJSB_NSA_ILi0EEESW_EEEEENS5_IJNS4_10UnderscoreESZ_SZ_EEEEENS4_13SM90_TMA_LOADENS4_14ComposedLayoutINS4_7SwizzleILi3ELi4ELi3EEENS4_18smem_ptr_flag_bitsILi16EEENST_INS5_IJNSA_ILi8EEESG_EEENS5_IJSG_SB_EEEEEEEvNS4_8identityES12_S1C_vS1D_EENS_8epilogue10collective18CollectiveEpilogueINS1F_22Sm90TmaWarpSpecializedILi4ELi2ELi16ELb1ELb0EEEJSH_NS5_IJNSA_ILi128EEENSA_ILi32EEEEEESI_SJ_SI_SJ_NS1F_6fusion15FusionCallbacksIS1J_NS1N_13LinCombEltActINS1F_6thread4SiLuESI_fSI_fLNS_15FloatRoundStyleE2EEESH_S1M_JEEES12_NS13_INS14_ILi2ELi4ELi3EEES17_NST_INS5_IJS18_S1L_EEENS5_IJS1L_SB_EEEEEEENS4_17SM75_U32x4_LDSM_NENS4_14SM90_TMA_STOREES1Z_NS4_17SM90_U32x4_STSM_NENS4_9Copy_AtomIJS22_SI_EEEvEEEvvEEEEvNT_6ParamsE:
	.zero		2432


//--------------------- SYMBOLS --------------------------

	.type		.nv.reservedSmem.offset0,@object
	.size		.nv.reservedSmem.offset0,0x4
	.type		__assertfail,@function
